	.target	sm_90a

	.elftype	@"ET_EXEC"


//--------------------- .note.nv.tkinfo           --------------------------
	.section	.note.nv.tkinfo,"",@"SHT_NOTE"
	.sectionflags	@"SHF_NOTE_NV_TKINFO"
	.tkinfo
        /*0018*/ 	.word	0x00000002
        /*0030*/ 	.string	""
        /*0030*/ 	.string	"ptxas"
        /*0030*/ 	.string	"Cuda compilation tools, release 13.0, V13.0.88"
        /*0030*/ 	.string	"Build cuda_13.0.r13.0/compiler.36424714_0"
        /*0030*/ 	.string	"-arch sm_90a -m 64 "



//--------------------- .note.nv.cuinfo           --------------------------
	.section	.note.nv.cuinfo,"",@"SHT_NOTE"
	.sectionflags	@"SHF_NOTE_NV_CUINFO"
        /*0018*/ 	.short	0x0002
        /*001a*/ 	.short	0x005a
        /*001c*/ 	.short	0x0082
	.zero		2


//--------------------- .nv.info                  --------------------------
	.section	.nv.info,"",@"SHT_CUDA_INFO"
	.align	4


	//----- nvinfo : EIATTR_REGCOUNT
	.align		4
        /*0000*/ 	.byte	0x04, 0x2f
        /*0002*/ 	.short	(.L_12 - .L_11)
	.align		4
.L_11:
        /*0004*/ 	.word	index@(_ZN5flash25flash_bwd_dot_do_o_kernelILb1E23Flash_bwd_kernel_traitsILi96ELi64ELi128ELi8ELi2ELi4ELi4ELb0ELb0EN7cutlass6half_tE19Flash_kernel_traitsILi96ELi64ELi128ELi8ES3_EEEEvNS_16Flash_bwd_paramsE)
        /*0008*/ 	.word	0x0000002d


	//----- nvinfo : EIATTR_FRAME_SIZE
	.align		4
.L_12:
        /*000c*/ 	.byte	0x04, 0x11
        /*000e*/ 	.short	(.L_14 - .L_13)
	.align		4
.L_13:
        /*0010*/ 	.word	index@(_ZN5flash25flash_bwd_dot_do_o_kernelILb1E23Flash_bwd_kernel_traitsILi96ELi64ELi128ELi8ELi2ELi4ELi4ELb0ELb0EN7cutlass6half_tE19Flash_kernel_traitsILi96ELi64ELi128ELi8ES3_EEEEvNS_16Flash_bwd_paramsE)
        /*0014*/ 	.word	0x00000000


	//----- nvinfo : EIATTR_REGCOUNT
	.align		4
.L_14:
        /*0018*/ 	.byte	0x04, 0x2f
        /*001a*/ 	.short	(.L_16 - .L_15)
	.align		4
.L_15:
        /*001c*/ 	.word	index@(_ZN5flash25flash_bwd_dot_do_o_kernelILb0E23Flash_bwd_kernel_traitsILi96ELi64ELi128ELi8ELi2ELi4ELi4ELb0ELb0EN7cutlass6half_tE19Flash_kernel_traitsILi96ELi64ELi128ELi8ES3_EEEEvNS_16Flash_bwd_paramsE)
        /*0020*/ 	.word	0x0000002b


	//----- nvinfo : EIATTR_FRAME_SIZE
	.align		4
.L_16:
        /*0024*/ 	.byte	0x04, 0x11
        /*0026*/ 	.short	(.L_18 - .L_17)
	.align		4
.L_17:
        /*0028*/ 	.word	index@(_ZN5flash25flash_bwd_dot_do_o_kernelILb0E23Flash_bwd_kernel_traitsILi96ELi64ELi128ELi8ELi2ELi4ELi4ELb0ELb0EN7cutlass6half_tE19Flash_kernel_traitsILi96ELi64ELi128ELi8ES3_EEEEvNS_16Flash_bwd_paramsE)
        /*002c*/ 	.word	0x00000000


	//----- nvinfo : EIATTR_REGCOUNT
	.align		4
.L_18:
        /*0030*/ 	.byte	0x04, 0x2f
        /*0032*/ 	.short	(.L_20 - .L_19)
	.align		4
.L_19:
        /*0034*/ 	.word	index@(_ZN5flash44flash_bwd_dq_dk_dv_loop_seqk_parallel_kernelI23Flash_bwd_kernel_traitsILi96ELi64ELi128ELi8ELi2ELi4ELi4ELb0ELb0EN7cutlass6half_tE19Flash_kernel_traitsILi96ELi64ELi128ELi8ES3_EELb0ELb1ELb0ELb1ELb0ELb0ELb1EEEvNS_16Flash_bwd_paramsE)
        /*0038*/ 	.word	0x000000ff


	//----- nvinfo : EIATTR_FRAME_SIZE
	.align		4
.L_20:
        /*003c*/ 	.byte	0x04, 0x11
        /*003e*/ 	.short	(.L_22 - .L_21)
	.align		4
.L_21:
        /*0040*/ 	.word	index@(_ZN5flash44flash_bwd_dq_dk_dv_loop_seqk_parallel_kernelI23Flash_bwd_kernel_traitsILi96ELi64ELi128ELi8ELi2ELi4ELi4ELb0ELb0EN7cutlass6half_tE19Flash_kernel_traitsILi96ELi64ELi128ELi8ES3_EELb0ELb1ELb0ELb1ELb0ELb0ELb1EEEvNS_16Flash_bwd_paramsE)
        /*0044*/ 	.word	0x00000028


	//----- nvinfo : EIATTR_REGCOUNT
	.align		4
.L_22:
        /*0048*/ 	.byte	0x04, 0x2f
        /*004a*/ 	.short	(.L_24 - .L_23)
	.align		4
.L_23:
        /*004c*/ 	.word	index@(_ZN5flash44flash_bwd_dq_dk_dv_loop_seqk_parallel_kernelI23Flash_bwd_kernel_traitsILi96ELi64ELi128ELi8ELi2ELi4ELi4ELb0ELb0EN7cutlass6half_tE19Flash_kernel_traitsILi96ELi64ELi128ELi8ES3_EELb1ELb1ELb0ELb1ELb0ELb0ELb0EEEvNS_16Flash_bwd_paramsE)
        /*0050*/ 	.word	0x000000ff


	//----- nvinfo : EIATTR_FRAME_SIZE
	.align		4
.L_24:
        /*0054*/ 	.byte	0x04, 0x11
        /*0056*/ 	.short	(.L_26 - .L_25)
	.align		4
.L_25:
        /*0058*/ 	.word	index@(_ZN5flash44flash_bwd_dq_dk_dv_loop_seqk_parallel_kernelI23Flash_bwd_kernel_traitsILi96ELi64ELi128ELi8ELi2ELi4ELi4ELb0ELb0EN7cutlass6half_tE19Flash_kernel_traitsILi96ELi64ELi128ELi8ES3_EELb1ELb1ELb0ELb1ELb0ELb0ELb0EEEvNS_16Flash_bwd_paramsE)
        /*005c*/ 	.word	0x00000000


	//----- nvinfo : EIATTR_REGCOUNT
	.align		4
.L_26:
        /*0060*/ 	.byte	0x04, 0x2f
        /*0062*/ 	.short	(.L_28 - .L_27)
	.align		4
.L_27:
        /*0064*/ 	.word	index@(_ZN5flash44flash_bwd_dq_dk_dv_loop_seqk_parallel_kernelI23Flash_bwd_kernel_traitsILi96ELi64ELi128ELi8ELi2ELi4ELi4ELb0ELb0EN7cutlass6half_tE19Flash_kernel_traitsILi96ELi64ELi128ELi8ES3_EELb0ELb1ELb0ELb0ELb0ELb1ELb1EEEvNS_16Flash_bwd_paramsE)
        /*0068*/ 	.word	0x000000ff


	//----- nvinfo : EIATTR_FRAME_SIZE
	.align		4
.L_28:
        /*006c*/ 	.byte	0x04, 0x11
        /*006e*/ 	.short	(.L_30 - .L_29)
	.align		4
.L_29:
        /*0070*/ 	.word	index@(_ZN5flash44flash_bwd_dq_dk_dv_loop_seqk_parallel_kernelI23Flash_bwd_kernel_traitsILi96ELi64ELi128ELi8ELi2ELi4ELi4ELb0ELb0EN7cutlass6half_tE19Flash_kernel_traitsILi96ELi64ELi128ELi8ES3_EELb0ELb1ELb0ELb0ELb0ELb1ELb1EEEvNS_16Flash_bwd_paramsE)
        /*0074*/ 	.word	0x00000008


	//----- nvinfo : EIATTR_REGCOUNT
	.align		4
.L_30:
        /*0078*/ 	.byte	0x04, 0x2f
        /*007a*/ 	.short	(.L_32 - .L_31)
	.align		4
.L_31:
        /*007c*/ 	.word	index@(_ZN5flash44flash_bwd_dq_dk_dv_loop_seqk_parallel_kernelI23Flash_bwd_kernel_traitsILi96ELi64ELi128ELi8ELi2ELi4ELi4ELb0ELb0EN7cutlass6half_tE19Flash_kernel_traitsILi96ELi64ELi128ELi8ES3_EELb1ELb1ELb0ELb0ELb0ELb1ELb0EEEvNS_16Flash_bwd_paramsE)
        /*0080*/ 	.word	0x000000ff


	//----- nvinfo : EIATTR_FRAME_SIZE
	.align		4
.L_32:
        /*0084*/ 	.byte	0x04, 0x11
        /*0086*/ 	.short	(.L_34 - .L_33)
	.align		4
.L_33:
        /*0088*/ 	.word	index@(_ZN5flash44flash_bwd_dq_dk_dv_loop_seqk_parallel_kernelI23Flash_bwd_kernel_traitsILi96ELi64ELi128ELi8ELi2ELi4ELi4ELb0ELb0EN7cutlass6half_tE19Flash_kernel_traitsILi96ELi64ELi128ELi8ES3_EELb1ELb1ELb0ELb0ELb0ELb1ELb0EEEvNS_16Flash_bwd_paramsE)
        /*008c*/ 	.word	0x00000000


	//----- nvinfo : EIATTR_REGCOUNT
	.align		4
.L_34:
        /*0090*/ 	.byte	0x04, 0x2f
        /*0092*/ 	.short	(.L_36 - .L_35)
	.align		4
.L_35:
        /*0094*/ 	.word	index@(_ZN5flash44flash_bwd_dq_dk_dv_loop_seqk_parallel_kernelI23Flash_bwd_kernel_traitsILi96ELi64ELi128ELi8ELi2ELi4ELi4ELb0ELb0EN7cutlass6half_tE19Flash_kernel_traitsILi96ELi64ELi128ELi8ES3_EELb0ELb1ELb0ELb0ELb1ELb1ELb1EEEvNS_16Flash_bwd_paramsE)
        /*0098*/ 	.word	0x000000ff


	//----- nvinfo : EIATTR_FRAME_SIZE
	.align		4
.L_36:
        /*009c*/ 	.byte	0x04, 0x11
        /*009e*/ 	.short	(.L_38 - .L_37)
	.align		4
.L_37:
        /*00a0*/ 	.word	index@(_ZN5flash44flash_bwd_dq_dk_dv_loop_seqk_parallel_kernelI23Flash_bwd_kernel_traitsILi96ELi64ELi128ELi8ELi2ELi4ELi4ELb0ELb0EN7cutlass6half_tE19Flash_kernel_traitsILi96ELi64ELi128ELi8ES3_EELb0ELb1ELb0ELb0ELb1ELb1ELb1EEEvNS_16Flash_bwd_paramsE)
        /*00a4*/ 	.word	0x00000000


	//----- nvinfo : EIATTR_REGCOUNT
	.align		4
.L_38:
        /*00a8*/ 	.byte	0x04, 0x2f
        /*00aa*/ 	.short	(.L_40 - .L_39)
	.align		4
.L_39:
        /*00ac*/ 	.word	index@(_ZN5flash44flash_bwd_dq_dk_dv_loop_seqk_parallel_kernelI23Flash_bwd_kernel_traitsILi96ELi64ELi128ELi8ELi2ELi4ELi4ELb0ELb0EN7cutlass6half_tE19Flash_kernel_traitsILi96ELi64ELi128ELi8ES3_EELb1ELb1ELb0ELb0ELb1ELb1ELb0EEEvNS_16Flash_bwd_paramsE)
        /*00b0*/ 	.word	0x000000ff


	//----- nvinfo : EIATTR_FRAME_SIZE
	.align		4
.L_40:
        /*00b4*/ 	.byte	0x04, 0x11
        /*00b6*/ 	.short	(.L_42 - .L_41)
	.align		4
.L_41:
        /*00b8*/ 	.word	index@(_ZN5flash44flash_bwd_dq_dk_dv_loop_seqk_parallel_kernelI23Flash_bwd_kernel_traitsILi96ELi64ELi128ELi8ELi2ELi4ELi4ELb0ELb0EN7cutlass6half_tE19Flash_kernel_traitsILi96ELi64ELi128ELi8ES3_EELb1ELb1ELb0ELb0ELb1ELb1ELb0EEEvNS_16Flash_bwd_paramsE)
        /*00bc*/ 	.word	0x00000000


	//----- nvinfo : EIATTR_REGCOUNT
	.align		4
.L_42:
        /*00c0*/ 	.byte	0x04, 0x2f
        /*00c2*/ 	.short	(.L_44 - .L_43)
	.align		4
.L_43:
        /*00c4*/ 	.word	index@(_ZN5flash44flash_bwd_dq_dk_dv_loop_seqk_parallel_kernelI23Flash_bwd_kernel_traitsILi96ELi64ELi128ELi8ELi2ELi4ELi4ELb0ELb0EN7cutlass6half_tE19Flash_kernel_traitsILi96ELi64ELi128ELi8ES3_EELb0ELb1ELb0ELb0ELb0ELb0ELb1EEEvNS_16Flash_bwd_paramsE)
        /*00c8*/ 	.word	0x000000ff


	//----- nvinfo : EIATTR_FRAME_SIZE
	.align		4
.L_44:
        /*00cc*/ 	.byte	0x04, 0x11
        /*00ce*/ 	.short	(.L_46 - .L_45)
	.align		4
.L_45:
        /*00d0*/ 	.word	index@(_ZN5flash44flash_bwd_dq_dk_dv_loop_seqk_parallel_kernelI23Flash_bwd_kernel_traitsILi96ELi64ELi128ELi8ELi2ELi4ELi4ELb0ELb0EN7cutlass6half_tE19Flash_kernel_traitsILi96ELi64ELi128ELi8ES3_EELb0ELb1ELb0ELb0ELb0ELb0ELb1EEEvNS_16Flash_bwd_paramsE)
        /*00d4*/ 	.word	0x00000008


	//----- nvinfo : EIATTR_REGCOUNT
	.align		4
.L_46:
        /*00d8*/ 	.byte	0x04, 0x2f
        /*00da*/ 	.short	(.L_48 - .L_47)
	.align		4
.L_47:
        /*00dc*/ 	.word	index@(_ZN5flash44flash_bwd_dq_dk_dv_loop_seqk_parallel_kernelI23Flash_bwd_kernel_traitsILi96ELi64ELi128ELi8ELi2ELi4ELi4ELb0ELb0EN7cutlass6half_tE19Flash_kernel_traitsILi96ELi64ELi128ELi8ES3_EELb1ELb1ELb0ELb0ELb0ELb0ELb0EEEvNS_16Flash_bwd_paramsE)
        /*00e0*/ 	.word	0x000000ff


	//----- nvinfo : EIATTR_FRAME_SIZE
	.align		4
.L_48:
        /*00e4*/ 	.byte	0x04, 0x11
        /*00e6*/ 	.short	(.L_50 - .L_49)
	.align		4
.L_49:
        /*00e8*/ 	.word	index@(_ZN5flash44flash_bwd_dq_dk_dv_loop_seqk_parallel_kernelI23Flash_bwd_kernel_traitsILi96ELi64ELi128ELi8ELi2ELi4ELi4ELb0ELb0EN7cutlass6half_tE19Flash_kernel_traitsILi96ELi64ELi128ELi8ES3_EELb1ELb1ELb0ELb0ELb0ELb0ELb0EEEvNS_16Flash_bwd_paramsE)
        /*00ec*/ 	.word	0x00000000


	//----- nvinfo : EIATTR_REGCOUNT
	.align		4
.L_50:
        /*00f0*/ 	.byte	0x04, 0x2f
        /*00f2*/ 	.short	(.L_52 - .L_51)
	.align		4
.L_51:
        /*00f4*/ 	.word	index@(_ZN5flash27flash_bwd_convert_dq_kernelI23Flash_bwd_kernel_traitsILi96ELi64ELi128ELi8ELi2ELi4ELi4ELb0ELb0EN7cutlass6half_tE19Flash_kernel_traitsILi96ELi64ELi128ELi8ES3_EEEEvNS_16Flash_bwd_paramsEi)
        /*00f8*/ 	.word	0x00000038


	//----- nvinfo : EIATTR_FRAME_SIZE
	.align		4
.L_52:
        /*00fc*/ 	.byte	0x04, 0x11
        /*00fe*/ 	.short	(.L_54 - .L_53)
	.align		4
.L_53:
        /*0100*/ 	.word	index@(_ZN5flash27flash_bwd_convert_dq_kernelI23Flash_bwd_kernel_traitsILi96ELi64ELi128ELi8ELi2ELi4ELi4ELb0ELb0EN7cutlass6half_tE19Flash_kernel_traitsILi96ELi64ELi128ELi8ES3_EEEEvNS_16Flash_bwd_paramsEi)
        /*0104*/ 	.word	0x00000000


	//----- nvinfo : EIATTR_REGCOUNT
	.align		4
.L_54:
        /*0108*/ 	.byte	0x04, 0x2f
        /*010a*/ 	.short	(.L_56 - .L_55)
	.align		4
.L_55:
        /*010c*/ 	.word	index@(_ZN5flash25flash_bwd_dot_do_o_kernelILb1E23Flash_bwd_kernel_traitsILi96ELi64ELi128ELi8ELi2ELi4ELi4ELb1ELb0EN7cutlass6half_tE19Flash_kernel_traitsILi96ELi64ELi128ELi8ES3_EEEEvNS_16Flash_bwd_paramsE)
        /*0110*/ 	.word	0x0000002d


	//----- nvinfo : EIATTR_FRAME_SIZE
	.align		4
.L_56:
        /*0114*/ 	.byte	0x04, 0x11
        /*0116*/ 	.short	(.L_58 - .L_57)
	.align		4
.L_57:
        /*0118*/ 	.word	index@(_ZN5flash25flash_bwd_dot_do_o_kernelILb1E23Flash_bwd_kernel_traitsILi96ELi64ELi128ELi8ELi2ELi4ELi4ELb1ELb0EN7cutlass6half_tE19Flash_kernel_traitsILi96ELi64ELi128ELi8ES3_EEEEvNS_16Flash_bwd_paramsE)
        /*011c*/ 	.word	0x00000000


	//----- nvinfo : EIATTR_REGCOUNT
	.align		4
.L_58:
        /*0120*/ 	.byte	0x04, 0x2f
        /*0122*/ 	.short	(.L_60 - .L_59)
	.align		4
.L_59:
        /*0124*/ 	.word	index@(_ZN5flash25flash_bwd_dot_do_o_kernelILb0E23Flash_bwd_kernel_traitsILi96ELi64ELi128ELi8ELi2ELi4ELi4ELb1ELb0EN7cutlass6half_tE19Flash_kernel_traitsILi96ELi64ELi128ELi8ES3_EEEEvNS_16Flash_bwd_paramsE)
        /*0128*/ 	.word	0x0000002b


	//----- nvinfo : EIATTR_FRAME_SIZE
	.align		4
.L_60:
        /*012c*/ 	.byte	0x04, 0x11
        /*012e*/ 	.short	(.L_62 - .L_61)
	.align		4
.L_61:
        /*0130*/ 	.word	index@(_ZN5flash25flash_bwd_dot_do_o_kernelILb0E23Flash_bwd_kernel_traitsILi96ELi64ELi128ELi8ELi2ELi4ELi4ELb1ELb0EN7cutlass6half_tE19Flash_kernel_traitsILi96ELi64ELi128ELi8ES3_EEEEvNS_16Flash_bwd_paramsE)
        /*0134*/ 	.word	0x00000000


	//----- nvinfo : EIATTR_REGCOUNT
	.align		4
.L_62:
        /*0138*/ 	.byte	0x04, 0x2f
        /*013a*/ 	.short	(.L_64 - .L_63)
	.align		4
.L_63:
        /*013c*/ 	.word	index@(_ZN5flash44flash_bwd_dq_dk_dv_loop_seqk_parallel_kernelI23Flash_bwd_kernel_traitsILi96ELi64ELi128ELi8ELi2ELi4ELi4ELb1ELb0EN7cutlass6half_tE19Flash_kernel_traitsILi96ELi64ELi128ELi8ES3_EELb0ELb1ELb0ELb1ELb0ELb0ELb1EEEvNS_16Flash_bwd_paramsE)
        /*0140*/ 	.word	0x000000ff


	//----- nvinfo : EIATTR_FRAME_SIZE
	.align		4
.L_64:
        /*0144*/ 	.byte	0x04, 0x11
        /*0146*/ 	.short	(.L_66 - .L_65)
	.align		4
.L_65:
        /*0148*/ 	.word	index@(_ZN5flash44flash_bwd_dq_dk_dv_loop_seqk_parallel_kernelI23Flash_bwd_kernel_traitsILi96ELi64ELi128ELi8ELi2ELi4ELi4ELb1ELb0EN7cutlass6half_tE19Flash_kernel_traitsILi96ELi64ELi128ELi8ES3_EELb0ELb1ELb0ELb1ELb0ELb0ELb1EEEvNS_16Flash_bwd_paramsE)
        /*014c*/ 	.word	0x000000e8


	//----- nvinfo : EIATTR_REGCOUNT
	.align		4
.L_66:
        /*0150*/ 	.byte	0x04, 0x2f
        /*0152*/ 	.short	(.L_68 - .L_67)
	.align		4
.L_67:
        /*0154*/ 	.word	index@(_ZN5flash44flash_bwd_dq_dk_dv_loop_seqk_parallel_kernelI23Flash_bwd_kernel_traitsILi96ELi64ELi128ELi8ELi2ELi4ELi4ELb1ELb0EN7cutlass6half_tE19Flash_kernel_traitsILi96ELi64ELi128ELi8ES3_EELb1ELb1ELb0ELb1ELb0ELb0ELb0EEEvNS_16Flash_bwd_paramsE)
        /*0158*/ 	.word	0x000000ff


	//----- nvinfo : EIATTR_FRAME_SIZE
	.align		4
.L_68:
        /*015c*/ 	.byte	0x04, 0x11
        /*015e*/ 	.short	(.L_70 - .L_69)
	.align		4
.L_69:
        /*0160*/ 	.word	index@(_ZN5flash44flash_bwd_dq_dk_dv_loop_seqk_parallel_kernelI23Flash_bwd_kernel_traitsILi96ELi64ELi128ELi8ELi2ELi4ELi4ELb1ELb0EN7cutlass6half_tE19Flash_kernel_traitsILi96ELi64ELi128ELi8ES3_EELb1ELb1ELb0ELb1ELb0ELb0ELb0EEEvNS_16Flash_bwd_paramsE)
        /*0164*/ 	.word	0x00000070


	//----- nvinfo : EIATTR_REGCOUNT
	.align		4
.L_70:
        /*0168*/ 	.byte	0x04, 0x2f
        /*016a*/ 	.short	(.L_72 - .L_71)
	.align		4
.L_71:
        /*016c*/ 	.word	index@(_ZN5flash44flash_bwd_dq_dk_dv_loop_seqk_parallel_kernelI23Flash_bwd_kernel_traitsILi96ELi64ELi128ELi8ELi2ELi4ELi4ELb1ELb0EN7cutlass6half_tE19Flash_kernel_traitsILi96ELi64ELi128ELi8ES3_EELb0ELb1ELb0ELb0ELb0ELb1ELb1EEEvNS_16Flash_bwd_paramsE)
        /*0170*/ 	.word	0x000000ff


	//----- nvinfo : EIATTR_FRAME_SIZE
	.align		4
.L_72:
        /*0174*/ 	.byte	0x04, 0x11
        /*0176*/ 	.short	(.L_74 - .L_73)
	.align		4
.L_73:
        /*0178*/ 	.word	index@(_ZN5flash44flash_bwd_dq_dk_dv_loop_seqk_parallel_kernelI23Flash_bwd_kernel_traitsILi96ELi64ELi128ELi8ELi2ELi4ELi4ELb1ELb0EN7cutlass6half_tE19Flash_kernel_traitsILi96ELi64ELi128ELi8ES3_EELb0ELb1ELb0ELb0ELb0ELb1ELb1EEEvNS_16Flash_bwd_paramsE)
        /*017c*/ 	.word	0x000000c0


	//----- nvinfo : EIATTR_REGCOUNT
	.align		4
.L_74:
        /*0180*/ 	.byte	0x04, 0x2f
        /*0182*/ 	.short	(.L_76 - .L_75)
	.align		4
.L_75:
        /*0184*/ 	.word	index@(_ZN5flash44flash_bwd_dq_dk_dv_loop_seqk_parallel_kernelI23Flash_bwd_kernel_traitsILi96ELi64ELi128ELi8ELi2ELi4ELi4ELb1ELb0EN7cutlass6half_tE19Flash_kernel_traitsILi96ELi64ELi128ELi8ES3_EELb1ELb1ELb0ELb0ELb0ELb1ELb0EEEvNS_16Flash_bwd_paramsE)
        /*0188*/ 	.word	0x000000ff


	//----- nvinfo : EIATTR_FRAME_SIZE
	.align		4
.L_76:
        /*018c*/ 	.byte	0x04, 0x11
        /*018e*/ 	.short	(.L_78 - .L_77)
	.align		4
.L_77:
        /*0190*/ 	.word	index@(_ZN5flash44flash_bwd_dq_dk_dv_loop_seqk_parallel_kernelI23Flash_bwd_kernel_traitsILi96ELi64ELi128ELi8ELi2ELi4ELi4ELb1ELb0EN7cutlass6half_tE19Flash_kernel_traitsILi96ELi64ELi128ELi8ES3_EELb1ELb1ELb0ELb0ELb0ELb1ELb0EEEvNS_16Flash_bwd_paramsE)
        /*0194*/ 	.word	0x00000030


	//----- nvinfo : EIATTR_REGCOUNT
	.align		4
.L_78:
        /*0198*/ 	.byte	0x04, 0x2f
        /*019a*/ 	.short	(.L_80 - .L_79)
	.align		4
.L_79:
        /*019c*/ 	.word	index@(_ZN5flash44flash_bwd_dq_dk_dv_loop_seqk_parallel_kernelI23Flash_bwd_kernel_traitsILi96ELi64ELi128ELi8ELi2ELi4ELi4ELb1ELb0EN7cutlass6half_tE19Flash_kernel_traitsILi96ELi64ELi128ELi8ES3_EELb0ELb1ELb0ELb0ELb1ELb1ELb1EEEvNS_16Flash_bwd_paramsE)
        /*01a0*/ 	.word	0x000000ff


	//----- nvinfo : EIATTR_FRAME_SIZE
	.align		4
.L_80:
        /*01a4*/ 	.byte	0x04, 0x11
        /*01a6*/ 	.short	(.L_82 - .L_81)
	.align		4
.L_81:
        /*01a8*/ 	.word	index@(_ZN5flash44flash_bwd_dq_dk_dv_loop_seqk_parallel_kernelI23Flash_bwd_kernel_traitsILi96ELi64ELi128ELi8ELi2ELi4ELi4ELb1ELb0EN7cutlass6half_tE19Flash_kernel_traitsILi96ELi64ELi128ELi8ES3_EELb0ELb1ELb0ELb0ELb1ELb1ELb1EEEvNS_16Flash_bwd_paramsE)
        /*01ac*/ 	.word	0x000000b0


	//----- nvinfo : EIATTR_REGCOUNT
	.align		4
.L_82:
        /*01b0*/ 	.byte	0x04, 0x2f
        /*01b2*/ 	.short	(.L_84 - .L_83)
	.align		4
.L_83:
        /*01b4*/ 	.word	index@(_ZN5flash44flash_bwd_dq_dk_dv_loop_seqk_parallel_kernelI23Flash_bwd_kernel_traitsILi96ELi64ELi128ELi8ELi2ELi4ELi4ELb1ELb0EN7cutlass6half_tE19Flash_kernel_traitsILi96ELi64ELi128ELi8ES3_EELb1ELb1ELb0ELb0ELb1ELb1ELb0EEEvNS_16Flash_bwd_paramsE)
        /*01b8*/ 	.word	0x000000ff


	//----- nvinfo : EIATTR_FRAME_SIZE
	.align		4
.L_84:
        /*01bc*/ 	.byte	0x04, 0x11
        /*01be*/ 	.short	(.L_86 - .L_85)
	.align		4
.L_85:
        /*01c0*/ 	.word	index@(_ZN5flash44flash_bwd_dq_dk_dv_loop_seqk_parallel_kernelI23Flash_bwd_kernel_traitsILi96ELi64ELi128ELi8ELi2ELi4ELi4ELb1ELb0EN7cutlass6half_tE19Flash_kernel_traitsILi96ELi64ELi128ELi8ES3_EELb1ELb1ELb0ELb0ELb1ELb1ELb0EEEvNS_16Flash_bwd_paramsE)
        /*01c4*/ 	.word	0x00000028


	//----- nvinfo : EIATTR_REGCOUNT
	.align		4
.L_86:
        /*01c8*/ 	.byte	0x04, 0x2f
        /*01ca*/ 	.short	(.L_88 - .L_87)
	.align		4
.L_87:
        /*01cc*/ 	.word	index@(_ZN5flash44flash_bwd_dq_dk_dv_loop_seqk_parallel_kernelI23Flash_bwd_kernel_traitsILi96ELi64ELi128ELi8ELi2ELi4ELi4ELb1ELb0EN7cutlass6half_tE19Flash_kernel_traitsILi96ELi64ELi128ELi8ES3_EELb0ELb1ELb0ELb0ELb0ELb0ELb1EEEvNS_16Flash_bwd_paramsE)
        /*01d0*/ 	.word	0x000000ff


	//----- nvinfo : EIATTR_FRAME_SIZE
	.align		4
.L_88:
        /*01d4*/ 	.byte	0x04, 0x11
        /*01d6*/ 	.short	(.L_90 - .L_89)
	.align		4
.L_89:
        /*01d8*/ 	.word	index@(_ZN5flash44flash_bwd_dq_dk_dv_loop_seqk_parallel_kernelI23Flash_bwd_kernel_traitsILi96ELi64ELi128ELi8ELi2ELi4ELi4ELb1ELb0EN7cutlass6half_tE19Flash_kernel_traitsILi96ELi64ELi128ELi8ES3_EELb0ELb1ELb0ELb0ELb0ELb0ELb1EEEvNS_16Flash_bwd_paramsE)
        /*01dc*/ 	.word	0x000000c0


	//----- nvinfo : EIATTR_REGCOUNT
	.align		4
.L_90:
        /*01e0*/ 	.byte	0x04, 0x2f
        /*01e2*/ 	.short	(.L_92 - .L_91)
	.align		4
.L_91:
        /*01e4*/ 	.word	index@(_ZN5flash44flash_bwd_dq_dk_dv_loop_seqk_parallel_kernelI23Flash_bwd_kernel_traitsILi96ELi64ELi128ELi8ELi2ELi4ELi4ELb1ELb0EN7cutlass6half_tE19Flash_kernel_traitsILi96ELi64ELi128ELi8ES3_EELb1ELb1ELb0ELb0ELb0ELb0ELb0EEEvNS_16Flash_bwd_paramsE)
        /*01e8*/ 	.word	0x000000ff


	//----- nvinfo : EIATTR_FRAME_SIZE
	.align		4
.L_92:
        /*01ec*/ 	.byte	0x04, 0x11
        /*01ee*/ 	.short	(.L_94 - .L_93)
	.align		4
.L_93:
        /*01f0*/ 	.word	index@(_ZN5flash44flash_bwd_dq_dk_dv_loop_seqk_parallel_kernelI23Flash_bwd_kernel_traitsILi96ELi64ELi128ELi8ELi2ELi4ELi4ELb1ELb0EN7cutlass6half_tE19Flash_kernel_traitsILi96ELi64ELi128ELi8ES3_EELb1ELb1ELb0ELb0ELb0ELb0ELb0EEEvNS_16Flash_bwd_paramsE)
        /*01f4*/ 	.word	0x00000040


	//----- nvinfo : EIATTR_REGCOUNT
	.align		4
.L_94:
        /*01f8*/ 	.byte	0x04, 0x2f
        /*01fa*/ 	.short	(.L_96 - .L_95)
	.align		4
.L_95:
        /*01fc*/ 	.word	index@(_ZN5flash27flash_bwd_convert_dq_kernelI23Flash_bwd_kernel_traitsILi96ELi64ELi128ELi8ELi2ELi4ELi4ELb1ELb0EN7cutlass6half_tE19Flash_kernel_traitsILi96ELi64ELi128ELi8ES3_EEEEvNS_16Flash_bwd_paramsEi)
        /*0200*/ 	.word	0x00000038


	//----- nvinfo : EIATTR_FRAME_SIZE
	.align		4
.L_96:
        /*0204*/ 	.byte	0x04, 0x11
        /*0206*/ 	.short	(.L_98 - .L_97)
	.align		4
.L_97:
        /*0208*/ 	.word	index@(_ZN5flash27flash_bwd_convert_dq_kernelI23Flash_bwd_kernel_traitsILi96ELi64ELi128ELi8ELi2ELi4ELi4ELb1ELb0EN7cutlass6half_tE19Flash_kernel_traitsILi96ELi64ELi128ELi8ES3_EEEEvNS_16Flash_bwd_paramsEi)
        /*020c*/ 	.word	0x00000000


	//----- nvinfo : EIATTR_REGCOUNT
	.align		4
.L_98:
        /*0210*/ 	.byte	0x04, 0x2f
        /*0212*/ 	.short	(.L_100 - .L_99)
	.align		4
.L_99:
        /*0214*/ 	.word	index@(_ZN5flash44flash_bwd_dq_dk_dv_loop_seqk_parallel_kernelI23Flash_bwd_kernel_traitsILi96ELi64ELi128ELi8ELi2ELi4ELi4ELb1ELb0EN7cutlass6half_tE19Flash_kernel_traitsILi96ELi64ELi128ELi8ES3_EELb0ELb1ELb0ELb1ELb0ELb0ELb0EEEvNS_16Flash_bwd_paramsE)
        /*0218*/ 	.word	0x000000ff


	//----- nvinfo : EIATTR_FRAME_SIZE
	.align		4
.L_100:
        /*021c*/ 	.byte	0x04, 0x11
        /*021e*/ 	.short	(.L_102 - .L_101)
	.align		4
.L_101:
        /*0220*/ 	.word	index@(_ZN5flash44flash_bwd_dq_dk_dv_loop_seqk_parallel_kernelI23Flash_bwd_kernel_traitsILi96ELi64ELi128ELi8ELi2ELi4ELi4ELb1ELb0EN7cutlass6half_tE19Flash_kernel_traitsILi96ELi64ELi128ELi8ES3_EELb0ELb1ELb0ELb1ELb0ELb0ELb0EEEvNS_16Flash_bwd_paramsE)
        /*0224*/ 	.word	0x00000060


	//----- nvinfo : EIATTR_REGCOUNT
	.align		4
.L_102:
        /*0228*/ 	.byte	0x04, 0x2f
        /*022a*/ 	.short	(.L_104 - .L_103)
	.align		4
.L_103:
        /*022c*/ 	.word	index@(_ZN5flash44flash_bwd_dq_dk_dv_loop_seqk_parallel_kernelI23Flash_bwd_kernel_traitsILi96ELi64ELi128ELi8ELi2ELi4ELi4ELb1ELb0EN7cutlass6half_tE19Flash_kernel_traitsILi96ELi64ELi128ELi8ES3_EELb0ELb1ELb0ELb0ELb0ELb1ELb0EEEvNS_16Flash_bwd_paramsE)
        /*0230*/ 	.word	0x000000ff


	//----- nvinfo : EIATTR_FRAME_SIZE
	.align		4
.L_104:
        /*0234*/ 	.byte	0x04, 0x11
        /*0236*/ 	.short	(.L_106 - .L_105)
	.align		4
.L_105:
        /*0238*/ 	.word	index@(_ZN5flash44flash_bwd_dq_dk_dv_loop_seqk_parallel_kernelI23Flash_bwd_kernel_traitsILi96ELi64ELi128ELi8ELi2ELi4ELi4ELb1ELb0EN7cutlass6half_tE19Flash_kernel_traitsILi96ELi64ELi128ELi8ES3_EELb0ELb1ELb0ELb0ELb0ELb1ELb0EEEvNS_16Flash_bwd_paramsE)
        /*023c*/ 	.word	0x00000040


	//----- nvinfo : EIATTR_REGCOUNT
	.align		4
.L_106:
        /*0240*/ 	.byte	0x04, 0x2f
        /*0242*/ 	.short	(.L_108 - .L_107)
	.align		4
.L_107:
        /*0244*/ 	.word	index@(_ZN5flash44flash_bwd_dq_dk_dv_loop_seqk_parallel_kernelI23Flash_bwd_kernel_traitsILi96ELi64ELi128ELi8ELi2ELi4ELi4ELb1ELb0EN7cutlass6half_tE19Flash_kernel_traitsILi96ELi64ELi128ELi8ES3_EELb0ELb1ELb0ELb0ELb1ELb1ELb0EEEvNS_16Flash_bwd_paramsE)
        /*0248*/ 	.word	0x000000ff


	//----- nvinfo : EIATTR_FRAME_SIZE
	.align		4
.L_108:
        /*024c*/ 	.byte	0x04, 0x11
        /*024e*/ 	.short	(.L_110 - .L_109)
	.align		4
.L_109:
        /*0250*/ 	.word	index@(_ZN5flash44flash_bwd_dq_dk_dv_loop_seqk_parallel_kernelI23Flash_bwd_kernel_traitsILi96ELi64ELi128ELi8ELi2ELi4ELi4ELb1ELb0EN7cutlass6half_tE19Flash_kernel_traitsILi96ELi64ELi128ELi8ES3_EELb0ELb1ELb0ELb0ELb1ELb1ELb0EEEvNS_16Flash_bwd_paramsE)
        /*0254*/ 	.word	0x00000030


	//----- nvinfo : EIATTR_REGCOUNT
	.align		4
.L_110:
        /*0258*/ 	.byte	0x04, 0x2f
        /*025a*/ 	.short	(.L_112 - .L_111)
	.align		4
.L_111:
        /*025c*/ 	.word	index@(_ZN5flash44flash_bwd_dq_dk_dv_loop_seqk_parallel_kernelI23Flash_bwd_kernel_traitsILi96ELi64ELi128ELi8ELi2ELi4ELi4ELb1ELb0EN7cutlass6half_tE19Flash_kernel_traitsILi96ELi64ELi128ELi8ES3_EELb0ELb1ELb0ELb0ELb0ELb0ELb0EEEvNS_16Flash_bwd_paramsE)
        /*0260*/ 	.word	0x000000ff


	//----- nvinfo : EIATTR_FRAME_SIZE
	.align		4
.L_112:
        /*0264*/ 	.byte	0x04, 0x11
        /*0266*/ 	.short	(.L_114 - .L_113)
	.align		4
.L_113:
        /*0268*/ 	.word	index@(_ZN5flash44flash_bwd_dq_dk_dv_loop_seqk_parallel_kernelI23Flash_bwd_kernel_traitsILi96ELi64ELi128ELi8ELi2ELi4ELi4ELb1ELb0EN7cutlass6half_tE19Flash_kernel_traitsILi96ELi64ELi128ELi8ES3_EELb0ELb1ELb0ELb0ELb0ELb0ELb0EEEvNS_16Flash_bwd_paramsE)
        /*026c*/ 	.word	0x00000048


	//----- nvinfo : EIATTR_MIN_STACK_SIZE
	.align		4
.L_114:
        /*0270*/ 	.byte	0x04, 0x12
        /*0272*/ 	.short	(.L_116 - .L_115)
	.align		4
.L_115:
        /*0274*/ 	.word	index@(_ZN5flash44flash_bwd_dq_dk_dv_loop_seqk_parallel_kernelI23Flash_bwd_kernel_traitsILi96ELi64ELi128ELi8ELi2ELi4ELi4ELb1ELb0EN7cutlass6half_tE19Flash_kernel_traitsILi96ELi64ELi128ELi8ES3_EELb0ELb1ELb0ELb0ELb0ELb0ELb0EEEvNS_16Flash_bwd_paramsE)
        /*0278*/ 	.word	0x00000048


	//----- nvinfo : EIATTR_MIN_STACK_SIZE
	.align		4
.L_116:
        /*027c*/ 	.byte	0x04, 0x12
        /*027e*/ 	.short	(.L_118 - .L_117)
	.align		4
.L_117:
        /*0280*/ 	.word	index@(_ZN5flash44flash_bwd_dq_dk_dv_loop_seqk_parallel_kernelI23Flash_bwd_kernel_traitsILi96ELi64ELi128ELi8ELi2ELi4ELi4ELb1ELb0EN7cutlass6half_tE19Flash_kernel_traitsILi96ELi64ELi128ELi8ES3_EELb0ELb1ELb0ELb0ELb1ELb1ELb0EEEvNS_16Flash_bwd_paramsE)
        /*0284*/ 	.word	0x00000030


	//----- nvinfo : EIATTR_MIN_STACK_SIZE
	.align		4
.L_118:
        /*0288*/ 	.byte	0x04, 0x12
        /*028a*/ 	.short	(.L_120 - .L_119)
	.align		4
.L_119:
        /*028c*/ 	.word	index@(_ZN5flash44flash_bwd_dq_dk_dv_loop_seqk_parallel_kernelI23Flash_bwd_kernel_traitsILi96ELi64ELi128ELi8ELi2ELi4ELi4ELb1ELb0EN7cutlass6half_tE19Flash_kernel_traitsILi96ELi64ELi128ELi8ES3_EELb0ELb1ELb0ELb0ELb0ELb1ELb0EEEvNS_16Flash_bwd_paramsE)
        /*0290*/ 	.word	0x00000040


	//----- nvinfo : EIATTR_MIN_STACK_SIZE
	.align		4
.L_120:
        /*0294*/ 	.byte	0x04, 0x12
        /*0296*/ 	.short	(.L_122 - .L_121)
	.align		4
.L_121:
        /*0298*/ 	.word	index@(_ZN5flash44flash_bwd_dq_dk_dv_loop_seqk_parallel_kernelI23Flash_bwd_kernel_traitsILi96ELi64ELi128ELi8ELi2ELi4ELi4ELb1ELb0EN7cutlass6half_tE19Flash_kernel_traitsILi96ELi64ELi128ELi8ES3_EELb0ELb1ELb0ELb1ELb0ELb0ELb0EEEvNS_16Flash_bwd_paramsE)
        /*029c*/ 	.word	0x00000060


	//----- nvinfo : EIATTR_MIN_STACK_SIZE
	.align		4
.L_122:
        /*02a0*/ 	.byte	0x04, 0x12
        /*02a2*/ 	.short	(.L_124 - .L_123)
	.align		4
.L_123:
        /*02a4*/ 	.word	index@(_ZN5flash27flash_bwd_convert_dq_kernelI23Flash_bwd_kernel_traitsILi96ELi64ELi128ELi8ELi2ELi4ELi4ELb1ELb0EN7cutlass6half_tE19Flash_kernel_traitsILi96ELi64ELi128ELi8ES3_EEEEvNS_16Flash_bwd_paramsEi)
        /*02a8*/ 	.word	0x00000000


	//----- nvinfo : EIATTR_MIN_STACK_SIZE
	.align		4
.L_124:
        /*02ac*/ 	.byte	0x04, 0x12
        /*02ae*/ 	.short	(.L_126 - .L_125)
	.align		4
.L_125:
        /*02b0*/ 	.word	index@(_ZN5flash44flash_bwd_dq_dk_dv_loop_seqk_parallel_kernelI23Flash_bwd_kernel_traitsILi96ELi64ELi128ELi8ELi2ELi4ELi4ELb1ELb0EN7cutlass6half_tE19Flash_kernel_traitsILi96ELi64ELi128ELi8ES3_EELb1ELb1ELb0ELb0ELb0ELb0ELb0EEEvNS_16Flash_bwd_paramsE)
        /*02b4*/ 	.word	0x00000040


	//----- nvinfo : EIATTR_MIN_STACK_SIZE
	.align		4
.L_126:
        /*02b8*/ 	.byte	0x04, 0x12
        /*02ba*/ 	.short	(.L_128 - .L_127)
	.align		4
.L_127:
        /*02bc*/ 	.word	index@(_ZN5flash44flash_bwd_dq_dk_dv_loop_seqk_parallel_kernelI23Flash_bwd_kernel_traitsILi96ELi64ELi128ELi8ELi2ELi4ELi4ELb1ELb0EN7cutlass6half_tE19Flash_kernel_traitsILi96ELi64ELi128ELi8ES3_EELb0ELb1ELb0ELb0ELb0ELb0ELb1EEEvNS_16Flash_bwd_paramsE)
        /*02c0*/ 	.word	0x000000c0


	//----- nvinfo : EIATTR_MIN_STACK_SIZE
	.align		4
.L_128:
        /*02c4*/ 	.byte	0x04, 0x12
        /*02c6*/ 	.short	(.L_130 - .L_129)
	.align		4
.L_129:
        /*02c8*/ 	.word	index@(_ZN5flash44flash_bwd_dq_dk_dv_loop_seqk_parallel_kernelI23Flash_bwd_kernel_traitsILi96ELi64ELi128ELi8ELi2ELi4ELi4ELb1ELb0EN7cutlass6half_tE19Flash_kernel_traitsILi96ELi64ELi128ELi8ES3_EELb1ELb1ELb0ELb0ELb1ELb1ELb0EEEvNS_16Flash_bwd_paramsE)
        /*02cc*/ 	.word	0x00000028


	//----- nvinfo : EIATTR_MIN_STACK_SIZE
	.align		4
.L_130:
        /*02d0*/ 	.byte	0x04, 0x12
        /*02d2*/ 	.short	(.L_132 - .L_131)
	.align		4
.L_131:
        /*02d4*/ 	.word	index@(_ZN5flash44flash_bwd_dq_dk_dv_loop_seqk_parallel_kernelI23Flash_bwd_kernel_traitsILi96ELi64ELi128ELi8ELi2ELi4ELi4ELb1ELb0EN7cutlass6half_tE19Flash_kernel_traitsILi96ELi64ELi128ELi8ES3_EELb0ELb1ELb0ELb0ELb1ELb1ELb1EEEvNS_16Flash_bwd_paramsE)
        /*02d8*/ 	.word	0x000000b0


	//----- nvinfo : EIATTR_MIN_STACK_SIZE
	.align		4
.L_132:
        /*02dc*/ 	.byte	0x04, 0x12
        /*02de*/ 	.short	(.L_134 - .L_133)
	.align		4
.L_133:
        /*02e0*/ 	.word	index@(_ZN5flash44flash_bwd_dq_dk_dv_loop_seqk_parallel_kernelI23Flash_bwd_kernel_traitsILi96ELi64ELi128ELi8ELi2ELi4ELi4ELb1ELb0EN7cutlass6half_tE19Flash_kernel_traitsILi96ELi64ELi128ELi8ES3_EELb1ELb1ELb0ELb0ELb0ELb1ELb0EEEvNS_16Flash_bwd_paramsE)
        /*02e4*/ 	.word	0x00000030


	//----- nvinfo : EIATTR_MIN_STACK_SIZE
	.align		4
.L_134:
        /*02e8*/ 	.byte	0x04, 0x12
        /*02ea*/ 	.short	(.L_136 - .L_135)
	.align		4
.L_135:
        /*02ec*/ 	.word	index@(_ZN5flash44flash_bwd_dq_dk_dv_loop_seqk_parallel_kernelI23Flash_bwd_kernel_traitsILi96ELi64ELi128ELi8ELi2ELi4ELi4ELb1ELb0EN7cutlass6half_tE19Flash_kernel_traitsILi96ELi64ELi128ELi8ES3_EELb0ELb1ELb0ELb0ELb0ELb1ELb1EEEvNS_16Flash_bwd_paramsE)
        /*02f0*/ 	.word	0x000000c0


	//----- nvinfo : EIATTR_MIN_STACK_SIZE
	.align		4
.L_136:
        /*02f4*/ 	.byte	0x04, 0x12
        /*02f6*/ 	.short	(.L_138 - .L_137)
	.align		4
.L_137:
        /*02f8*/ 	.word	index@(_ZN5flash44flash_bwd_dq_dk_dv_loop_seqk_parallel_kernelI23Flash_bwd_kernel_traitsILi96ELi64ELi128ELi8ELi2ELi4ELi4ELb1ELb0EN7cutlass6half_tE19Flash_kernel_traitsILi96ELi64ELi128ELi8ES3_EELb1ELb1ELb0ELb1ELb0ELb0ELb0EEEvNS_16Flash_bwd_paramsE)
        /*02fc*/ 	.word	0x00000070


	//----- nvinfo : EIATTR_MIN_STACK_SIZE
	.align		4
.L_138:
        /*0300*/ 	.byte	0x04, 0x12
        /*0302*/ 	.short	(.L_140 - .L_139)
	.align		4
.L_139:
        /*0304*/ 	.word	index@(_ZN5flash44flash_bwd_dq_dk_dv_loop_seqk_parallel_kernelI23Flash_bwd_kernel_traitsILi96ELi64ELi128ELi8ELi2ELi4ELi4ELb1ELb0EN7cutlass6half_tE19Flash_kernel_traitsILi96ELi64ELi128ELi8ES3_EELb0ELb1ELb0ELb1ELb0ELb0ELb1EEEvNS_16Flash_bwd_paramsE)
        /*0308*/ 	.word	0x000000e8


	//----- nvinfo : EIATTR_MIN_STACK_SIZE
	.align		4
.L_140:
        /*030c*/ 	.byte	0x04, 0x12
        /*030e*/ 	.short	(.L_142 - .L_141)
	.align		4
.L_141:
        /*0310*/ 	.word	index@(_ZN5flash25flash_bwd_dot_do_o_kernelILb0E23Flash_bwd_kernel_traitsILi96ELi64ELi128ELi8ELi2ELi4ELi4ELb1ELb0EN7cutlass6half_tE19Flash_kernel_traitsILi96ELi64ELi128ELi8ES3_EEEEvNS_16Flash_bwd_paramsE)
        /*0314*/ 	.word	0x00000000


	//----- nvinfo : EIATTR_MIN_STACK_SIZE
	.align		4
.L_142:
        /*0318*/ 	.byte	0x04, 0x12
        /*031a*/ 	.short	(.L_144 - .L_143)
	.align		4
.L_143:
        /*031c*/ 	.word	index@(_ZN5flash25flash_bwd_dot_do_o_kernelILb1E23Flash_bwd_kernel_traitsILi96ELi64ELi128ELi8ELi2ELi4ELi4ELb1ELb0EN7cutlass6half_tE19Flash_kernel_traitsILi96ELi64ELi128ELi8ES3_EEEEvNS_16Flash_bwd_paramsE)
        /*0320*/ 	.word	0x00000000


	//----- nvinfo : EIATTR_MIN_STACK_SIZE
	.align		4
.L_144:
        /*0324*/ 	.byte	0x04, 0x12
        /*0326*/ 	.short	(.L_146 - .L_145)
	.align		4
.L_145:
        /*0328*/ 	.word	index@(_ZN5flash27flash_bwd_convert_dq_kernelI23Flash_bwd_kernel_traitsILi96ELi64ELi128ELi8ELi2ELi4ELi4ELb0ELb0EN7cutlass6half_tE19Flash_kernel_traitsILi96ELi64ELi128ELi8ES3_EEEEvNS_16Flash_bwd_paramsEi)
        /*032c*/ 	.word	0x00000000


	//----- nvinfo : EIATTR_MIN_STACK_SIZE
	.align		4
.L_146:
        /*0330*/ 	.byte	0x04, 0x12
        /*0332*/ 	.short	(.L_148 - .L_147)
	.align		4
.L_147:
        /*0334*/ 	.word	index@(_ZN5flash44flash_bwd_dq_dk_dv_loop_seqk_parallel_kernelI23Flash_bwd_kernel_traitsILi96ELi64ELi128ELi8ELi2ELi4ELi4ELb0ELb0EN7cutlass6half_tE19Flash_kernel_traitsILi96ELi64ELi128ELi8ES3_EELb1ELb1ELb0ELb0ELb0ELb0ELb0EEEvNS_16Flash_bwd_paramsE)
        /*0338*/ 	.word	0x00000000


	//----- nvinfo : EIATTR_MIN_STACK_SIZE
	.align		4
.L_148:
        /*033c*/ 	.byte	0x04, 0x12
        /*033e*/ 	.short	(.L_150 - .L_149)
	.align		4
.L_149:
        /*0340*/ 	.word	index@(_ZN5flash44flash_bwd_dq_dk_dv_loop_seqk_parallel_kernelI23Flash_bwd_kernel_traitsILi96ELi64ELi128ELi8ELi2ELi4ELi4ELb0ELb0EN7cutlass6half_tE19Flash_kernel_traitsILi96ELi64ELi128ELi8ES3_EELb0ELb1ELb0ELb0ELb0ELb0ELb1EEEvNS_16Flash_bwd_paramsE)
        /*0344*/ 	.word	0x00000008


	//----- nvinfo : EIATTR_MIN_STACK_SIZE
	.align		4
.L_150:
        /*0348*/ 	.byte	0x04, 0x12
        /*034a*/ 	.short	(.L_152 - .L_151)
	.align		4
.L_151:
        /*034c*/ 	.word	index@(_ZN5flash44flash_bwd_dq_dk_dv_loop_seqk_parallel_kernelI23Flash_bwd_kernel_traitsILi96ELi64ELi128ELi8ELi2ELi4ELi4ELb0ELb0EN7cutlass6half_tE19Flash_kernel_traitsILi96ELi64ELi128ELi8ES3_EELb1ELb1ELb0ELb0ELb1ELb1ELb0EEEvNS_16Flash_bwd_paramsE)
        /*0350*/ 	.word	0x00000000


	//----- nvinfo : EIATTR_MIN_STACK_SIZE
	.align		4
.L_152:
        /*0354*/ 	.byte	0x04, 0x12
        /*0356*/ 	.short	(.L_154 - .L_153)
	.align		4
.L_153:
        /*0358*/ 	.word	index@(_ZN5flash44flash_bwd_dq_dk_dv_loop_seqk_parallel_kernelI23Flash_bwd_kernel_traitsILi96ELi64ELi128ELi8ELi2ELi4ELi4ELb0ELb0EN7cutlass6half_tE19Flash_kernel_traitsILi96ELi64ELi128ELi8ES3_EELb0ELb1ELb0ELb0ELb1ELb1ELb1EEEvNS_16Flash_bwd_paramsE)
        /*035c*/ 	.word	0x00000000


	//----- nvinfo : EIATTR_MIN_STACK_SIZE
	.align		4
.L_154:
        /*0360*/ 	.byte	0x04, 0x12
        /*0362*/ 	.short	(.L_156 - .L_155)
	.align		4
.L_155:
        /*0364*/ 	.word	index@(_ZN5flash44flash_bwd_dq_dk_dv_loop_seqk_parallel_kernelI23Flash_bwd_kernel_traitsILi96ELi64ELi128ELi8ELi2ELi4ELi4ELb0ELb0EN7cutlass6half_tE19Flash_kernel_traitsILi96ELi64ELi128ELi8ES3_EELb1ELb1ELb0ELb0ELb0ELb1ELb0EEEvNS_16Flash_bwd_paramsE)
        /*0368*/ 	.word	0x00000000


	//----- nvinfo : EIATTR_MIN_STACK_SIZE
	.align		4
.L_156:
        /*036c*/ 	.byte	0x04, 0x12
        /*036e*/ 	.short	(.L_158 - .L_157)
	.align		4
.L_157:
        /*0370*/ 	.word	index@(_ZN5flash44flash_bwd_dq_dk_dv_loop_seqk_parallel_kernelI23Flash_bwd_kernel_traitsILi96ELi64ELi128ELi8ELi2ELi4ELi4ELb0ELb0EN7cutlass6half_tE19Flash_kernel_traitsILi96ELi64ELi128ELi8ES3_EELb0ELb1ELb0ELb0ELb0ELb1ELb1EEEvNS_16Flash_bwd_paramsE)
        /*0374*/ 	.word	0x00000008


	//----- nvinfo : EIATTR_MIN_STACK_SIZE
	.align		4
.L_158:
        /*0378*/ 	.byte	0x04, 0x12
        /*037a*/ 	.short	(.L_160 - .L_159)
	.align		4
.L_159:
        /*037c*/ 	.word	index@(_ZN5flash44flash_bwd_dq_dk_dv_loop_seqk_parallel_kernelI23Flash_bwd_kernel_traitsILi96ELi64ELi128ELi8ELi2ELi4ELi4ELb0ELb0EN7cutlass6half_tE19Flash_kernel_traitsILi96ELi64ELi128ELi8ES3_EELb1ELb1ELb0ELb1ELb0ELb0ELb0EEEvNS_16Flash_bwd_paramsE)
        /*0380*/ 	.word	0x00000000


	//----- nvinfo : EIATTR_MIN_STACK_SIZE
	.align		4
.L_160:
        /*0384*/ 	.byte	0x04, 0x12
        /*0386*/ 	.short	(.L_162 - .L_161)
	.align		4
.L_161:
        /*0388*/ 	.word	index@(_ZN5flash44flash_bwd_dq_dk_dv_loop_seqk_parallel_kernelI23Flash_bwd_kernel_traitsILi96ELi64ELi128ELi8ELi2ELi4ELi4ELb0ELb0EN7cutlass6half_tE19Flash_kernel_traitsILi96ELi64ELi128ELi8ES3_EELb0ELb1ELb0ELb1ELb0ELb0ELb1EEEvNS_16Flash_bwd_paramsE)
        /*038c*/ 	.word	0x00000028


	//----- nvinfo : EIATTR_MIN_STACK_SIZE
	.align		4
.L_162:
        /*0390*/ 	.byte	0x04, 0x12
        /*0392*/ 	.short	(.L_164 - .L_163)
	.align		4
.L_163:
        /*0394*/ 	.word	index@(_ZN5flash25flash_bwd_dot_do_o_kernelILb0E23Flash_bwd_kernel_traitsILi96ELi64ELi128ELi8ELi2ELi4ELi4ELb0ELb0EN7cutlass6half_tE19Flash_kernel_traitsILi96ELi64ELi128ELi8ES3_EEEEvNS_16Flash_bwd_paramsE)
        /*0398*/ 	.word	0x00000000


	//----- nvinfo : EIATTR_MIN_STACK_SIZE
	.align		4
.L_164:
        /*039c*/ 	.byte	0x04, 0x12
        /*039e*/ 	.short	(.L_166 - .L_165)
	.align		4
.L_165:
        /*03a0*/ 	.word	index@(_ZN5flash25flash_bwd_dot_do_o_kernelILb1E23Flash_bwd_kernel_traitsILi96ELi64ELi128ELi8ELi2ELi4ELi4ELb0ELb0EN7cutlass6half_tE19Flash_kernel_traitsILi96ELi64ELi128ELi8ES3_EEEEvNS_16Flash_bwd_paramsE)
        /*03a4*/ 	.word	0x00000000
.L_166:


//--------------------- .nv.compat                --------------------------
	.section	.nv.compat,"",@"SHT_CUDA_COMPAT_INFO"
	.align	4
        /*0000*/ 	.byte	0x02, 0x09, 0x01, 0x00, 0x02, 0x02, 0x01, 0x00, 0x02, 0x05, 0x05, 0x00, 0x03, 0x07, 0x01, 0x01
        /*0010*/ 	.byte	0x02, 0x03, 0x00, 0x00, 0x02, 0x06, 0x01, 0x00, 0x04, 0x0b, 0x08, 0x00, 0x00, 0x00, 0x00, 0x00
        /*0020*/ 	.byte	0x00, 0x00, 0x00, 0x00


//--------------------- .nv.info._ZN5flash44flash_bwd_dq_dk_dv_loop_seqk_parallel_kernelI23Flash_bwd_kernel_traitsILi96ELi64ELi128ELi8ELi2ELi4ELi4ELb1ELb0EN7cutlass6half_tE19Flash_kernel_traitsILi96ELi64ELi128ELi8ES3_EELb0ELb1ELb0ELb0ELb0ELb0ELb0EEEvNS_16Flash_bwd_paramsE --------------------------
	.section	.nv.info._ZN5flash44flash_bwd_dq_dk_dv_loop_seqk_parallel_kernelI23Flash_bwd_kernel_traitsILi96ELi64ELi128ELi8ELi2ELi4ELi4ELb1ELb0EN7cutlass6half_tE19Flash_kernel_traitsILi96ELi64ELi128ELi8ES3_EELb0ELb1ELb0ELb0ELb0ELb0ELb0EEEvNS_16Flash_bwd_paramsE,"",@"SHT_CUDA_INFO"
	.sectionflags	@""
	.align	4


	//----- nvinfo : EIATTR_CUDA_API_VERSION
	.align		4
        /*0000*/ 	.byte	0x04, 0x37
        /*0002*/ 	.short	(.L_168 - .L_167)
.L_167:
        /*0004*/ 	.word	0x00000082


	//----- nvinfo : EIATTR_KPARAM_INFO
	.align		4
.L_168:
        /*0008*/ 	.byte	0x04, 0x17
        /*000a*/ 	.short	(.L_170 - .L_169)
.L_169:
        /*000c*/ 	.word	0x00000000
        /*0010*/ 	.short	0x0000
        /*0012*/ 	.short	0x0000
        /*0014*/ 	.byte	0x00, 0xf0, 0x01, 0x0a


	//----- nvinfo : EIATTR_SPARSE_MMA_MASK
	.align		4
.L_170:
        /*0018*/ 	.byte	0x03, 0x50
        /*001a*/ 	.short	0x0000


	//----- nvinfo : EIATTR_MAXREG_COUNT
	.align		4
        /*001c*/ 	.byte	0x03, 0x1b
        /*001e*/ 	.short	0x00ff


	//----- nvinfo : EIATTR_NUM_BARRIERS
	.align		4
        /*0020*/ 	.byte	0x02, 0x4c
        /*0022*/ 	.byte	0x01
	.zero		1


	//----- nvinfo : EIATTR_ANNOTATIONS
	.align		4
        /*0024*/ 	.byte	0x04, 0x55
        /*0026*/ 	.short	(.L_172 - .L_171)


	//   ....[0]....
.L_171:
        /*0028*/ 	.word	0x00000001
        /*002c*/ 	.byte	0xa0, 0x00, 0x00, 0x00, 0x01, 0x00, 0x00, 0x00, 0xf0, 0x04, 0x00, 0x00, 0x01, 0x00, 0x00, 0x00
        /* <DEDUP_REMOVED lines=25> */
        /*01cc*/ 	.byte	0x40, 0x91, 0x00, 0x00


	//----- nvinfo : EIATTR_MERCURY_ISA_VERSION
	.align		4
.L_172:
        /*01d0*/ 	.byte	0x03, 0x5f
        /*01d2*/ 	.short	0x0101


	//----- nvinfo : EIATTR_EXIT_INSTR_OFFSETS
	.align		4
        /*01d4*/ 	.byte	0x04, 0x1c
        /*01d6*/ 	.short	(.L_174 - .L_173)


	//   ....[0]....
.L_173:
        /*01d8*/ 	.word	0x000000c0


	//   ....[1]....
        /*01dc*/ 	.word	0x000091c0


	//----- nvinfo : EIATTR_CRS_STACK_SIZE
	.align		4
.L_174:
        /*01e0*/ 	.byte	0x04, 0x1e
        /*01e2*/ 	.short	(.L_176 - .L_175)
.L_175:
        /*01e4*/ 	.word	0x00000000


	//----- nvinfo : EIATTR_CBANK_PARAM_SIZE
	.align		4
.L_176:
        /*01e8*/ 	.byte	0x03, 0x19
        /*01ea*/ 	.short	0x0280


	//----- nvinfo : EIATTR_PARAM_CBANK
	.align		4
        /*01ec*/ 	.byte	0x04, 0x0a
        /*01ee*/ 	.short	(.L_178 - .L_177)
	.align		4
.L_177:
        /*01f0*/ 	.word	index@(.nv.constant0._ZN5flash44flash_bwd_dq_dk_dv_loop_seqk_parallel_kernelI23Flash_bwd_kernel_traitsILi96ELi64ELi128ELi8ELi2ELi4ELi4ELb1ELb0EN7cutlass6half_tE19Flash_kernel_traitsILi96ELi64ELi128ELi8ES3_EELb0ELb1ELb0ELb0ELb0ELb0ELb0EEEvNS_16Flash_bwd_paramsE)
        /*01f4*/ 	.short	0x0210
        /*01f6*/ 	.short	0x0280


	//----- nvinfo : EIATTR_SW_WAR
	.align		4
.L_178:
        /*01f8*/ 	.byte	0x04, 0x36
        /*01fa*/ 	.short	(.L_180 - .L_179)
.L_179:
        /*01fc*/ 	.word	0x00000008
.L_180:


//--------------------- .nv.info._ZN5flash44flash_bwd_dq_dk_dv_loop_seqk_parallel_kernelI23Flash_bwd_kernel_traitsILi96ELi64ELi128ELi8ELi2ELi4ELi4ELb1ELb0EN7cutlass6half_tE19Flash_kernel_traitsILi96ELi64ELi128ELi8ES3_EELb0ELb1ELb0ELb0ELb1ELb1ELb0EEEvNS_16Flash_bwd_paramsE --------------------------
	.section	.nv.info._ZN5flash44flash_bwd_dq_dk_dv_loop_seqk_parallel_kernelI23Flash_bwd_kernel_traitsILi96ELi64ELi128ELi8ELi2ELi4ELi4ELb1ELb0EN7cutlass6half_tE19Flash_kernel_traitsILi96ELi64ELi128ELi8ES3_EELb0ELb1ELb0ELb0ELb1ELb1ELb0EEEvNS_16Flash_bwd_paramsE,"",@"SHT_CUDA_INFO"
	.sectionflags	@""
	.align	4


	//----- nvinfo : EIATTR_CUDA_API_VERSION
	.align		4
        /*0000*/ 	.byte	0x04, 0x37
        /*0002*/ 	.short	(.L_182 - .L_181)
.L_181:
        /*0004*/ 	.word	0x00000082


	//----- nvinfo : EIATTR_KPARAM_INFO
	.align		4
.L_182:
        /*0008*/ 	.byte	0x04, 0x17
        /*000a*/ 	.short	(.L_184 - .L_183)
.L_183:
        /*000c*/ 	.word	0x00000000
        /*0010*/ 	.short	0x0000
        /*0012*/ 	.short	0x0000
        /*0014*/ 	.byte	0x00, 0xf0, 0x01, 0x0a


	//----- nvinfo : EIATTR_SPARSE_MMA_MASK
	.align		4
.L_184:
        /*0018*/ 	.byte	0x03, 0x50
        /*001a*/ 	.short	0x0000


	//----- nvinfo : EIATTR_MAXREG_COUNT
	.align		4
        /*001c*/ 	.byte	0x03, 0x1b
        /*001e*/ 	.short	0x00ff


	//----- nvinfo : EIATTR_NUM_BARRIERS
	.align		4
        /*0020*/ 	.byte	0x02, 0x4c
        /*0022*/ 	.byte	0x01
	.zero		1


	//----- nvinfo : EIATTR_ANNOTATIONS
	.align		4
        /*0024*/ 	.byte	0x04, 0x55
        /*0026*/ 	.short	(.L_186 - .L_185)


	//   ....[0]....
.L_185:
        /* <DEDUP_REMOVED lines=13> */


	//----- nvinfo : EIATTR_MERCURY_ISA_VERSION
	.align		4
.L_186:
        /*00e0*/ 	.byte	0x03, 0x5f
        /*00e2*/ 	.short	0x0101


	//----- nvinfo : EIATTR_EXIT_INSTR_OFFSETS
	.align		4
        /*00e4*/ 	.byte	0x04, 0x1c
        /*00e6*/ 	.short	(.L_188 - .L_187)


	//   ....[0]....
.L_187:
        /*00e8*/ 	.word	0x000000a0


	//   ....[1]....
        /*00ec*/ 	.word	0x000068b0


	//----- nvinfo : EIATTR_CBANK_PARAM_SIZE
	.align		4
.L_188:
        /*00f0*/ 	.byte	0x03, 0x19
        /*00f2*/ 	.short	0x0280


	//----- nvinfo : EIATTR_PARAM_CBANK
	.align		4
        /*00f4*/ 	.byte	0x04, 0x0a
        /*00f6*/ 	.short	(.L_190 - .L_189)
	.align		4
.L_189:
        /*00f8*/ 	.word	index@(.nv.constant0._ZN5flash44flash_bwd_dq_dk_dv_loop_seqk_parallel_kernelI23Flash_bwd_kernel_traitsILi96ELi64ELi128ELi8ELi2ELi4ELi4ELb1ELb0EN7cutlass6half_tE19Flash_kernel_traitsILi96ELi64ELi128ELi8ES3_EELb0ELb1ELb0ELb0ELb1ELb1ELb0EEEvNS_16Flash_bwd_paramsE)
        /*00fc*/ 	.short	0x0210
        /*00fe*/ 	.short	0x0280


	//----- nvinfo : EIATTR_SW_WAR
	.align		4
.L_190:
        /*0100*/ 	.byte	0x04, 0x36
        /*0102*/ 	.short	(.L_192 - .L_191)
.L_191:
        /*0104*/ 	.word	0x00000008
.L_192:


//--------------------- .nv.info._ZN5flash44flash_bwd_dq_dk_dv_loop_seqk_parallel_kernelI23Flash_bwd_kernel_traitsILi96ELi64ELi128ELi8ELi2ELi4ELi4ELb1ELb0EN7cutlass6half_tE19Flash_kernel_traitsILi96ELi64ELi128ELi8ES3_EELb0ELb1ELb0ELb0ELb0ELb1ELb0EEEvNS_16Flash_bwd_paramsE --------------------------
	.section	.nv.info._ZN5flash44flash_bwd_dq_dk_dv_loop_seqk_parallel_kernelI23Flash_bwd_kernel_traitsILi96ELi64ELi128ELi8ELi2ELi4ELi4ELb1ELb0EN7cutlass6half_tE19Flash_kernel_traitsILi96ELi64ELi128ELi8ES3_EELb0ELb1ELb0ELb0ELb0ELb1ELb0EEEvNS_16Flash_bwd_paramsE,"",@"SHT_CUDA_INFO"
	.sectionflags	@""
	.align	4


	//----- nvinfo : EIATTR_CUDA_API_VERSION
	.align		4
        /*0000*/ 	.byte	0x04, 0x37
        /*0002*/ 	.short	(.L_194 - .L_193)
.L_193:
        /*0004*/ 	.word	0x00000082


	//----- nvinfo : EIATTR_KPARAM_INFO
	.align		4
.L_194:
        /*0008*/ 	.byte	0x04, 0x17
        /*000a*/ 	.short	(.L_196 - .L_195)
.L_195:
        /*000c*/ 	.word	0x00000000
        /*0010*/ 	.short	0x0000
        /*0012*/ 	.short	0x0000
        /*0014*/ 	.byte	0x00, 0xf0, 0x01, 0x0a


	//----- nvinfo : EIATTR_SPARSE_MMA_MASK
	.align		4
.L_196:
        /*0018*/ 	.byte	0x03, 0x50
        /*001a*/ 	.short	0x0000


	//----- nvinfo : EIATTR_MAXREG_COUNT
	.align		4
        /*001c*/ 	.byte	0x03, 0x1b
        /*001e*/ 	.short	0x00ff


	//----- nvinfo : EIATTR_NUM_BARRIERS
	.align		4
        /*0020*/ 	.byte	0x02, 0x4c
        /*0022*/ 	.byte	0x01
	.zero		1


	//----- nvinfo : EIATTR_ANNOTATIONS
	.align		4
        /*0024*/ 	.byte	0x04, 0x55
        /*0026*/ 	.short	(.L_198 - .L_197)


	//   ....[0]....
.L_197:
        /* <DEDUP_REMOVED lines=16> */


	//----- nvinfo : EIATTR_MERCURY_ISA_VERSION
	.align		4
.L_198:
        /*0110*/ 	.byte	0x03, 0x5f
        /*0112*/ 	.short	0x0101


	//----- nvinfo : EIATTR_EXIT_INSTR_OFFSETS
	.align		4
        /*0114*/ 	.byte	0x04, 0x1c
        /*0116*/ 	.short	(.L_200 - .L_199)


	//   ....[0]....
.L_199:
        /*0118*/ 	.word	0x000000c0


	//   ....[1]....
        /*011c*/ 	.word	0x00008130


	//----- nvinfo : EIATTR_CRS_STACK_SIZE
	.align		4
.L_200:
        /*0120*/ 	.byte	0x04, 0x1e
        /*0122*/ 	.short	(.L_202 - .L_201)
.L_201:
        /*0124*/ 	.word	0x00000000


	//----- nvinfo : EIATTR_CBANK_PARAM_SIZE
	.align		4
.L_202:
        /*0128*/ 	.byte	0x03, 0x19
        /*012a*/ 	.short	0x0280


	//----- nvinfo : EIATTR_PARAM_CBANK
	.align		4
        /*012c*/ 	.byte	0x04, 0x0a
        /*012e*/ 	.short	(.L_204 - .L_203)
	.align		4
.L_203:
        /*0130*/ 	.word	index@(.nv.constant0._ZN5flash44flash_bwd_dq_dk_dv_loop_seqk_parallel_kernelI23Flash_bwd_kernel_traitsILi96ELi64ELi128ELi8ELi2ELi4ELi4ELb1ELb0EN7cutlass6half_tE19Flash_kernel_traitsILi96ELi64ELi128ELi8ES3_EELb0ELb1ELb0ELb0ELb0ELb1ELb0EEEvNS_16Flash_bwd_paramsE)
        /*0134*/ 	.short	0x0210
        /*0136*/ 	.short	0x0280


	//----- nvinfo : EIATTR_SW_WAR
	.align		4
.L_204:
        /*0138*/ 	.byte	0x04, 0x36
        /*013a*/ 	.short	(.L_206 - .L_205)
.L_205:
        /*013c*/ 	.word	0x00000008
.L_206:


//--------------------- .nv.info._ZN5flash44flash_bwd_dq_dk_dv_loop_seqk_parallel_kernelI23Flash_bwd_kernel_traitsILi96ELi64ELi128ELi8ELi2ELi4ELi4ELb1ELb0EN7cutlass6half_tE19Flash_kernel_traitsILi96ELi64ELi128ELi8ES3_EELb0ELb1ELb0ELb1ELb0ELb0ELb0EEEvNS_16Flash_bwd_paramsE --------------------------
	.section	.nv.info._ZN5flash44flash_bwd_dq_dk_dv_loop_seqk_parallel_kernelI23Flash_bwd_kernel_traitsILi96ELi64ELi128ELi8ELi2ELi4ELi4ELb1ELb0EN7cutlass6half_tE19Flash_kernel_traitsILi96ELi64ELi128ELi8ES3_EELb0ELb1ELb0ELb1ELb0ELb0ELb0EEEvNS_16Flash_bwd_paramsE,"",@"SHT_CUDA_INFO"
	.sectionflags	@""
	.align	4


	//----- nvinfo : EIATTR_CUDA_API_VERSION
	.align		4
        /*0000*/ 	.byte	0x04, 0x37
        /*0002*/ 	.short	(.L_208 - .L_207)
.L_207:
        /*0004*/ 	.word	0x00000082


	//----- nvinfo : EIATTR_KPARAM_INFO
	.align		4
.L_208:
        /*0008*/ 	.byte	0x04, 0x17
        /*000a*/ 	.short	(.L_210 - .L_209)
.L_209:
        /*000c*/ 	.word	0x00000000
        /*0010*/ 	.short	0x0000
        /*0012*/ 	.short	0x0000
        /*0014*/ 	.byte	0x00, 0xf0, 0x01, 0x0a


	//----- nvinfo : EIATTR_SPARSE_MMA_MASK
	.align		4
.L_210:
        /*0018*/ 	.byte	0x03, 0x50
        /*001a*/ 	.short	0x0000


	//----- nvinfo : EIATTR_MAXREG_COUNT
	.align		4
        /*001c*/ 	.byte	0x03, 0x1b
        /*001e*/ 	.short	0x00ff


	//----- nvinfo : EIATTR_NUM_BARRIERS
	.align		4
        /*0020*/ 	.byte	0x02, 0x4c
        /*0022*/ 	.byte	0x01
	.zero		1


	//----- nvinfo : EIATTR_ANNOTATIONS
	.align		4
        /*0024*/ 	.byte	0x04, 0x55
        /*0026*/ 	.short	(.L_212 - .L_211)


	//   ....[0]....
.L_211:
        /* <DEDUP_REMOVED lines=36> */


	//----- nvinfo : EIATTR_MERCURY_ISA_VERSION
	.align		4
.L_212:
        /*0250*/ 	.byte	0x03, 0x5f
        /*0252*/ 	.short	0x0101


	//----- nvinfo : EIATTR_EXIT_INSTR_OFFSETS
	.align		4
        /*0254*/ 	.byte	0x04, 0x1c
        /*0256*/ 	.short	(.L_214 - .L_213)


	//   ....[0]....
.L_213:
        /*0258*/ 	.word	0x000000c0


	//   ....[1]....
        /*025c*/ 	.word	0x00009900


	//----- nvinfo : EIATTR_CRS_STACK_SIZE
	.align		4
.L_214:
        /*0260*/ 	.byte	0x04, 0x1e
        /*0262*/ 	.short	(.L_216 - .L_215)
.L_215:
        /*0264*/ 	.word	0x00000000


	//----- nvinfo : EIATTR_CBANK_PARAM_SIZE
	.align		4
.L_216:
        /*0268*/ 	.byte	0x03, 0x19
        /*026a*/ 	.short	0x0280


	//----- nvinfo : EIATTR_PARAM_CBANK
	.align		4
        /*026c*/ 	.byte	0x04, 0x0a
        /*026e*/ 	.short	(.L_218 - .L_217)
	.align		4
.L_217:
        /*0270*/ 	.word	index@(.nv.constant0._ZN5flash44flash_bwd_dq_dk_dv_loop_seqk_parallel_kernelI23Flash_bwd_kernel_traitsILi96ELi64ELi128ELi8ELi2ELi4ELi4ELb1ELb0EN7cutlass6half_tE19Flash_kernel_traitsILi96ELi64ELi128ELi8ES3_EELb0ELb1ELb0ELb1ELb0ELb0ELb0EEEvNS_16Flash_bwd_paramsE)
        /*0274*/ 	.short	0x0210
        /*0276*/ 	.short	0x0280


	//----- nvinfo : EIATTR_SW_WAR
	.align		4
.L_218:
        /*0278*/ 	.byte	0x04, 0x36
        /*027a*/ 	.short	(.L_220 - .L_219)
.L_219:
        /*027c*/ 	.word	0x00000008
.L_220:


//--------------------- .nv.info._ZN5flash27flash_bwd_convert_dq_kernelI23Flash_bwd_kernel_traitsILi96ELi64ELi128ELi8ELi2ELi4ELi4ELb1ELb0EN7cutlass6half_tE19Flash_kernel_traitsILi96ELi64ELi128ELi8ES3_EEEEvNS_16Flash_bwd_paramsEi --------------------------
	.section	.nv.info._ZN5flash27flash_bwd_convert_dq_kernelI23Flash_bwd_kernel_traitsILi96ELi64ELi128ELi8ELi2ELi4ELi4ELb1ELb0EN7cutlass6half_tE19Flash_kernel_traitsILi96ELi64ELi128ELi8ES3_EEEEvNS_16Flash_bwd_paramsEi,"",@"SHT_CUDA_INFO"
	.sectionflags	@""
	.align	4


	//----- nvinfo : EIATTR_CUDA_API_VERSION
	.align		4
        /*0000*/ 	.byte	0x04, 0x37
        /*0002*/ 	.short	(.L_222 - .L_221)
.L_221:
        /*0004*/ 	.word	0x00000082


	//----- nvinfo : EIATTR_KPARAM_INFO
	.align		4
.L_222:
        /*0008*/ 	.byte	0x04, 0x17
        /*000a*/ 	.short	(.L_224 - .L_223)
.L_223:
        /*000c*/ 	.word	0x00000000
        /*0010*/ 	.short	0x0001
        /*0012*/ 	.short	0x0280
        /*0014*/ 	.byte	0x00, 0xf0, 0x11, 0x00


	//----- nvinfo : EIATTR_KPARAM_INFO
	.align		4
.L_224:
        /*0018*/ 	.byte	0x04, 0x17
        /*001a*/ 	.short	(.L_226 - .L_225)
.L_225:
        /*001c*/ 	.word	0x00000000
        /*0020*/ 	.short	0x0000
        /*0022*/ 	.short	0x0000
        /*0024*/ 	.byte	0x00, 0xf0, 0x01, 0x0a


	//----- nvinfo : EIATTR_SPARSE_MMA_MASK
	.align		4
.L_226:
        /*0028*/ 	.byte	0x03, 0x50
        /*002a*/ 	.short	0x0000


	//----- nvinfo : EIATTR_MAXREG_COUNT
	.align		4
        /*002c*/ 	.byte	0x03, 0x1b
        /*002e*/ 	.short	0x00ff


	//----- nvinfo : EIATTR_NUM_BARRIERS
	.align		4
        /*0030*/ 	.byte	0x02, 0x4c
        /*0032*/ 	.byte	0x01
	.zero		1


	//----- nvinfo : EIATTR_MERCURY_ISA_VERSION
	.align		4
        /*0034*/ 	.byte	0x03, 0x5f
        /*0036*/ 	.short	0x0101


	//----- nvinfo : EIATTR_EXIT_INSTR_OFFSETS
	.align		4
        /*0038*/ 	.byte	0x04, 0x1c
        /*003a*/ 	.short	(.L_228 - .L_227)


	//   ....[0]....
.L_227:
        /*003c*/ 	.word	0x00000160


	//   ....[1]....
        /*0040*/ 	.word	0x00001550


	//   ....[2]....
        /*0044*/ 	.word	0x000017b0


	//   ....[3]....
        /*0048*/ 	.word	0x000017e0


	//----- nvinfo : EIATTR_CBANK_PARAM_SIZE
	.align		4
.L_228:
        /*004c*/ 	.byte	0x03, 0x19
        /*004e*/ 	.short	0x0284


	//----- nvinfo : EIATTR_PARAM_CBANK
	.align		4
        /*0050*/ 	.byte	0x04, 0x0a
        /*0052*/ 	.short	(.L_230 - .L_229)
	.align		4
.L_229:
        /*0054*/ 	.word	index@(.nv.constant0._ZN5flash27flash_bwd_convert_dq_kernelI23Flash_bwd_kernel_traitsILi96ELi64ELi128ELi8ELi2ELi4ELi4ELb1ELb0EN7cutlass6half_tE19Flash_kernel_traitsILi96ELi64ELi128ELi8ES3_EEEEvNS_16Flash_bwd_paramsEi)
        /*0058*/ 	.short	0x0210
        /*005a*/ 	.short	0x0284


	//----- nvinfo : EIATTR_SW_WAR
	.align		4
.L_230:
        /*005c*/ 	.byte	0x04, 0x36
        /*005e*/ 	.short	(.L_232 - .L_231)
.L_231:
        /*0060*/ 	.word	0x00000008
.L_232:


//--------------------- .nv.info._ZN5flash44flash_bwd_dq_dk_dv_loop_seqk_parallel_kernelI23Flash_bwd_kernel_traitsILi96ELi64ELi128ELi8ELi2ELi4ELi4ELb1ELb0EN7cutlass6half_tE19Flash_kernel_traitsILi96ELi64ELi128ELi8ES3_EELb1ELb1ELb0ELb0ELb0ELb0ELb0EEEvNS_16Flash_bwd_paramsE --------------------------
	.section	.nv.info._ZN5flash44flash_bwd_dq_dk_dv_loop_seqk_parallel_kernelI23Flash_bwd_kernel_traitsILi96ELi64ELi128ELi8ELi2ELi4ELi4ELb1ELb0EN7cutlass6half_tE19Flash_kernel_traitsILi96ELi64ELi128ELi8ES3_EELb1ELb1ELb0ELb0ELb0ELb0ELb0EEEvNS_16Flash_bwd_paramsE,"",@"SHT_CUDA_INFO"
	.sectionflags	@""
	.align	4


	//----- nvinfo : EIATTR_CUDA_API_VERSION
	.align		4
        /*0000*/ 	.byte	0x04, 0x37
        /*0002*/ 	.short	(.L_234 - .L_233)
.L_233:
        /*0004*/ 	.word	0x00000082


	//----- nvinfo : EIATTR_KPARAM_INFO
	.align		4
.L_234:
        /*0008*/ 	.byte	0x04, 0x17
        /*000a*/ 	.short	(.L_236 - .L_235)
.L_235:
        /*000c*/ 	.word	0x00000000
        /*0010*/ 	.short	0x0000
        /*0012*/ 	.short	0x0000
        /*0014*/ 	.byte	0x00, 0xf0, 0x01, 0x0a


	//----- nvinfo : EIATTR_SPARSE_MMA_MASK
	.align		4
.L_236:
        /*0018*/ 	.byte	0x03, 0x50
        /*001a*/ 	.short	0x0000


	//----- nvinfo : EIATTR_MAXREG_COUNT
	.align		4
        /*001c*/ 	.byte	0x03, 0x1b
        /*001e*/ 	.short	0x00ff


	//----- nvinfo : EIATTR_NUM_BARRIERS
	.align		4
        /*0020*/ 	.byte	0x02, 0x4c
        /*0022*/ 	.byte	0x01
	.zero		1


	//----- nvinfo : EIATTR_ANNOTATIONS
	.align		4
        /*0024*/ 	.byte	0x04, 0x55
        /*0026*/ 	.short	(.L_238 - .L_237)


	//   ....[0]....
.L_237:
        /* <DEDUP_REMOVED lines=25> */


	//----- nvinfo : EIATTR_MERCURY_ISA_VERSION
	.align		4
.L_238:
        /*01a0*/ 	.byte	0x03, 0x5f
        /*01a2*/ 	.short	0x0101


	//----- nvinfo : EIATTR_EXIT_INSTR_OFFSETS
	.align		4
        /*01a4*/ 	.byte	0x04, 0x1c
        /*01a6*/ 	.short	(.L_240 - .L_239)


	//   ....[0]....
.L_239:
        /*01a8*/ 	.word	0x000000c0


	//   ....[1]....
        /*01ac*/ 	.word	0x0000a560


	//----- nvinfo : EIATTR_CRS_STACK_SIZE
	.align		4
.L_240:
        /*01b0*/ 	.byte	0x04, 0x1e
        /*01b2*/ 	.short	(.L_242 - .L_241)
.L_241:
        /*01b4*/ 	.word	0x00000000


	//----- nvinfo : EIATTR_CBANK_PARAM_SIZE
	.align		4
.L_242:
        /*01b8*/ 	.byte	0x03, 0x19
        /*01ba*/ 	.short	0x0280


	//----- nvinfo : EIATTR_PARAM_CBANK
	.align		4
        /*01bc*/ 	.byte	0x04, 0x0a
        /*01be*/ 	.short	(.L_244 - .L_243)
	.align		4
.L_243:
        /*01c0*/ 	.word	index@(.nv.constant0._ZN5flash44flash_bwd_dq_dk_dv_loop_seqk_parallel_kernelI23Flash_bwd_kernel_traitsILi96ELi64ELi128ELi8ELi2ELi4ELi4ELb1ELb0EN7cutlass6half_tE19Flash_kernel_traitsILi96ELi64ELi128ELi8ES3_EELb1ELb1ELb0ELb0ELb0ELb0ELb0EEEvNS_16Flash_bwd_paramsE)
        /*01c4*/ 	.short	0x0210
        /*01c6*/ 	.short	0x0280


	//----- nvinfo : EIATTR_SW_WAR
	.align		4
.L_244:
        /*01c8*/ 	.byte	0x04, 0x36
        /*01ca*/ 	.short	(.L_246 - .L_245)
.L_245:
        /*01cc*/ 	.word	0x00000008
.L_246:


//--------------------- .nv.info._ZN5flash44flash_bwd_dq_dk_dv_loop_seqk_parallel_kernelI23Flash_bwd_kernel_traitsILi96ELi64ELi128ELi8ELi2ELi4ELi4ELb1ELb0EN7cutlass6half_tE19Flash_kernel_traitsILi96ELi64ELi128ELi8ES3_EELb0ELb1ELb0ELb0ELb0ELb0ELb1EEEvNS_16Flash_bwd_paramsE --------------------------
	.section	.nv.info._ZN5flash44flash_bwd_dq_dk_dv_loop_seqk_parallel_kernelI23Flash_bwd_kernel_traitsILi96ELi64ELi128ELi8ELi2ELi4ELi4ELb1ELb0EN7cutlass6half_tE19Flash_kernel_traitsILi96ELi64ELi128ELi8ES3_EELb0ELb1ELb0ELb0ELb0ELb0ELb1EEEvNS_16Flash_bwd_paramsE,"",@"SHT_CUDA_INFO"
	.sectionflags	@""
	.align	4


	//----- nvinfo : EIATTR_CUDA_API_VERSION
	.align		4
        /*0000*/ 	.byte	0x04, 0x37
        /*0002*/ 	.short	(.L_248 - .L_247)
.L_247:
        /*0004*/ 	.word	0x00000082


	//----- nvinfo : EIATTR_KPARAM_INFO
	.align		4
.L_248:
        /*0008*/ 	.byte	0x04, 0x17
        /*000a*/ 	.short	(.L_250 - .L_249)
.L_249:
        /*000c*/ 	.word	0x00000000
        /*0010*/ 	.short	0x0000
        /*0012*/ 	.short	0x0000
        /*0014*/ 	.byte	0x00, 0xf0, 0x01, 0x0a


	//----- nvinfo : EIATTR_SPARSE_MMA_MASK
	.align		4
.L_250:
        /*0018*/ 	.byte	0x03, 0x50
        /*001a*/ 	.short	0x0000


	//----- nvinfo : EIATTR_MAXREG_COUNT
	.align		4
        /*001c*/ 	.byte	0x03, 0x1b
        /*001e*/ 	.short	0x00ff


	//----- nvinfo : EIATTR_NUM_BARRIERS
	.align		4
        /*0020*/ 	.byte	0x02, 0x4c
        /*0022*/ 	.byte	0x01
	.zero		1


	//----- nvinfo : EIATTR_ANNOTATIONS
	.align		4
        /*0024*/ 	.byte	0x04, 0x55
        /*0026*/ 	.short	(.L_252 - .L_251)


	//   ....[0]....
.L_251:
        /* <DEDUP_REMOVED lines=64> */


	//----- nvinfo : EIATTR_MERCURY_ISA_VERSION
	.align		4
.L_252:
        /*0410*/ 	.byte	0x03, 0x5f
        /*0412*/ 	.short	0x0101


	//----- nvinfo : EIATTR_EXIT_INSTR_OFFSETS
	.align		4
        /*0414*/ 	.byte	0x04, 0x1c
        /*0416*/ 	.short	(.L_254 - .L_253)


	//   ....[0]....
.L_253:
        /*0418*/ 	.word	0x000000c0


	//   ....[1]....
        /*041c*/ 	.word	0x0000a220


	//----- nvinfo : EIATTR_CRS_STACK_SIZE
	.align		4
.L_254:
        /*0420*/ 	.byte	0x04, 0x1e
        /*0422*/ 	.short	(.L_256 - .L_255)
.L_255:
        /*0424*/ 	.word	0x00000000


	//----- nvinfo : EIATTR_CBANK_PARAM_SIZE
	.align		4
.L_256:
        /*0428*/ 	.byte	0x03, 0x19
        /*042a*/ 	.short	0x0280


	//----- nvinfo : EIATTR_PARAM_CBANK
	.align		4
        /*042c*/ 	.byte	0x04, 0x0a
        /*042e*/ 	.short	(.L_258 - .L_257)
	.align		4
.L_257:
        /*0430*/ 	.word	index@(.nv.constant0._ZN5flash44flash_bwd_dq_dk_dv_loop_seqk_parallel_kernelI23Flash_bwd_kernel_traitsILi96ELi64ELi128ELi8ELi2ELi4ELi4ELb1ELb0EN7cutlass6half_tE19Flash_kernel_traitsILi96ELi64ELi128ELi8ES3_EELb0ELb1ELb0ELb0ELb0ELb0ELb1EEEvNS_16Flash_bwd_paramsE)
        /*0434*/ 	.short	0x0210
        /*0436*/ 	.short	0x0280


	//----- nvinfo : EIATTR_SW_WAR
	.align		4
.L_258:
        /*0438*/ 	.byte	0x04, 0x36
        /*043a*/ 	.short	(.L_260 - .L_259)
.L_259:
        /*043c*/ 	.word	0x00000008
.L_260:


//--------------------- .nv.info._ZN5flash44flash_bwd_dq_dk_dv_loop_seqk_parallel_kernelI23Flash_bwd_kernel_traitsILi96ELi64ELi128ELi8ELi2ELi4ELi4ELb1ELb0EN7cutlass6half_tE19Flash_kernel_traitsILi96ELi64ELi128ELi8ES3_EELb1ELb1ELb0ELb0ELb1ELb1ELb0EEEvNS_16Flash_bwd_paramsE --------------------------
	.section	.nv.info._ZN5flash44flash_bwd_dq_dk_dv_loop_seqk_parallel_kernelI23Flash_bwd_kernel_traitsILi96ELi64ELi128ELi8ELi2ELi4ELi4ELb1ELb0EN7cutlass6half_tE19Flash_kernel_traitsILi96ELi64ELi128ELi8ES3_EELb1ELb1ELb0ELb0ELb1ELb1ELb0EEEvNS_16Flash_bwd_paramsE,"",@"SHT_CUDA_INFO"
	.sectionflags	@""
	.align	4


	//----- nvinfo : EIATTR_CUDA_API_VERSION
	.align		4
        /*0000*/ 	.byte	0x04, 0x37
        /*0002*/ 	.short	(.L_262 - .L_261)
.L_261:
        /*0004*/ 	.word	0x00000082


	//----- nvinfo : EIATTR_KPARAM_INFO
	.align		4
.L_262:
        /*0008*/ 	.byte	0x04, 0x17
        /*000a*/ 	.short	(.L_264 - .L_263)
.L_263:
        /*000c*/ 	.word	0x00000000
        /*0010*/ 	.short	0x0000
        /*0012*/ 	.short	0x0000
        /*0014*/ 	.byte	0x00, 0xf0, 0x01, 0x0a


	//----- nvinfo : EIATTR_SPARSE_MMA_MASK
	.align		4
.L_264:
        /*0018*/ 	.byte	0x03, 0x50
        /*001a*/ 	.short	0x0000


	//----- nvinfo : EIATTR_MAXREG_COUNT
	.align		4
        /*001c*/ 	.byte	0x03, 0x1b
        /*001e*/ 	.short	0x00ff


	//----- nvinfo : EIATTR_NUM_BARRIERS
	.align		4
        /*0020*/ 	.byte	0x02, 0x4c
        /*0022*/ 	.byte	0x01
	.zero		1


	//----- nvinfo : EIATTR_ANNOTATIONS
	.align		4
        /*0024*/ 	.byte	0x04, 0x55
        /*0026*/ 	.short	(.L_266 - .L_265)


	//   ....[0]....
.L_265:
        /* <DEDUP_REMOVED lines=11> */


	//----- nvinfo : EIATTR_MERCURY_ISA_VERSION
	.align		4
.L_266:
        /*00c0*/ 	.byte	0x03, 0x5f
        /*00c2*/ 	.short	0x0101


	//----- nvinfo : EIATTR_EXIT_INSTR_OFFSETS
	.align		4
        /*00c4*/ 	.byte	0x04, 0x1c
        /*00c6*/ 	.short	(.L_268 - .L_267)


	//   ....[0]....
.L_267:
        /*00c8*/ 	.word	0x000000a0


	//   ....[1]....
        /*00cc*/ 	.word	0x00007ce0


	//----- nvinfo : EIATTR_CBANK_PARAM_SIZE
	.align		4
.L_268:
        /*00d0*/ 	.byte	0x03, 0x19
        /*00d2*/ 	.short	0x0280


	//----- nvinfo : EIATTR_PARAM_CBANK
	.align		4
        /*00d4*/ 	.byte	0x04, 0x0a
        /*00d6*/ 	.short	(.L_270 - .L_269)
	.align		4
.L_269:
        /*00d8*/ 	.word	index@(.nv.constant0._ZN5flash44flash_bwd_dq_dk_dv_loop_seqk_parallel_kernelI23Flash_bwd_kernel_traitsILi96ELi64ELi128ELi8ELi2ELi4ELi4ELb1ELb0EN7cutlass6half_tE19Flash_kernel_traitsILi96ELi64ELi128ELi8ES3_EELb1ELb1ELb0ELb0ELb1ELb1ELb0EEEvNS_16Flash_bwd_paramsE)
        /*00dc*/ 	.short	0x0210
        /*00de*/ 	.short	0x0280


	//----- nvinfo : EIATTR_SW_WAR
	.align		4
.L_270:
        /*00e0*/ 	.byte	0x04, 0x36
        /*00e2*/ 	.short	(.L_272 - .L_271)
.L_271:
        /*00e4*/ 	.word	0x00000008
.L_272:


//--------------------- .nv.info._ZN5flash44flash_bwd_dq_dk_dv_loop_seqk_parallel_kernelI23Flash_bwd_kernel_traitsILi96ELi64ELi128ELi8ELi2ELi4ELi4ELb1ELb0EN7cutlass6half_tE19Flash_kernel_traitsILi96ELi64ELi128ELi8ES3_EELb0ELb1ELb0ELb0ELb1ELb1ELb1EEEvNS_16Flash_bwd_paramsE --------------------------
	.section	.nv.info._ZN5flash44flash_bwd_dq_dk_dv_loop_seqk_parallel_kernelI23Flash_bwd_kernel_traitsILi96ELi64ELi128ELi8ELi2ELi4ELi4ELb1ELb0EN7cutlass6half_tE19Flash_kernel_traitsILi96ELi64ELi128ELi8ES3_EELb0ELb1ELb0ELb0ELb1ELb1ELb1EEEvNS_16Flash_bwd_paramsE,"",@"SHT_CUDA_INFO"
	.sectionflags	@""
	.align	4


	//----- nvinfo : EIATTR_CUDA_API_VERSION
	.align		4
        /*0000*/ 	.byte	0x04, 0x37
        /*0002*/ 	.short	(.L_274 - .L_273)
.L_273:
        /*0004*/ 	.word	0x00000082


	//----- nvinfo : EIATTR_KPARAM_INFO
	.align		4
.L_274:
        /*0008*/ 	.byte	0x04, 0x17
        /*000a*/ 	.short	(.L_276 - .L_275)
.L_275:
        /*000c*/ 	.word	0x00000000
        /*0010*/ 	.short	0x0000
        /*0012*/ 	.short	0x0000
        /*0014*/ 	.byte	0x00, 0xf0, 0x01, 0x0a


	//----- nvinfo : EIATTR_SPARSE_MMA_MASK
	.align		4
.L_276:
        /*0018*/ 	.byte	0x03, 0x50
        /*001a*/ 	.short	0x0000


	//----- nvinfo : EIATTR_MAXREG_COUNT
	.align		4
        /*001c*/ 	.byte	0x03, 0x1b
        /*001e*/ 	.short	0x00ff


	//----- nvinfo : EIATTR_NUM_BARRIERS
	.align		4
        /*0020*/ 	.byte	0x02, 0x4c
        /*0022*/ 	.byte	0x01
	.zero		1


	//----- nvinfo : EIATTR_ANNOTATIONS
	.align		4
        /*0024*/ 	.byte	0x04, 0x55
        /*0026*/ 	.short	(.L_278 - .L_277)


	//   ....[0]....
.L_277:
        /* <DEDUP_REMOVED lines=49> */
        /*032c*/ 	.byte	0x20, 0x6a, 0x00, 0x00, 0x01, 0x00, 0x00, 0x00, 0x30, 0x6a, 0x00, 0x00


	//----- nvinfo : EIATTR_MERCURY_ISA_VERSION
	.align		4
.L_278:
        /*0338*/ 	.byte	0x03, 0x5f
        /*033a*/ 	.short	0x0101


	//----- nvinfo : EIATTR_EXIT_INSTR_OFFSETS
	.align		4
        /*033c*/ 	.byte	0x04, 0x1c
        /*033e*/ 	.short	(.L_280 - .L_279)


	//   ....[0]....
.L_279:
        /*0340*/ 	.word	0x000000a0


	//   ....[1]....
        /*0344*/ 	.word	0x00007920


	//----- nvinfo : EIATTR_CBANK_PARAM_SIZE
	.align		4
.L_280:
        /*0348*/ 	.byte	0x03, 0x19
        /*034a*/ 	.short	0x0280


	//----- nvinfo : EIATTR_PARAM_CBANK
	.align		4
        /*034c*/ 	.byte	0x04, 0x0a
        /*034e*/ 	.short	(.L_282 - .L_281)
	.align		4
.L_281:
        /*0350*/ 	.word	index@(.nv.constant0._ZN5flash44flash_bwd_dq_dk_dv_loop_seqk_parallel_kernelI23Flash_bwd_kernel_traitsILi96ELi64ELi128ELi8ELi2ELi4ELi4ELb1ELb0EN7cutlass6half_tE19Flash_kernel_traitsILi96ELi64ELi128ELi8ES3_EELb0ELb1ELb0ELb0ELb1ELb1ELb1EEEvNS_16Flash_bwd_paramsE)
        /*0354*/ 	.short	0x0210
        /*0356*/ 	.short	0x0280


	//----- nvinfo : EIATTR_SW_WAR
	.align		4
.L_282:
        /*0358*/ 	.byte	0x04, 0x36
        /*035a*/ 	.short	(.L_284 - .L_283)
.L_283:
        /*035c*/ 	.word	0x00000008
.L_284:


//--------------------- .nv.info._ZN5flash44flash_bwd_dq_dk_dv_loop_seqk_parallel_kernelI23Flash_bwd_kernel_traitsILi96ELi64ELi128ELi8ELi2ELi4ELi4ELb1ELb0EN7cutlass6half_tE19Flash_kernel_traitsILi96ELi64ELi128ELi8ES3_EELb1ELb1ELb0ELb0ELb0ELb1ELb0EEEvNS_16Flash_bwd_paramsE --------------------------
	.section	.nv.info._ZN5flash44flash_bwd_dq_dk_dv_loop_seqk_parallel_kernelI23Flash_bwd_kernel_traitsILi96ELi64ELi128ELi8ELi2ELi4ELi4ELb1ELb0EN7cutlass6half_tE19Flash_kernel_traitsILi96ELi64ELi128ELi8ES3_EELb1ELb1ELb0ELb0ELb0ELb1ELb0EEEvNS_16Flash_bwd_paramsE,"",@"SHT_CUDA_INFO"
	.sectionflags	@""
	.align	4


	//----- nvinfo : EIATTR_CUDA_API_VERSION
	.align		4
        /*0000*/ 	.byte	0x04, 0x37
        /*0002*/ 	.short	(.L_286 - .L_285)
.L_285:
        /*0004*/ 	.word	0x00000082


	//----- nvinfo : EIATTR_KPARAM_INFO
	.align		4
.L_286:
        /*0008*/ 	.byte	0x04, 0x17
        /*000a*/ 	.short	(.L_288 - .L_287)
.L_287:
        /*000c*/ 	.word	0x00000000
        /*0010*/ 	.short	0x0000
        /*0012*/ 	.short	0x0000
        /*0014*/ 	.byte	0x00, 0xf0, 0x01, 0x0a


	//----- nvinfo : EIATTR_SPARSE_MMA_MASK
	.align		4
.L_288:
        /*0018*/ 	.byte	0x03, 0x50
        /*001a*/ 	.short	0x0000


	//----- nvinfo : EIATTR_MAXREG_COUNT
	.align		4
        /*001c*/ 	.byte	0x03, 0x1b
        /*001e*/ 	.short	0x00ff


	//----- nvinfo : EIATTR_NUM_BARRIERS
	.align		4
        /*0020*/ 	.byte	0x02, 0x4c
        /*0022*/ 	.byte	0x01
	.zero		1


	//----- nvinfo : EIATTR_ANNOTATIONS
	.align		4
        /*0024*/ 	.byte	0x04, 0x55
        /*0026*/ 	.short	(.L_290 - .L_289)


	//   ....[0]....
.L_289:
        /* <DEDUP_REMOVED lines=13> */


	//----- nvinfo : EIATTR_MERCURY_ISA_VERSION
	.align		4
.L_290:
        /*00e8*/ 	.byte	0x03, 0x5f
        /*00ea*/ 	.short	0x0101


	//----- nvinfo : EIATTR_EXIT_INSTR_OFFSETS
	.align		4
        /*00ec*/ 	.byte	0x04, 0x1c
        /*00ee*/ 	.short	(.L_292 - .L_291)


	//   ....[0]....
.L_291:
        /*00f0*/ 	.word	0x000000c0


	//   ....[1]....
        /*00f4*/ 	.word	0x00009430


	//----- nvinfo : EIATTR_CRS_STACK_SIZE
	.align		4
.L_292:
        /*00f8*/ 	.byte	0x04, 0x1e
        /*00fa*/ 	.short	(.L_294 - .L_293)
.L_293:
        /*00fc*/ 	.word	0x00000000


	//----- nvinfo : EIATTR_CBANK_PARAM_SIZE
	.align		4
.L_294:
        /*0100*/ 	.byte	0x03, 0x19
        /*0102*/ 	.short	0x0280


	//----- nvinfo : EIATTR_PARAM_CBANK
	.align		4
        /*0104*/ 	.byte	0x04, 0x0a
        /*0106*/ 	.short	(.L_296 - .L_295)
	.align		4
.L_295:
        /*0108*/ 	.word	index@(.nv.constant0._ZN5flash44flash_bwd_dq_dk_dv_loop_seqk_parallel_kernelI23Flash_bwd_kernel_traitsILi96ELi64ELi128ELi8ELi2ELi4ELi4ELb1ELb0EN7cutlass6half_tE19Flash_kernel_traitsILi96ELi64ELi128ELi8ES3_EELb1ELb1ELb0ELb0ELb0ELb1ELb0EEEvNS_16Flash_bwd_paramsE)
        /*010c*/ 	.short	0x0210
        /*010e*/ 	.short	0x0280


	//----- nvinfo : EIATTR_SW_WAR
	.align		4
.L_296:
        /*0110*/ 	.byte	0x04, 0x36
        /*0112*/ 	.short	(.L_298 - .L_297)
.L_297:
        /*0114*/ 	.word	0x00000008
.L_298:


//--------------------- .nv.info._ZN5flash44flash_bwd_dq_dk_dv_loop_seqk_parallel_kernelI23Flash_bwd_kernel_traitsILi96ELi64ELi128ELi8ELi2ELi4ELi4ELb1ELb0EN7cutlass6half_tE19Flash_kernel_traitsILi96ELi64ELi128ELi8ES3_EELb0ELb1ELb0ELb0ELb0ELb1ELb1EEEvNS_16Flash_bwd_paramsE --------------------------
	.section	.nv.info._ZN5flash44flash_bwd_dq_dk_dv_loop_seqk_parallel_kernelI23Flash_bwd_kernel_traitsILi96ELi64ELi128ELi8ELi2ELi4ELi4ELb1ELb0EN7cutlass6half_tE19Flash_kernel_traitsILi96ELi64ELi128ELi8ES3_EELb0ELb1ELb0ELb0ELb0ELb1ELb1EEEvNS_16Flash_bwd_paramsE,"",@"SHT_CUDA_INFO"
	.sectionflags	@""
	.align	4


	//----- nvinfo : EIATTR_CUDA_API_VERSION
	.align		4
        /*0000*/ 	.byte	0x04, 0x37
        /*0002*/ 	.short	(.L_300 - .L_299)
.L_299:
        /*0004*/ 	.word	0x00000082


	//----- nvinfo : EIATTR_KPARAM_INFO
	.align		4
.L_300:
        /*0008*/ 	.byte	0x04, 0x17
        /*000a*/ 	.short	(.L_302 - .L_301)
.L_301:
        /*000c*/ 	.word	0x00000000
        /*0010*/ 	.short	0x0000
        /*0012*/ 	.short	0x0000
        /*0014*/ 	.byte	0x00, 0xf0, 0x01, 0x0a


	//----- nvinfo : EIATTR_SPARSE_MMA_MASK
	.align		4
.L_302:
        /*0018*/ 	.byte	0x03, 0x50
        /*001a*/ 	.short	0x0000


	//----- nvinfo : EIATTR_MAXREG_COUNT
	.align		4
        /*001c*/ 	.byte	0x03, 0x1b
        /*001e*/ 	.short	0x00ff


	//----- nvinfo : EIATTR_NUM_BARRIERS
	.align		4
        /*0020*/ 	.byte	0x02, 0x4c
        /*0022*/ 	.byte	0x01
	.zero		1


	//----- nvinfo : EIATTR_ANNOTATIONS
	.align		4
        /*0024*/ 	.byte	0x04, 0x55
        /*0026*/ 	.short	(.L_304 - .L_303)


	//   ....[0]....
.L_303:
        /* <DEDUP_REMOVED lines=53> */


	//----- nvinfo : EIATTR_MERCURY_ISA_VERSION
	.align		4
.L_304:
        /*0368*/ 	.byte	0x03, 0x5f
        /*036a*/ 	.short	0x0101


	//----- nvinfo : EIATTR_EXIT_INSTR_OFFSETS
	.align		4
        /*036c*/ 	.byte	0x04, 0x1c
        /*036e*/ 	.short	(.L_306 - .L_305)


	//   ....[0]....
.L_305:
        /*0370*/ 	.word	0x000000c0


	//   ....[1]....
        /*0374*/ 	.word	0x000091b0


	//----- nvinfo : EIATTR_CRS_STACK_SIZE
	.align		4
.L_306:
        /*0378*/ 	.byte	0x04, 0x1e
        /*037a*/ 	.short	(.L_308 - .L_307)
.L_307:
        /*037c*/ 	.word	0x00000000


	//----- nvinfo : EIATTR_CBANK_PARAM_SIZE
	.align		4
.L_308:
        /*0380*/ 	.byte	0x03, 0x19
        /*0382*/ 	.short	0x0280


	//----- nvinfo : EIATTR_PARAM_CBANK
	.align		4
        /*0384*/ 	.byte	0x04, 0x0a
        /*0386*/ 	.short	(.L_310 - .L_309)
	.align		4
.L_309:
        /*0388*/ 	.word	index@(.nv.constant0._ZN5flash44flash_bwd_dq_dk_dv_loop_seqk_parallel_kernelI23Flash_bwd_kernel_traitsILi96ELi64ELi128ELi8ELi2ELi4ELi4ELb1ELb0EN7cutlass6half_tE19Flash_kernel_traitsILi96ELi64ELi128ELi8ES3_EELb0ELb1ELb0ELb0ELb0ELb1ELb1EEEvNS_16Flash_bwd_paramsE)
        /*038c*/ 	.short	0x0210
        /*038e*/ 	.short	0x0280


	//----- nvinfo : EIATTR_SW_WAR
	.align		4
.L_310:
        /*0390*/ 	.byte	0x04, 0x36
        /*0392*/ 	.short	(.L_312 - .L_311)
.L_311:
        /*0394*/ 	.word	0x00000008
.L_312:


//--------------------- .nv.info._ZN5flash44flash_bwd_dq_dk_dv_loop_seqk_parallel_kernelI23Flash_bwd_kernel_traitsILi96ELi64ELi128ELi8ELi2ELi4ELi4ELb1ELb0EN7cutlass6half_tE19Flash_kernel_traitsILi96ELi64ELi128ELi8ES3_EELb1ELb1ELb0ELb1ELb0ELb0ELb0EEEvNS_16Flash_bwd_paramsE --------------------------
	.section	.nv.info._ZN5flash44flash_bwd_dq_dk_dv_loop_seqk_parallel_kernelI23Flash_bwd_kernel_traitsILi96ELi64ELi128ELi8ELi2ELi4ELi4ELb1ELb0EN7cutlass6half_tE19Flash_kernel_traitsILi96ELi64ELi128ELi8ES3_EELb1ELb1ELb0ELb1ELb0ELb0ELb0EEEvNS_16Flash_bwd_paramsE,"",@"SHT_CUDA_INFO"
	.sectionflags	@""
	.align	4


	//----- nvinfo : EIATTR_CUDA_API_VERSION
	.align		4
        /*0000*/ 	.byte	0x04, 0x37
        /*0002*/ 	.short	(.L_314 - .L_313)
.L_313:
        /*0004*/ 	.word	0x00000082


	//----- nvinfo : EIATTR_KPARAM_INFO
	.align		4
.L_314:
        /*0008*/ 	.byte	0x04, 0x17
        /*000a*/ 	.short	(.L_316 - .L_315)
.L_315:
        /*000c*/ 	.word	0x00000000
        /*0010*/ 	.short	0x0000
        /*0012*/ 	.short	0x0000
        /*0014*/ 	.byte	0x00, 0xf0, 0x01, 0x0a


	//----- nvinfo : EIATTR_SPARSE_MMA_MASK
	.align		4
.L_316:
        /*0018*/ 	.byte	0x03, 0x50
        /*001a*/ 	.short	0x0000


	//----- nvinfo : EIATTR_MAXREG_COUNT
	.align		4
        /*001c*/ 	.byte	0x03, 0x1b
        /*001e*/ 	.short	0x00ff


	//----- nvinfo : EIATTR_NUM_BARRIERS
	.align		4
        /*0020*/ 	.byte	0x02, 0x4c
        /*0022*/ 	.byte	0x01
	.zero		1


	//----- nvinfo : EIATTR_ANNOTATIONS
	.align		4
        /*0024*/ 	.byte	0x04, 0x55
        /*0026*/ 	.short	(.L_318 - .L_317)


	//   ....[0]....
.L_317:
        /* <DEDUP_REMOVED lines=39> */


	//----- nvinfo : EIATTR_MERCURY_ISA_VERSION
	.align		4
.L_318:
        /*0280*/ 	.byte	0x03, 0x5f
        /*0282*/ 	.short	0x0101


	//----- nvinfo : EIATTR_EXIT_INSTR_OFFSETS
	.align		4
        /*0284*/ 	.byte	0x04, 0x1c
        /*0286*/ 	.short	(.L_320 - .L_319)


	//   ....[0]....
.L_319:
        /*0288*/ 	.word	0x000000c0


	//   ....[1]....
        /*028c*/ 	.word	0x0000ac40


	//----- nvinfo : EIATTR_CRS_STACK_SIZE
	.align		4
.L_320:
        /*0290*/ 	.byte	0x04, 0x1e
        /*0292*/ 	.short	(.L_322 - .L_321)
.L_321:
        /*0294*/ 	.word	0x00000000


	//----- nvinfo : EIATTR_CBANK_PARAM_SIZE
	.align		4
.L_322:
        /*0298*/ 	.byte	0x03, 0x19
        /*029a*/ 	.short	0x0280


	//----- nvinfo : EIATTR_PARAM_CBANK
	.align		4
        /*029c*/ 	.byte	0x04, 0x0a
        /*029e*/ 	.short	(.L_324 - .L_323)
	.align		4
.L_323:
        /*02a0*/ 	.word	index@(.nv.constant0._ZN5flash44flash_bwd_dq_dk_dv_loop_seqk_parallel_kernelI23Flash_bwd_kernel_traitsILi96ELi64ELi128ELi8ELi2ELi4ELi4ELb1ELb0EN7cutlass6half_tE19Flash_kernel_traitsILi96ELi64ELi128ELi8ES3_EELb1ELb1ELb0ELb1ELb0ELb0ELb0EEEvNS_16Flash_bwd_paramsE)
        /*02a4*/ 	.short	0x0210
        /*02a6*/ 	.short	0x0280


	//----- nvinfo : EIATTR_SW_WAR
	.align		4
.L_324:
        /*02a8*/ 	.byte	0x04, 0x36
        /*02aa*/ 	.short	(.L_326 - .L_325)
.L_325:
        /*02ac*/ 	.word	0x00000008
.L_326:


//--------------------- .nv.info._ZN5flash44flash_bwd_dq_dk_dv_loop_seqk_parallel_kernelI23Flash_bwd_kernel_traitsILi96ELi64ELi128ELi8ELi2ELi4ELi4ELb1ELb0EN7cutlass6half_tE19Flash_kernel_traitsILi96ELi64ELi128ELi8ES3_EELb0ELb1ELb0ELb1ELb0ELb0ELb1EEEvNS_16Flash_bwd_paramsE --------------------------
	.section	.nv.info._ZN5flash44flash_bwd_dq_dk_dv_loop_seqk_parallel_kernelI23Flash_bwd_kernel_traitsILi96ELi64ELi128ELi8ELi2ELi4ELi4ELb1ELb0EN7cutlass6half_tE19Flash_kernel_traitsILi96ELi64ELi128ELi8ES3_EELb0ELb1ELb0ELb1ELb0ELb0ELb1EEEvNS_16Flash_bwd_paramsE,"",@"SHT_CUDA_INFO"
	.sectionflags	@""
	.align	4


	//----- nvinfo : EIATTR_CUDA_API_VERSION
	.align		4
        /*0000*/ 	.byte	0x04, 0x37
        /*0002*/ 	.short	(.L_328 - .L_327)
.L_327:
        /*0004*/ 	.word	0x00000082


	//----- nvinfo : EIATTR_KPARAM_INFO
	.align		4
.L_328:
        /*0008*/ 	.byte	0x04, 0x17
        /*000a*/ 	.short	(.L_330 - .L_329)
.L_329:
        /*000c*/ 	.word	0x00000000
        /*0010*/ 	.short	0x0000
        /*0012*/ 	.short	0x0000
        /*0014*/ 	.byte	0x00, 0xf0, 0x01, 0x0a


	//----- nvinfo : EIATTR_SPARSE_MMA_MASK
	.align		4
.L_330:
        /*0018*/ 	.byte	0x03, 0x50
        /*001a*/ 	.short	0x0000


	//----- nvinfo : EIATTR_MAXREG_COUNT
	.align		4
        /*001c*/ 	.byte	0x03, 0x1b
        /*001e*/ 	.short	0x00ff


	//----- nvinfo : EIATTR_NUM_BARRIERS
	.align		4
        /*0020*/ 	.byte	0x02, 0x4c
        /*0022*/ 	.byte	0x01
	.zero		1


	//----- nvinfo : EIATTR_ANNOTATIONS
	.align		4
        /*0024*/ 	.byte	0x04, 0x55
        /*0026*/ 	.short	(.L_332 - .L_331)


	//   ....[0]....
.L_331:
        /* <DEDUP_REMOVED lines=72> */


	//----- nvinfo : EIATTR_MERCURY_ISA_VERSION
	.align		4
.L_332:
        /*0490*/ 	.byte	0x03, 0x5f
        /*0492*/ 	.short	0x0101


	//----- nvinfo : EIATTR_EXIT_INSTR_OFFSETS
	.align		4
        /*0494*/ 	.byte	0x04, 0x1c
        /*0496*/ 	.short	(.L_334 - .L_333)


	//   ....[0]....
.L_333:
        /*0498*/ 	.word	0x000000c0


	//   ....[1]....
        /*049c*/ 	.word	0x0000a630


	//----- nvinfo : EIATTR_CRS_STACK_SIZE
	.align		4
.L_334:
        /*04a0*/ 	.byte	0x04, 0x1e
        /*04a2*/ 	.short	(.L_336 - .L_335)
.L_335:
        /*04a4*/ 	.word	0x00000000


	//----- nvinfo : EIATTR_CBANK_PARAM_SIZE
	.align		4
.L_336:
        /*04a8*/ 	.byte	0x03, 0x19
        /*04aa*/ 	.short	0x0280


	//----- nvinfo : EIATTR_PARAM_CBANK
	.align		4
        /*04ac*/ 	.byte	0x04, 0x0a
        /*04ae*/ 	.short	(.L_338 - .L_337)
	.align		4
.L_337:
        /*04b0*/ 	.word	index@(.nv.constant0._ZN5flash44flash_bwd_dq_dk_dv_loop_seqk_parallel_kernelI23Flash_bwd_kernel_traitsILi96ELi64ELi128ELi8ELi2ELi4ELi4ELb1ELb0EN7cutlass6half_tE19Flash_kernel_traitsILi96ELi64ELi128ELi8ES3_EELb0ELb1ELb0ELb1ELb0ELb0ELb1EEEvNS_16Flash_bwd_paramsE)
        /*04b4*/ 	.short	0x0210
        /*04b6*/ 	.short	0x0280


	//----- nvinfo : EIATTR_SW_WAR
	.align		4
.L_338:
        /*04b8*/ 	.byte	0x04, 0x36
        /*04ba*/ 	.short	(.L_340 - .L_339)
.L_339:
        /*04bc*/ 	.word	0x00000008
.L_340:


//--------------------- .nv.info._ZN5flash25flash_bwd_dot_do_o_kernelILb0E23Flash_bwd_kernel_traitsILi96ELi64ELi128ELi8ELi2ELi4ELi4ELb1ELb0EN7cutlass6half_tE19Flash_kernel_traitsILi96ELi64ELi128ELi8ES3_EEEEvNS_16Flash_bwd_paramsE --------------------------
	.section	.nv.info._ZN5flash25flash_bwd_dot_do_o_kernelILb0E23Flash_bwd_kernel_traitsILi96ELi64ELi128ELi8ELi2ELi4ELi4ELb1ELb0EN7cutlass6half_tE19Flash_kernel_traitsILi96ELi64ELi128ELi8ES3_EEEEvNS_16Flash_bwd_paramsE,"",@"SHT_CUDA_INFO"
	.sectionflags	@""
	.align	4


	//----- nvinfo : EIATTR_CUDA_API_VERSION
	.align		4
        /*0000*/ 	.byte	0x04, 0x37
        /*0002*/ 	.short	(.L_342 - .L_341)
.L_341:
        /*0004*/ 	.word	0x00000082


	//----- nvinfo : EIATTR_KPARAM_INFO
	.align		4
.L_342:
        /*0008*/ 	.byte	0x04, 0x17
        /*000a*/ 	.short	(.L_344 - .L_343)
.L_343:
        /*000c*/ 	.word	0x00000000
        /*0010*/ 	.short	0x0000
        /*0012*/ 	.short	0x0000
        /*0014*/ 	.byte	0x00, 0xf0, 0x01, 0x0a


	//----- nvinfo : EIATTR_SPARSE_MMA_MASK
	.align		4
.L_344:
        /*0018*/ 	.byte	0x03, 0x50
        /*001a*/ 	.short	0x0000


	//----- nvinfo : EIATTR_MAXREG_COUNT
	.align		4
        /*001c*/ 	.byte	0x03, 0x1b
        /*001e*/ 	.short	0x00ff


	//----- nvinfo : EIATTR_MERCURY_ISA_VERSION
	.align		4
        /*0020*/ 	.byte	0x03, 0x5f
        /*0022*/ 	.short	0x0101


	//----- nvinfo : EIATTR_COOP_GROUP_MASK_REGIDS
	.align		4
        /*0024*/ 	.byte	0x04, 0x29
        /*0026*/ 	.short	(.L_346 - .L_345)


	//   ....[0]....
.L_345:
        /*0028*/ 	.word	0xffffffff


	//   ....[1]....
        /*002c*/ 	.word	0xffffffff


	//----- nvinfo : EIATTR_COOP_GROUP_INSTR_OFFSETS
	.align		4
.L_346:
        /*0030*/ 	.byte	0x04, 0x28
        /*0032*/ 	.short	(.L_348 - .L_347)


	//   ....[0]....
.L_347:
        /*0034*/ 	.word	0x00000e40


	//   ....[1]....
        /*0038*/ 	.word	0x00000e60


	//----- nvinfo : EIATTR_EXIT_INSTR_OFFSETS
	.align		4
.L_348:
        /*003c*/ 	.byte	0x04, 0x1c
        /*003e*/ 	.short	(.L_350 - .L_349)


	//   ....[0]....
.L_349:
        /*0040*/ 	.word	0x00000100


	//   ....[1]....
        /*0044*/ 	.word	0x00000e90


	//   ....[2]....
        /*0048*/ 	.word	0x00000f00


	//----- nvinfo : EIATTR_CRS_STACK_SIZE
	.align		4
.L_350:
        /*004c*/ 	.byte	0x04, 0x1e
        /*004e*/ 	.short	(.L_352 - .L_351)
.L_351:
        /*0050*/ 	.word	0x00000000


	//----- nvinfo : EIATTR_CBANK_PARAM_SIZE
	.align		4
.L_352:
        /*0054*/ 	.byte	0x03, 0x19
        /*0056*/ 	.short	0x0280


	//----- nvinfo : EIATTR_PARAM_CBANK
	.align		4
        /*0058*/ 	.byte	0x04, 0x0a
        /*005a*/ 	.short	(.L_354 - .L_353)
	.align		4
.L_353:
        /*005c*/ 	.word	index@(.nv.constant0._ZN5flash25flash_bwd_dot_do_o_kernelILb0E23Flash_bwd_kernel_traitsILi96ELi64ELi128ELi8ELi2ELi4ELi4ELb1ELb0EN7cutlass6half_tE19Flash_kernel_traitsILi96ELi64ELi128ELi8ES3_EEEEvNS_16Flash_bwd_paramsE)
        /*0060*/ 	.short	0x0210
        /*0062*/ 	.short	0x0280


	//----- nvinfo : EIATTR_SW_WAR
	.align		4
.L_354:
        /*0064*/ 	.byte	0x04, 0x36
        /*0066*/ 	.short	(.L_356 - .L_355)
.L_355:
        /*0068*/ 	.word	0x00000008
.L_356:


//--------------------- .nv.info._ZN5flash25flash_bwd_dot_do_o_kernelILb1E23Flash_bwd_kernel_traitsILi96ELi64ELi128ELi8ELi2ELi4ELi4ELb1ELb0EN7cutlass6half_tE19Flash_kernel_traitsILi96ELi64ELi128ELi8ES3_EEEEvNS_16Flash_bwd_paramsE --------------------------
	.section	.nv.info._ZN5flash25flash_bwd_dot_do_o_kernelILb1E23Flash_bwd_kernel_traitsILi96ELi64ELi128ELi8ELi2ELi4ELi4ELb1ELb0EN7cutlass6half_tE19Flash_kernel_traitsILi96ELi64ELi128ELi8ES3_EEEEvNS_16Flash_bwd_paramsE,"",@"SHT_CUDA_INFO"
	.sectionflags	@""
	.align	4


	//----- nvinfo : EIATTR_CUDA_API_VERSION
	.align		4
        /*0000*/ 	.byte	0x04, 0x37
        /*0002*/ 	.short	(.L_358 - .L_357)
.L_357:
        /*0004*/ 	.word	0x00000082


	//----- nvinfo : EIATTR_KPARAM_INFO
	.align		4
.L_358:
        /*0008*/ 	.byte	0x04, 0x17
        /*000a*/ 	.short	(.L_360 - .L_359)
.L_359:
        /*000c*/ 	.word	0x00000000
        /*0010*/ 	.short	0x0000
        /*0012*/ 	.short	0x0000
        /*0014*/ 	.byte	0x00, 0xf0, 0x01, 0x0a


	//----- nvinfo : EIATTR_SPARSE_MMA_MASK
	.align		4
.L_360:
        /*0018*/ 	.byte	0x03, 0x50
        /*001a*/ 	.short	0x0000


	//----- nvinfo : EIATTR_MAXREG_COUNT
	.align		4
        /*001c*/ 	.byte	0x03, 0x1b
        /*001e*/ 	.short	0x00ff


	//----- nvinfo : EIATTR_MERCURY_ISA_VERSION
	.align		4
        /*0020*/ 	.byte	0x03, 0x5f
        /*0022*/ 	.short	0x0101


	//----- nvinfo : EIATTR_COOP_GROUP_MASK_REGIDS
	.align		4
        /*0024*/ 	.byte	0x04, 0x29
        /*0026*/ 	.short	(.L_362 - .L_361)


	//   ....[0]....
.L_361:
        /*0028*/ 	.word	0xffffffff


	//   ....[1]....
        /*002c*/ 	.word	0xffffffff


	//----- nvinfo : EIATTR_COOP_GROUP_INSTR_OFFSETS
	.align		4
.L_362:
        /*0030*/ 	.byte	0x04, 0x28
        /*0032*/ 	.short	(.L_364 - .L_363)


	//   ....[0]....
.L_363:
        /*0034*/ 	.word	0x00001110


	//   ....[1]....
        /*0038*/ 	.word	0x00001150


	//----- nvinfo : EIATTR_EXIT_INSTR_OFFSETS
	.align		4
.L_364:
        /*003c*/ 	.byte	0x04, 0x1c
        /*003e*/ 	.short	(.L_366 - .L_365)


	//   ....[0]....
.L_365:
        /*0040*/ 	.word	0x00000100


	//   ....[1]....
        /*0044*/ 	.word	0x00001200


	//----- nvinfo : EIATTR_CRS_STACK_SIZE
	.align		4
.L_366:
        /*0048*/ 	.byte	0x04, 0x1e
        /*004a*/ 	.short	(.L_368 - .L_367)
.L_367:
        /*004c*/ 	.word	0x00000000


	//----- nvinfo : EIATTR_CBANK_PARAM_SIZE
	.align		4
.L_368:
        /*0050*/ 	.byte	0x03, 0x19
        /*0052*/ 	.short	0x0280


	//----- nvinfo : EIATTR_PARAM_CBANK
	.align		4
        /*0054*/ 	.byte	0x04, 0x0a
        /*0056*/ 	.short	(.L_370 - .L_369)
	.align		4
.L_369:
        /*0058*/ 	.word	index@(.nv.constant0._ZN5flash25flash_bwd_dot_do_o_kernelILb1E23Flash_bwd_kernel_traitsILi96ELi64ELi128ELi8ELi2ELi4ELi4ELb1ELb0EN7cutlass6half_tE19Flash_kernel_traitsILi96ELi64ELi128ELi8ES3_EEEEvNS_16Flash_bwd_paramsE)
        /*005c*/ 	.short	0x0210
        /*005e*/ 	.short	0x0280


	//----- nvinfo : EIATTR_SW_WAR
	.align		4
.L_370:
        /*0060*/ 	.byte	0x04, 0x36
        /*0062*/ 	.short	(.L_372 - .L_371)
.L_371:
        /*0064*/ 	.word	0x00000008
.L_372:


//--------------------- .nv.info._ZN5flash27flash_bwd_convert_dq_kernelI23Flash_bwd_kernel_traitsILi96ELi64ELi128ELi8ELi2ELi4ELi4ELb0ELb0EN7cutlass6half_tE19Flash_kernel_traitsILi96ELi64ELi128ELi8ES3_EEEEvNS_16Flash_bwd_paramsEi --------------------------
	.section	.nv.info._ZN5flash27flash_bwd_convert_dq_kernelI23Flash_bwd_kernel_traitsILi96ELi64ELi128ELi8ELi2ELi4ELi4ELb0ELb0EN7cutlass6half_tE19Flash_kernel_traitsILi96ELi64ELi128ELi8ES3_EEEEvNS_16Flash_bwd_paramsEi,"",@"SHT_CUDA_INFO"
	.sectionflags	@""
	.align	4


	//----- nvinfo : EIATTR_CUDA_API_VERSION
	.align		4
        /*0000*/ 	.byte	0x04, 0x37
        /*0002*/ 	.short	(.L_374 - .L_373)
.L_373:
        /*0004*/ 	.word	0x00000082


	//----- nvinfo : EIATTR_KPARAM_INFO
	.align		4
.L_374:
        /*0008*/ 	.byte	0x04, 0x17
        /*000a*/ 	.short	(.L_376 - .L_375)
.L_375:
        /*000c*/ 	.word	0x00000000
        /*0010*/ 	.short	0x0001
        /*0012*/ 	.short	0x0280
        /*0014*/ 	.byte	0x00, 0xf0, 0x11, 0x00


	//----- nvinfo : EIATTR_KPARAM_INFO
	.align		4
.L_376:
        /*0018*/ 	.byte	0x04, 0x17
        /*001a*/ 	.short	(.L_378 - .L_377)
.L_377:
        /*001c*/ 	.word	0x00000000
        /*0020*/ 	.short	0x0000
        /*0022*/ 	.short	0x0000
        /*0024*/ 	.byte	0x00, 0xf0, 0x01, 0x0a


	//----- nvinfo : EIATTR_SPARSE_MMA_MASK
	.align		4
.L_378:
        /*0028*/ 	.byte	0x03, 0x50
        /*002a*/ 	.short	0x0000


	//----- nvinfo : EIATTR_MAXREG_COUNT
	.align		4
        /*002c*/ 	.byte	0x03, 0x1b
        /*002e*/ 	.short	0x00ff


	//----- nvinfo : EIATTR_NUM_BARRIERS
	.align		4
        /*0030*/ 	.byte	0x02, 0x4c
        /*0032*/ 	.byte	0x01
	.zero		1


	//----- nvinfo : EIATTR_MERCURY_ISA_VERSION
	.align		4
        /*0034*/ 	.byte	0x03, 0x5f
        /*0036*/ 	.short	0x0101


	//----- nvinfo : EIATTR_EXIT_INSTR_OFFSETS
	.align		4
        /*0038*/ 	.byte	0x04, 0x1c
        /*003a*/ 	.short	(.L_380 - .L_379)


	//   ....[0]....
.L_379:
        /*003c*/ 	.word	0x00000160


	//   ....[1]....
        /*0040*/ 	.word	0x00001550


	//   ....[2]....
        /*0044*/ 	.word	0x000017b0


	//   ....[3]....
        /*0048*/ 	.word	0x000017e0


	//----- nvinfo : EIATTR_CBANK_PARAM_SIZE
	.align		4
.L_380:
        /*004c*/ 	.byte	0x03, 0x19
        /*004e*/ 	.short	0x0284


	//----- nvinfo : EIATTR_PARAM_CBANK
	.align		4
        /*0050*/ 	.byte	0x04, 0x0a
        /*0052*/ 	.short	(.L_382 - .L_381)
	.align		4
.L_381:
        /*0054*/ 	.word	index@(.nv.constant0._ZN5flash27flash_bwd_convert_dq_kernelI23Flash_bwd_kernel_traitsILi96ELi64ELi128ELi8ELi2ELi4ELi4ELb0ELb0EN7cutlass6half_tE19Flash_kernel_traitsILi96ELi64ELi128ELi8ES3_EEEEvNS_16Flash_bwd_paramsEi)
        /*0058*/ 	.short	0x0210
        /*005a*/ 	.short	0x0284


	//----- nvinfo : EIATTR_SW_WAR
	.align		4
.L_382:
        /*005c*/ 	.byte	0x04, 0x36
        /*005e*/ 	.short	(.L_384 - .L_383)
.L_383:
        /*0060*/ 	.word	0x00000008
.L_384:


//--------------------- .nv.info._ZN5flash44flash_bwd_dq_dk_dv_loop_seqk_parallel_kernelI23Flash_bwd_kernel_traitsILi96ELi64ELi128ELi8ELi2ELi4ELi4ELb0ELb0EN7cutlass6half_tE19Flash_kernel_traitsILi96ELi64ELi128ELi8ES3_EELb1ELb1ELb0ELb0ELb0ELb0ELb0EEEvNS_16Flash_bwd_paramsE --------------------------
	.section	.nv.info._ZN5flash44flash_bwd_dq_dk_dv_loop_seqk_parallel_kernelI23Flash_bwd_kernel_traitsILi96ELi64ELi128ELi8ELi2ELi4ELi4ELb0ELb0EN7cutlass6half_tE19Flash_kernel_traitsILi96ELi64ELi128ELi8ES3_EELb1ELb1ELb0ELb0ELb0ELb0ELb0EEEvNS_16Flash_bwd_paramsE,"",@"SHT_CUDA_INFO"
	.sectionflags	@""
	.align	4


	//----- nvinfo : EIATTR_CUDA_API_VERSION
	.align		4
        /*0000*/ 	.byte	0x04, 0x37
        /*0002*/ 	.short	(.L_386 - .L_385)
.L_385:
        /*0004*/ 	.word	0x00000082


	//----- nvinfo : EIATTR_KPARAM_INFO
	.align		4
.L_386:
        /*0008*/ 	.byte	0x04, 0x17
        /*000a*/ 	.short	(.L_388 - .L_387)
.L_387:
        /*000c*/ 	.word	0x00000000
        /*0010*/ 	.short	0x0000
        /*0012*/ 	.short	0x0000
        /*0014*/ 	.byte	0x00, 0xf0, 0x01, 0x0a


	//----- nvinfo : EIATTR_SPARSE_MMA_MASK
	.align		4
.L_388:
        /*0018*/ 	.byte	0x03, 0x50
        /*001a*/ 	.short	0x0000


	//----- nvinfo : EIATTR_MAXREG_COUNT
	.align		4
        /*001c*/ 	.byte	0x03, 0x1b
        /*001e*/ 	.short	0x00ff


	//----- nvinfo : EIATTR_NUM_BARRIERS
	.align		4
        /*0020*/ 	.byte	0x02, 0x4c
        /*0022*/ 	.byte	0x01
	.zero		1


	//----- nvinfo : EIATTR_MERCURY_ISA_VERSION
	.align		4
        /*0024*/ 	.byte	0x03, 0x5f
        /*0026*/ 	.short	0x0101


	//----- nvinfo : EIATTR_EXIT_INSTR_OFFSETS
	.align		4
        /*0028*/ 	.byte	0x04, 0x1c
        /*002a*/ 	.short	(.L_390 - .L_389)


	//   ....[0]....
.L_389:
        /*002c*/ 	.word	0x000000a0


	//   ....[1]....
        /*0030*/ 	.word	0x0000a1c0


	//----- nvinfo : EIATTR_CRS_STACK_SIZE
	.align		4
.L_390:
        /*0034*/ 	.byte	0x04, 0x1e
        /*0036*/ 	.short	(.L_392 - .L_391)
.L_391:
        /*0038*/ 	.word	0x00000000


	//----- nvinfo : EIATTR_CBANK_PARAM_SIZE
	.align		4
.L_392:
        /*003c*/ 	.byte	0x03, 0x19
        /*003e*/ 	.short	0x0280


	//----- nvinfo : EIATTR_PARAM_CBANK
	.align		4
        /*0040*/ 	.byte	0x04, 0x0a
        /*0042*/ 	.short	(.L_394 - .L_393)
	.align		4
.L_393:
        /*0044*/ 	.word	index@(.nv.constant0._ZN5flash44flash_bwd_dq_dk_dv_loop_seqk_parallel_kernelI23Flash_bwd_kernel_traitsILi96ELi64ELi128ELi8ELi2ELi4ELi4ELb0ELb0EN7cutlass6half_tE19Flash_kernel_traitsILi96ELi64ELi128ELi8ES3_EELb1ELb1ELb0ELb0ELb0ELb0ELb0EEEvNS_16Flash_bwd_paramsE)
        /*0048*/ 	.short	0x0210
        /*004a*/ 	.short	0x0280


	//----- nvinfo : EIATTR_SW_WAR
	.align		4
.L_394:
        /*004c*/ 	.byte	0x04, 0x36
        /*004e*/ 	.short	(.L_396 - .L_395)
.L_395:
        /*0050*/ 	.word	0x00000008
.L_396:


//--------------------- .nv.info._ZN5flash44flash_bwd_dq_dk_dv_loop_seqk_parallel_kernelI23Flash_bwd_kernel_traitsILi96ELi64ELi128ELi8ELi2ELi4ELi4ELb0ELb0EN7cutlass6half_tE19Flash_kernel_traitsILi96ELi64ELi128ELi8ES3_EELb0ELb1ELb0ELb0ELb0ELb0ELb1EEEvNS_16Flash_bwd_paramsE --------------------------
	.section	.nv.info._ZN5flash44flash_bwd_dq_dk_dv_loop_seqk_parallel_kernelI23Flash_bwd_kernel_traitsILi96ELi64ELi128ELi8ELi2ELi4ELi4ELb0ELb0EN7cutlass6half_tE19Flash_kernel_traitsILi96ELi64ELi128ELi8ES3_EELb0ELb1ELb0ELb0ELb0ELb0ELb1EEEvNS_16Flash_bwd_paramsE,"",@"SHT_CUDA_INFO"
	.sectionflags	@""
	.align	4


	//----- nvinfo : EIATTR_CUDA_API_VERSION
	.align		4
        /*0000*/ 	.byte	0x04, 0x37
        /*0002*/ 	.short	(.L_398 - .L_397)
.L_397:
        /*0004*/ 	.word	0x00000082


	//----- nvinfo : EIATTR_KPARAM_INFO
	.align		4
.L_398:
        /*0008*/ 	.byte	0x04, 0x17
        /*000a*/ 	.short	(.L_400 - .L_399)
.L_399:
        /*000c*/ 	.word	0x00000000
        /*0010*/ 	.short	0x0000
        /*0012*/ 	.short	0x0000
        /*0014*/ 	.byte	0x00, 0xf0, 0x01, 0x0a


	//----- nvinfo : EIATTR_SPARSE_MMA_MASK
	.align		4
.L_400:
        /*0018*/ 	.byte	0x03, 0x50
        /*001a*/ 	.short	0x0000


	//----- nvinfo : EIATTR_MAXREG_COUNT
	.align		4
        /*001c*/ 	.byte	0x03, 0x1b
        /*001e*/ 	.short	0x00ff


	//----- nvinfo : EIATTR_NUM_BARRIERS
	.align		4
        /*0020*/ 	.byte	0x02, 0x4c
        /*0022*/ 	.byte	0x01
	.zero		1


	//----- nvinfo : EIATTR_ANNOTATIONS
	.align		4
        /*0024*/ 	.byte	0x04, 0x55
        /*0026*/ 	.short	(.L_402 - .L_401)


	//   ....[0]....
.L_401:
        /*0028*/ 	.word	0x00000001
        /*002c*/ 	.byte	0xa0, 0x00, 0x00, 0x00, 0x01, 0x00, 0x00, 0x00, 0xc0, 0x9a, 0x00, 0x00


	//----- nvinfo : EIATTR_MERCURY_ISA_VERSION
	.align		4
.L_402:
        /*0038*/ 	.byte	0x03, 0x5f
        /*003a*/ 	.short	0x0101


	//----- nvinfo : EIATTR_EXIT_INSTR_OFFSETS
	.align		4
        /*003c*/ 	.byte	0x04, 0x1c
        /*003e*/ 	.short	(.L_404 - .L_403)


	//   ....[0]....
.L_403:
        /*0040*/ 	.word	0x000000c0


	//   ....[1]....
        /*0044*/ 	.word	0x00009b40


	//----- nvinfo : EIATTR_CRS_STACK_SIZE
	.align		4
.L_404:
        /*0048*/ 	.byte	0x04, 0x1e
        /*004a*/ 	.short	(.L_406 - .L_405)
.L_405:
        /*004c*/ 	.word	0x00000000


	//----- nvinfo : EIATTR_CBANK_PARAM_SIZE
	.align		4
.L_406:
        /*0050*/ 	.byte	0x03, 0x19
        /*0052*/ 	.short	0x0280


	//----- nvinfo : EIATTR_PARAM_CBANK
	.align		4
        /*0054*/ 	.byte	0x04, 0x0a
        /*0056*/ 	.short	(.L_408 - .L_407)
	.align		4
.L_407:
        /*0058*/ 	.word	index@(.nv.constant0._ZN5flash44flash_bwd_dq_dk_dv_loop_seqk_parallel_kernelI23Flash_bwd_kernel_traitsILi96ELi64ELi128ELi8ELi2ELi4ELi4ELb0ELb0EN7cutlass6half_tE19Flash_kernel_traitsILi96ELi64ELi128ELi8ES3_EELb0ELb1ELb0ELb0ELb0ELb0ELb1EEEvNS_16Flash_bwd_paramsE)
        /*005c*/ 	.short	0x0210
        /*005e*/ 	.short	0x0280


	//----- nvinfo : EIATTR_SW_WAR
	.align		4
.L_408:
        /*0060*/ 	.byte	0x04, 0x36
        /*0062*/ 	.short	(.L_410 - .L_409)
.L_409:
        /*0064*/ 	.word	0x00000008
.L_410:


//--------------------- .nv.info._ZN5flash44flash_bwd_dq_dk_dv_loop_seqk_parallel_kernelI23Flash_bwd_kernel_traitsILi96ELi64ELi128ELi8ELi2ELi4ELi4ELb0ELb0EN7cutlass6half_tE19Flash_kernel_traitsILi96ELi64ELi128ELi8ES3_EELb1ELb1ELb0ELb0ELb1ELb1ELb0EEEvNS_16Flash_bwd_paramsE --------------------------
	.section	.nv.info._ZN5flash44flash_bwd_dq_dk_dv_loop_seqk_parallel_kernelI23Flash_bwd_kernel_traitsILi96ELi64ELi128ELi8ELi2ELi4ELi4ELb0ELb0EN7cutlass6half_tE19Flash_kernel_traitsILi96ELi64ELi128ELi8ES3_EELb1ELb1ELb0ELb0ELb1ELb1ELb0EEEvNS_16Flash_bwd_paramsE,"",@"SHT_CUDA_INFO"
	.sectionflags	@""
	.align	4


	//----- nvinfo : EIATTR_CUDA_API_VERSION
	.align		4
        /*0000*/ 	.byte	0x04, 0x37
        /*0002*/ 	.short	(.L_412 - .L_411)
.L_411:
        /*0004*/ 	.word	0x00000082


	//----- nvinfo : EIATTR_KPARAM_INFO
	.align		4
.L_412:
        /*0008*/ 	.byte	0x04, 0x17
        /*000a*/ 	.short	(.L_414 - .L_413)
.L_413:
        /*000c*/ 	.word	0x00000000
        /*0010*/ 	.short	0x0000
        /*0012*/ 	.short	0x0000
        /*0014*/ 	.byte	0x00, 0xf0, 0x01, 0x0a


	//----- nvinfo : EIATTR_SPARSE_MMA_MASK
	.align		4
.L_414:
        /*0018*/ 	.byte	0x03, 0x50
        /*001a*/ 	.short	0x0000


	//----- nvinfo : EIATTR_MAXREG_COUNT
	.align		4
        /*001c*/ 	.byte	0x03, 0x1b
        /*001e*/ 	.short	0x00ff


	//----- nvinfo : EIATTR_NUM_BARRIERS
	.align		4
        /*0020*/ 	.byte	0x02, 0x4c
        /*0022*/ 	.byte	0x01
	.zero		1


	//----- nvinfo : EIATTR_MERCURY_ISA_VERSION
	.align		4
        /*0024*/ 	.byte	0x03, 0x5f
        /*0026*/ 	.short	0x0101


	//----- nvinfo : EIATTR_EXIT_INSTR_OFFSETS
	.align		4
        /*0028*/ 	.byte	0x04, 0x1c
        /*002a*/ 	.short	(.L_416 - .L_415)


	//   ....[0]....
.L_415:
        /*002c*/ 	.word	0x00000090


	//   ....[1]....
        /*0030*/ 	.word	0x000079d0


	//----- nvinfo : EIATTR_CBANK_PARAM_SIZE
	.align		4
.L_416:
        /*0034*/ 	.byte	0x03, 0x19
        /*0036*/ 	.short	0x0280


	//----- nvinfo : EIATTR_PARAM_CBANK
	.align		4
        /*0038*/ 	.byte	0x04, 0x0a
        /*003a*/ 	.short	(.L_418 - .L_417)
	.align		4
.L_417:
        /*003c*/ 	.word	index@(.nv.constant0._ZN5flash44flash_bwd_dq_dk_dv_loop_seqk_parallel_kernelI23Flash_bwd_kernel_traitsILi96ELi64ELi128ELi8ELi2ELi4ELi4ELb0ELb0EN7cutlass6half_tE19Flash_kernel_traitsILi96ELi64ELi128ELi8ES3_EELb1ELb1ELb0ELb0ELb1ELb1ELb0EEEvNS_16Flash_bwd_paramsE)
        /*0040*/ 	.short	0x0210
        /*0042*/ 	.short	0x0280


	//----- nvinfo : EIATTR_SW_WAR
	.align		4
.L_418:
        /*0044*/ 	.byte	0x04, 0x36
        /*0046*/ 	.short	(.L_420 - .L_419)
.L_419:
        /*0048*/ 	.word	0x00000008
.L_420:


//--------------------- .nv.info._ZN5flash44flash_bwd_dq_dk_dv_loop_seqk_parallel_kernelI23Flash_bwd_kernel_traitsILi96ELi64ELi128ELi8ELi2ELi4ELi4ELb0ELb0EN7cutlass6half_tE19Flash_kernel_traitsILi96ELi64ELi128ELi8ES3_EELb0ELb1ELb0ELb0ELb1ELb1ELb1EEEvNS_16Flash_bwd_paramsE --------------------------
	.section	.nv.info._ZN5flash44flash_bwd_dq_dk_dv_loop_seqk_parallel_kernelI23Flash_bwd_kernel_traitsILi96ELi64ELi128ELi8ELi2ELi4ELi4ELb0ELb0EN7cutlass6half_tE19Flash_kernel_traitsILi96ELi64ELi128ELi8ES3_EELb0ELb1ELb0ELb0ELb1ELb1ELb1EEEvNS_16Flash_bwd_paramsE,"",@"SHT_CUDA_INFO"
	.sectionflags	@""
	.align	4


	//----- nvinfo : EIATTR_CUDA_API_VERSION
	.align		4
        /*0000*/ 	.byte	0x04, 0x37
        /*0002*/ 	.short	(.L_422 - .L_421)
.L_421:
        /*0004*/ 	.word	0x00000082


	//----- nvinfo : EIATTR_KPARAM_INFO
	.align		4
.L_422:
        /*0008*/ 	.byte	0x04, 0x17
        /*000a*/ 	.short	(.L_424 - .L_423)
.L_423:
        /*000c*/ 	.word	0x00000000
        /*0010*/ 	.short	0x0000
        /*0012*/ 	.short	0x0000
        /*0014*/ 	.byte	0x00, 0xf0, 0x01, 0x0a


	//----- nvinfo : EIATTR_SPARSE_MMA_MASK
	.align		4
.L_424:
        /*0018*/ 	.byte	0x03, 0x50
        /*001a*/ 	.short	0x0000


	//----- nvinfo : EIATTR_MAXREG_COUNT
	.align		4
        /*001c*/ 	.byte	0x03, 0x1b
        /*001e*/ 	.short	0x00ff


	//----- nvinfo : EIATTR_NUM_BARRIERS
	.align		4
        /*0020*/ 	.byte	0x02, 0x4c
        /*0022*/ 	.byte	0x01
	.zero		1


	//----- nvinfo : EIATTR_MERCURY_ISA_VERSION
	.align		4
        /*0024*/ 	.byte	0x03, 0x5f
        /*0026*/ 	.short	0x0101


	//----- nvinfo : EIATTR_EXIT_INSTR_OFFSETS
	.align		4
        /*0028*/ 	.byte	0x04, 0x1c
        /*002a*/ 	.short	(.L_426 - .L_425)


	//   ....[0]....
.L_425:
        /*002c*/ 	.word	0x00000090


	//   ....[1]....
        /*0030*/ 	.word	0x000071f0


	//----- nvinfo : EIATTR_CBANK_PARAM_SIZE
	.align		4
.L_426:
        /*0034*/ 	.byte	0x03, 0x19
        /*0036*/ 	.short	0x0280


	//----- nvinfo : EIATTR_PARAM_CBANK
	.align		4
        /*0038*/ 	.byte	0x04, 0x0a
        /*003a*/ 	.short	(.L_428 - .L_427)
	.align		4
.L_427:
        /*003c*/ 	.word	index@(.nv.constant0._ZN5flash44flash_bwd_dq_dk_dv_loop_seqk_parallel_kernelI23Flash_bwd_kernel_traitsILi96ELi64ELi128ELi8ELi2ELi4ELi4ELb0ELb0EN7cutlass6half_tE19Flash_kernel_traitsILi96ELi64ELi128ELi8ES3_EELb0ELb1ELb0ELb0ELb1ELb1ELb1EEEvNS_16Flash_bwd_paramsE)
        /*0040*/ 	.short	0x0210
        /*0042*/ 	.short	0x0280


	//----- nvinfo : EIATTR_SW_WAR
	.align		4
.L_428:
        /*0044*/ 	.byte	0x04, 0x36
        /*0046*/ 	.short	(.L_430 - .L_429)
.L_429:
        /*0048*/ 	.word	0x00000008
.L_430:


//--------------------- .nv.info._ZN5flash44flash_bwd_dq_dk_dv_loop_seqk_parallel_kernelI23Flash_bwd_kernel_traitsILi96ELi64ELi128ELi8ELi2ELi4ELi4ELb0ELb0EN7cutlass6half_tE19Flash_kernel_traitsILi96ELi64ELi128ELi8ES3_EELb1ELb1ELb0ELb0ELb0ELb1ELb0EEEvNS_16Flash_bwd_paramsE --------------------------
	.section	.nv.info._ZN5flash44flash_bwd_dq_dk_dv_loop_seqk_parallel_kernelI23Flash_bwd_kernel_traitsILi96ELi64ELi128ELi8ELi2ELi4ELi4ELb0ELb0EN7cutlass6half_tE19Flash_kernel_traitsILi96ELi64ELi128ELi8ES3_EELb1ELb1ELb0ELb0ELb0ELb1ELb0EEEvNS_16Flash_bwd_paramsE,"",@"SHT_CUDA_INFO"
	.sectionflags	@""
	.align	4


	//----- nvinfo : EIATTR_CUDA_API_VERSION
	.align		4
        /*0000*/ 	.byte	0x04, 0x37
        /*0002*/ 	.short	(.L_432 - .L_431)
.L_431:
        /*0004*/ 	.word	0x00000082


	//----- nvinfo : EIATTR_KPARAM_INFO
	.align		4
.L_432:
        /*0008*/ 	.byte	0x04, 0x17
        /*000a*/ 	.short	(.L_434 - .L_433)
.L_433:
        /*000c*/ 	.word	0x00000000
        /*0010*/ 	.short	0x0000
        /*0012*/ 	.short	0x0000
        /*0014*/ 	.byte	0x00, 0xf0, 0x01, 0x0a


	//----- nvinfo : EIATTR_SPARSE_MMA_MASK
	.align		4
.L_434:
        /*0018*/ 	.byte	0x03, 0x50
        /*001a*/ 	.short	0x0000


	//----- nvinfo : EIATTR_MAXREG_COUNT
	.align		4
        /*001c*/ 	.byte	0x03, 0x1b
        /*001e*/ 	.short	0x00ff


	//----- nvinfo : EIATTR_NUM_BARRIERS
	.align		4
        /*0020*/ 	.byte	0x02, 0x4c
        /*0022*/ 	.byte	0x01
	.zero		1


	//----- nvinfo : EIATTR_MERCURY_ISA_VERSION
	.align		4
        /*0024*/ 	.byte	0x03, 0x5f
        /*0026*/ 	.short	0x0101


	//----- nvinfo : EIATTR_EXIT_INSTR_OFFSETS
	.align		4
        /*0028*/ 	.byte	0x04, 0x1c
        /*002a*/ 	.short	(.L_436 - .L_435)


	//   ....[0]....
.L_435:
        /*002c*/ 	.word	0x000000a0


	//   ....[1]....
        /*0030*/ 	.word	0x000091a0


	//----- nvinfo : EIATTR_CRS_STACK_SIZE
	.align		4
.L_436:
        /*0034*/ 	.byte	0x04, 0x1e
        /*0036*/ 	.short	(.L_438 - .L_437)
.L_437:
        /*0038*/ 	.word	0x00000000


	//----- nvinfo : EIATTR_CBANK_PARAM_SIZE
	.align		4
.L_438:
        /*003c*/ 	.byte	0x03, 0x19
        /*003e*/ 	.short	0x0280


	//----- nvinfo : EIATTR_PARAM_CBANK
	.align		4
        /*0040*/ 	.byte	0x04, 0x0a
        /*0042*/ 	.short	(.L_440 - .L_439)
	.align		4
.L_439:
        /*0044*/ 	.word	index@(.nv.constant0._ZN5flash44flash_bwd_dq_dk_dv_loop_seqk_parallel_kernelI23Flash_bwd_kernel_traitsILi96ELi64ELi128ELi8ELi2ELi4ELi4ELb0ELb0EN7cutlass6half_tE19Flash_kernel_traitsILi96ELi64ELi128ELi8ES3_EELb1ELb1ELb0ELb0ELb0ELb1ELb0EEEvNS_16Flash_bwd_paramsE)
        /*0048*/ 	.short	0x0210
        /*004a*/ 	.short	0x0280


	//----- nvinfo : EIATTR_SW_WAR
	.align		4
.L_440:
        /*004c*/ 	.byte	0x04, 0x36
        /*004e*/ 	.short	(.L_442 - .L_441)
.L_441:
        /*0050*/ 	.word	0x00000008
.L_442:


//--------------------- .nv.info._ZN5flash44flash_bwd_dq_dk_dv_loop_seqk_parallel_kernelI23Flash_bwd_kernel_traitsILi96ELi64ELi128ELi8ELi2ELi4ELi4ELb0ELb0EN7cutlass6half_tE19Flash_kernel_traitsILi96ELi64ELi128ELi8ES3_EELb0ELb1ELb0ELb0ELb0ELb1ELb1EEEvNS_16Flash_bwd_paramsE --------------------------
	.section	.nv.info._ZN5flash44flash_bwd_dq_dk_dv_loop_seqk_parallel_kernelI23Flash_bwd_kernel_traitsILi96ELi64ELi128ELi8ELi2ELi4ELi4ELb0ELb0EN7cutlass6half_tE19Flash_kernel_traitsILi96ELi64ELi128ELi8ES3_EELb0ELb1ELb0ELb0ELb0ELb1ELb1EEEvNS_16Flash_bwd_paramsE,"",@"SHT_CUDA_INFO"
	.sectionflags	@""
	.align	4


	//----- nvinfo : EIATTR_CUDA_API_VERSION
	.align		4
        /*0000*/ 	.byte	0x04, 0x37
        /*0002*/ 	.short	(.L_444 - .L_443)
.L_443:
        /*0004*/ 	.word	0x00000082


	//----- nvinfo : EIATTR_KPARAM_INFO
	.align		4
.L_444:
        /*0008*/ 	.byte	0x04, 0x17
        /*000a*/ 	.short	(.L_446 - .L_445)
.L_445:
        /*000c*/ 	.word	0x00000000
        /*0010*/ 	.short	0x0000
        /*0012*/ 	.short	0x0000
        /*0014*/ 	.byte	0x00, 0xf0, 0x01, 0x0a


	//----- nvinfo : EIATTR_SPARSE_MMA_MASK
	.align		4
.L_446:
        /*0018*/ 	.byte	0x03, 0x50
        /*001a*/ 	.short	0x0000


	//----- nvinfo : EIATTR_MAXREG_COUNT
	.align		4
        /*001c*/ 	.byte	0x03, 0x1b
        /*001e*/ 	.short	0x00ff


	//----- nvinfo : EIATTR_NUM_BARRIERS
	.align		4
        /*0020*/ 	.byte	0x02, 0x4c
        /*0022*/ 	.byte	0x01
	.zero		1


	//----- nvinfo : EIATTR_ANNOTATIONS
	.align		4
        /*0024*/ 	.byte	0x04, 0x55
        /*0026*/ 	.short	(.L_448 - .L_447)


	//   ....[0]....
.L_447:
        /*0028*/ 	.word	0x00000001
        /*002c*/ 	.byte	0xa0, 0x00, 0x00, 0x00, 0x01, 0x00, 0x00, 0x00, 0x60, 0x05, 0x00, 0x00, 0x01, 0x00, 0x00, 0x00
        /*003c*/ 	.byte	0x50, 0x1a, 0x00, 0x00, 0x01, 0x00, 0x00, 0x00, 0x20, 0x8a, 0x00, 0x00


	//----- nvinfo : EIATTR_MERCURY_ISA_VERSION
	.align		4
.L_448:
        /*0048*/ 	.byte	0x03, 0x5f
        /*004a*/ 	.short	0x0101


	//----- nvinfo : EIATTR_EXIT_INSTR_OFFSETS
	.align		4
        /*004c*/ 	.byte	0x04, 0x1c
        /*004e*/ 	.short	(.L_450 - .L_449)


	//   ....[0]....
.L_449:
        /*0050*/ 	.word	0x000000c0


	//   ....[1]....
        /*0054*/ 	.word	0x00008aa0


	//----- nvinfo : EIATTR_CRS_STACK_SIZE
	.align		4
.L_450:
        /*0058*/ 	.byte	0x04, 0x1e
        /*005a*/ 	.short	(.L_452 - .L_451)
.L_451:
        /*005c*/ 	.word	0x00000000


	//----- nvinfo : EIATTR_CBANK_PARAM_SIZE
	.align		4
.L_452:
        /*0060*/ 	.byte	0x03, 0x19
        /*0062*/ 	.short	0x0280


	//----- nvinfo : EIATTR_PARAM_CBANK
	.align		4
        /*0064*/ 	.byte	0x04, 0x0a
        /*0066*/ 	.short	(.L_454 - .L_453)
	.align		4
.L_453:
        /*0068*/ 	.word	index@(.nv.constant0._ZN5flash44flash_bwd_dq_dk_dv_loop_seqk_parallel_kernelI23Flash_bwd_kernel_traitsILi96ELi64ELi128ELi8ELi2ELi4ELi4ELb0ELb0EN7cutlass6half_tE19Flash_kernel_traitsILi96ELi64ELi128ELi8ES3_EELb0ELb1ELb0ELb0ELb0ELb1ELb1EEEvNS_16Flash_bwd_paramsE)
        /*006c*/ 	.short	0x0210
        /*006e*/ 	.short	0x0280


	//----- nvinfo : EIATTR_SW_WAR
	.align		4
.L_454:
        /*0070*/ 	.byte	0x04, 0x36
        /*0072*/ 	.short	(.L_456 - .L_455)
.L_455:
        /*0074*/ 	.word	0x00000008
.L_456:


//--------------------- .nv.info._ZN5flash44flash_bwd_dq_dk_dv_loop_seqk_parallel_kernelI23Flash_bwd_kernel_traitsILi96ELi64ELi128ELi8ELi2ELi4ELi4ELb0ELb0EN7cutlass6half_tE19Flash_kernel_traitsILi96ELi64ELi128ELi8ES3_EELb1ELb1ELb0ELb1ELb0ELb0ELb0EEEvNS_16Flash_bwd_paramsE --------------------------
	.section	.nv.info._ZN5flash44flash_bwd_dq_dk_dv_loop_seqk_parallel_kernelI23Flash_bwd_kernel_traitsILi96ELi64ELi128ELi8ELi2ELi4ELi4ELb0ELb0EN7cutlass6half_tE19Flash_kernel_traitsILi96ELi64ELi128ELi8ES3_EELb1ELb1ELb0ELb1ELb0ELb0ELb0EEEvNS_16Flash_bwd_paramsE,"",@"SHT_CUDA_INFO"
	.sectionflags	@""
	.align	4


	//----- nvinfo : EIATTR_CUDA_API_VERSION
	.align		4
        /*0000*/ 	.byte	0x04, 0x37
        /*0002*/ 	.short	(.L_458 - .L_457)
.L_457:
        /*0004*/ 	.word	0x00000082


	//----- nvinfo : EIATTR_KPARAM_INFO
	.align		4
.L_458:
        /*0008*/ 	.byte	0x04, 0x17
        /*000a*/ 	.short	(.L_460 - .L_459)
.L_459:
        /*000c*/ 	.word	0x00000000
        /*0010*/ 	.short	0x0000
        /*0012*/ 	.short	0x0000
        /*0014*/ 	.byte	0x00, 0xf0, 0x01, 0x0a


	//----- nvinfo : EIATTR_SPARSE_MMA_MASK
	.align		4
.L_460:
        /*0018*/ 	.byte	0x03, 0x50
        /*001a*/ 	.short	0x0000


	//----- nvinfo : EIATTR_MAXREG_COUNT
	.align		4
        /*001c*/ 	.byte	0x03, 0x1b
        /*001e*/ 	.short	0x00ff


	//----- nvinfo : EIATTR_NUM_BARRIERS
	.align		4
        /*0020*/ 	.byte	0x02, 0x4c
        /*0022*/ 	.byte	0x01
	.zero		1


	//----- nvinfo : EIATTR_MERCURY_ISA_VERSION
	.align		4
        /*0024*/ 	.byte	0x03, 0x5f
        /*0026*/ 	.short	0x0101


	//----- nvinfo : EIATTR_EXIT_INSTR_OFFSETS
	.align		4
        /*0028*/ 	.byte	0x04, 0x1c
        /*002a*/ 	.short	(.L_462 - .L_461)


	//   ....[0]....
.L_461:
        /*002c*/ 	.word	0x000000a0


	//   ....[1]....
        /*0030*/ 	.word	0x0000a5d0


	//----- nvinfo : EIATTR_CRS_STACK_SIZE
	.align		4
.L_462:
        /*0034*/ 	.byte	0x04, 0x1e
        /*0036*/ 	.short	(.L_464 - .L_463)
.L_463:
        /*0038*/ 	.word	0x00000000


	//----- nvinfo : EIATTR_CBANK_PARAM_SIZE
	.align		4
.L_464:
        /*003c*/ 	.byte	0x03, 0x19
        /*003e*/ 	.short	0x0280


	//----- nvinfo : EIATTR_PARAM_CBANK
	.align		4
        /*0040*/ 	.byte	0x04, 0x0a
        /*0042*/ 	.short	(.L_466 - .L_465)
	.align		4
.L_465:
        /*0044*/ 	.word	index@(.nv.constant0._ZN5flash44flash_bwd_dq_dk_dv_loop_seqk_parallel_kernelI23Flash_bwd_kernel_traitsILi96ELi64ELi128ELi8ELi2ELi4ELi4ELb0ELb0EN7cutlass6half_tE19Flash_kernel_traitsILi96ELi64ELi128ELi8ES3_EELb1ELb1ELb0ELb1ELb0ELb0ELb0EEEvNS_16Flash_bwd_paramsE)
        /*0048*/ 	.short	0x0210
        /*004a*/ 	.short	0x0280


	//----- nvinfo : EIATTR_SW_WAR
	.align		4
.L_466:
        /*004c*/ 	.byte	0x04, 0x36
        /*004e*/ 	.short	(.L_468 - .L_467)
.L_467:
        /*0050*/ 	.word	0x00000008
.L_468:


//--------------------- .nv.info._ZN5flash44flash_bwd_dq_dk_dv_loop_seqk_parallel_kernelI23Flash_bwd_kernel_traitsILi96ELi64ELi128ELi8ELi2ELi4ELi4ELb0ELb0EN7cutlass6half_tE19Flash_kernel_traitsILi96ELi64ELi128ELi8ES3_EELb0ELb1ELb0ELb1ELb0ELb0ELb1EEEvNS_16Flash_bwd_paramsE --------------------------
	.section	.nv.info._ZN5flash44flash_bwd_dq_dk_dv_loop_seqk_parallel_kernelI23Flash_bwd_kernel_traitsILi96ELi64ELi128ELi8ELi2ELi4ELi4ELb0ELb0EN7cutlass6half_tE19Flash_kernel_traitsILi96ELi64ELi128ELi8ES3_EELb0ELb1ELb0ELb1ELb0ELb0ELb1EEEvNS_16Flash_bwd_paramsE,"",@"SHT_CUDA_INFO"
	.sectionflags	@""
	.align	4


	//----- nvinfo : EIATTR_CUDA_API_VERSION
	.align		4
        /*0000*/ 	.byte	0x04, 0x37
        /*0002*/ 	.short	(.L_470 - .L_469)
.L_469:
        /*0004*/ 	.word	0x00000082


	//----- nvinfo : EIATTR_KPARAM_INFO
	.align		4
.L_470:
        /*0008*/ 	.byte	0x04, 0x17
        /*000a*/ 	.short	(.L_472 - .L_471)
.L_471:
        /*000c*/ 	.word	0x00000000
        /*0010*/ 	.short	0x0000
        /*0012*/ 	.short	0x0000
        /*0014*/ 	.byte	0x00, 0xf0, 0x01, 0x0a


	//----- nvinfo : EIATTR_SPARSE_MMA_MASK
	.align		4
.L_472:
        /*0018*/ 	.byte	0x03, 0x50
        /*001a*/ 	.short	0x0000


	//----- nvinfo : EIATTR_MAXREG_COUNT
	.align		4
        /*001c*/ 	.byte	0x03, 0x1b
        /*001e*/ 	.short	0x00ff


	//----- nvinfo : EIATTR_NUM_BARRIERS
	.align		4
        /*0020*/ 	.byte	0x02, 0x4c
        /*0022*/ 	.byte	0x01
	.zero		1


	//----- nvinfo : EIATTR_ANNOTATIONS
	.align		4
        /*0024*/ 	.byte	0x04, 0x55
        /*0026*/ 	.short	(.L_474 - .L_473)


	//   ....[0]....
.L_473:
        /* <DEDUP_REMOVED lines=12> */


	//----- nvinfo : EIATTR_MERCURY_ISA_VERSION
	.align		4
.L_474:
        /*00d0*/ 	.byte	0x03, 0x5f
        /*00d2*/ 	.short	0x0101


	//----- nvinfo : EIATTR_EXIT_INSTR_OFFSETS
	.align		4
        /*00d4*/ 	.byte	0x04, 0x1c
        /*00d6*/ 	.short	(.L_476 - .L_475)


	//   ....[0]....
.L_475:
        /*00d8*/ 	.word	0x000000c0


	//   ....[1]....
        /*00dc*/ 	.word	0x00009e30


	//----- nvinfo : EIATTR_CRS_STACK_SIZE
	.align		4
.L_476:
        /*00e0*/ 	.byte	0x04, 0x1e
        /*00e2*/ 	.short	(.L_478 - .L_477)
.L_477:
        /*00e4*/ 	.word	0x00000000


	//----- nvinfo : EIATTR_CBANK_PARAM_SIZE
	.align		4
.L_478:
        /*00e8*/ 	.byte	0x03, 0x19
        /*00ea*/ 	.short	0x0280


	//----- nvinfo : EIATTR_PARAM_CBANK
	.align		4
        /*00ec*/ 	.byte	0x04, 0x0a
        /*00ee*/ 	.short	(.L_480 - .L_479)
	.align		4
.L_479:
        /*00f0*/ 	.word	index@(.nv.constant0._ZN5flash44flash_bwd_dq_dk_dv_loop_seqk_parallel_kernelI23Flash_bwd_kernel_traitsILi96ELi64ELi128ELi8ELi2ELi4ELi4ELb0ELb0EN7cutlass6half_tE19Flash_kernel_traitsILi96ELi64ELi128ELi8ES3_EELb0ELb1ELb0ELb1ELb0ELb0ELb1EEEvNS_16Flash_bwd_paramsE)
        /*00f4*/ 	.short	0x0210
        /*00f6*/ 	.short	0x0280


	//----- nvinfo : EIATTR_SW_WAR
	.align		4
.L_480:
        /*00f8*/ 	.byte	0x04, 0x36
        /*00fa*/ 	.short	(.L_482 - .L_481)
.L_481:
        /*00fc*/ 	.word	0x00000008
.L_482:


//--------------------- .nv.info._ZN5flash25flash_bwd_dot_do_o_kernelILb0E23Flash_bwd_kernel_traitsILi96ELi64ELi128ELi8ELi2ELi4ELi4ELb0ELb0EN7cutlass6half_tE19Flash_kernel_traitsILi96ELi64ELi128ELi8ES3_EEEEvNS_16Flash_bwd_paramsE --------------------------
	.section	.nv.info._ZN5flash25flash_bwd_dot_do_o_kernelILb0E23Flash_bwd_kernel_traitsILi96ELi64ELi128ELi8ELi2ELi4ELi4ELb0ELb0EN7cutlass6half_tE19Flash_kernel_traitsILi96ELi64ELi128ELi8ES3_EEEEvNS_16Flash_bwd_paramsE,"",@"SHT_CUDA_INFO"
	.sectionflags	@""
	.align	4


	//----- nvinfo : EIATTR_CUDA_API_VERSION
	.align		4
        /*0000*/ 	.byte	0x04, 0x37
        /*0002*/ 	.short	(.L_484 - .L_483)
.L_483:
        /*0004*/ 	.word	0x00000082


	//----- nvinfo : EIATTR_KPARAM_INFO
	.align		4
.L_484:
        /*0008*/ 	.byte	0x04, 0x17
        /*000a*/ 	.short	(.L_486 - .L_485)
.L_485:
        /*000c*/ 	.word	0x00000000
        /*0010*/ 	.short	0x0000
        /*0012*/ 	.short	0x0000
        /*0014*/ 	.byte	0x00, 0xf0, 0x01, 0x0a


	//----- nvinfo : EIATTR_SPARSE_MMA_MASK
	.align		4
.L_486:
        /*0018*/ 	.byte	0x03, 0x50
        /*001a*/ 	.short	0x0000


	//----- nvinfo : EIATTR_MAXREG_COUNT
	.align		4
        /*001c*/ 	.byte	0x03, 0x1b
        /*001e*/ 	.short	0x00ff


	//----- nvinfo : EIATTR_MERCURY_ISA_VERSION
	.align		4
        /*0020*/ 	.byte	0x03, 0x5f
        /*0022*/ 	.short	0x0101


	//----- nvinfo : EIATTR_COOP_GROUP_MASK_REGIDS
	.align		4
        /*0024*/ 	.byte	0x04, 0x29
        /*0026*/ 	.short	(.L_488 - .L_487)


	//   ....[0]....
.L_487:
        /*0028*/ 	.word	0xffffffff


	//   ....[1]....
        /*002c*/ 	.word	0xffffffff


	//----- nvinfo : EIATTR_COOP_GROUP_INSTR_OFFSETS
	.align		4
.L_488:
        /*0030*/ 	.byte	0x04, 0x28
        /*0032*/ 	.short	(.L_490 - .L_489)


	//   ....[0]....
.L_489:
        /*0034*/ 	.word	0x00000e40


	//   ....[1]....
        /*0038*/ 	.word	0x00000e60


	//----- nvinfo : EIATTR_EXIT_INSTR_OFFSETS
	.align		4
.L_490:
        /*003c*/ 	.byte	0x04, 0x1c
        /*003e*/ 	.short	(.L_492 - .L_491)


	//   ....[0]....
.L_491:
        /*0040*/ 	.word	0x00000100


	//   ....[1]....
        /*0044*/ 	.word	0x00000e90


	//   ....[2]....
        /*0048*/ 	.word	0x00000f00


	//----- nvinfo : EIATTR_CRS_STACK_SIZE
	.align		4
.L_492:
        /*004c*/ 	.byte	0x04, 0x1e
        /*004e*/ 	.short	(.L_494 - .L_493)
.L_493:
        /*0050*/ 	.word	0x00000000


	//----- nvinfo : EIATTR_CBANK_PARAM_SIZE
	.align		4
.L_494:
        /*0054*/ 	.byte	0x03, 0x19
        /*0056*/ 	.short	0x0280


	//----- nvinfo : EIATTR_PARAM_CBANK
	.align		4
        /*0058*/ 	.byte	0x04, 0x0a
        /*005a*/ 	.short	(.L_496 - .L_495)
	.align		4
.L_495:
        /*005c*/ 	.word	index@(.nv.constant0._ZN5flash25flash_bwd_dot_do_o_kernelILb0E23Flash_bwd_kernel_traitsILi96ELi64ELi128ELi8ELi2ELi4ELi4ELb0ELb0EN7cutlass6half_tE19Flash_kernel_traitsILi96ELi64ELi128ELi8ES3_EEEEvNS_16Flash_bwd_paramsE)
        /*0060*/ 	.short	0x0210
        /*0062*/ 	.short	0x0280


	//----- nvinfo : EIATTR_SW_WAR
	.align		4
.L_496:
        /*0064*/ 	.byte	0x04, 0x36
        /*0066*/ 	.short	(.L_498 - .L_497)
.L_497:
        /*0068*/ 	.word	0x00000008
.L_498:


//--------------------- .nv.info._ZN5flash25flash_bwd_dot_do_o_kernelILb1E23Flash_bwd_kernel_traitsILi96ELi64ELi128ELi8ELi2ELi4ELi4ELb0ELb0EN7cutlass6half_tE19Flash_kernel_traitsILi96ELi64ELi128ELi8ES3_EEEEvNS_16Flash_bwd_paramsE --------------------------
	.section	.nv.info._ZN5flash25flash_bwd_dot_do_o_kernelILb1E23Flash_bwd_kernel_traitsILi96ELi64ELi128ELi8ELi2ELi4ELi4ELb0ELb0EN7cutlass6half_tE19Flash_kernel_traitsILi96ELi64ELi128ELi8ES3_EEEEvNS_16Flash_bwd_paramsE,"",@"SHT_CUDA_INFO"
	.sectionflags	@""
	.align	4


	//----- nvinfo : EIATTR_CUDA_API_VERSION
	.align		4
        /*0000*/ 	.byte	0x04, 0x37
        /*0002*/ 	.short	(.L_500 - .L_499)
.L_499:
        /*0004*/ 	.word	0x00000082


	//----- nvinfo : EIATTR_KPARAM_INFO
	.align		4
.L_500:
        /*0008*/ 	.byte	0x04, 0x17
        /*000a*/ 	.short	(.L_502 - .L_501)
.L_501:
        /*000c*/ 	.word	0x00000000
        /*0010*/ 	.short	0x0000
        /*0012*/ 	.short	0x0000
        /*0014*/ 	.byte	0x00, 0xf0, 0x01, 0x0a


	//----- nvinfo : EIATTR_SPARSE_MMA_MASK
	.align		4
.L_502:
        /*0018*/ 	.byte	0x03, 0x50
        /*001a*/ 	.short	0x0000


	//----- nvinfo : EIATTR_MAXREG_COUNT
	.align		4
        /*001c*/ 	.byte	0x03, 0x1b
        /*001e*/ 	.short	0x00ff


	//----- nvinfo : EIATTR_MERCURY_ISA_VERSION
	.align		4
        /*0020*/ 	.byte	0x03, 0x5f
        /*0022*/ 	.short	0x0101


	//----- nvinfo : EIATTR_COOP_GROUP_MASK_REGIDS
	.align		4
        /*0024*/ 	.byte	0x04, 0x29
        /*0026*/ 	.short	(.L_504 - .L_503)


	//   ....[0]....
.L_503:
        /*0028*/ 	.word	0xffffffff


	//   ....[1]....
        /*002c*/ 	.word	0xffffffff


	//----- nvinfo : EIATTR_COOP_GROUP_INSTR_OFFSETS
	.align		4
.L_504:
        /*0030*/ 	.byte	0x04, 0x28
        /*0032*/ 	.short	(.L_506 - .L_505)


	//   ....[0]....
.L_505:
        /*0034*/ 	.word	0x00001110


	//   ....[1]....
        /*0038*/ 	.word	0x00001150


	//----- nvinfo : EIATTR_EXIT_INSTR_OFFSETS
	.align		4
.L_506:
        /*003c*/ 	.byte	0x04, 0x1c
        /*003e*/ 	.short	(.L_508 - .L_507)


	//   ....[0]....
.L_507:
        /*0040*/ 	.word	0x00000100


	//   ....[1]....
        /*0044*/ 	.word	0x00001200


	//----- nvinfo : EIATTR_CRS_STACK_SIZE
	.align		4
.L_508:
        /*0048*/ 	.byte	0x04, 0x1e
        /*004a*/ 	.short	(.L_510 - .L_509)
.L_509:
        /*004c*/ 	.word	0x00000000


	//----- nvinfo : EIATTR_CBANK_PARAM_SIZE
	.align		4
.L_510:
        /*0050*/ 	.byte	0x03, 0x19
        /*0052*/ 	.short	0x0280


	//----- nvinfo : EIATTR_PARAM_CBANK
	.align		4
        /*0054*/ 	.byte	0x04, 0x0a
        /*0056*/ 	.short	(.L_512 - .L_511)
	.align		4
.L_511:
        /*0058*/ 	.word	index@(.nv.constant0._ZN5flash25flash_bwd_dot_do_o_kernelILb1E23Flash_bwd_kernel_traitsILi96ELi64ELi128ELi8ELi2ELi4ELi4ELb0ELb0EN7cutlass6half_tE19Flash_kernel_traitsILi96ELi64ELi128ELi8ES3_EEEEvNS_16Flash_bwd_paramsE)
        /*005c*/ 	.short	0x0210
        /*005e*/ 	.short	0x0280


	//----- nvinfo : EIATTR_SW_WAR
	.align		4
.L_512:
        /*0060*/ 	.byte	0x04, 0x36
        /*0062*/ 	.short	(.L_514 - .L_513)
.L_513:
        /*0064*/ 	.word	0x00000008
.L_514:


//--------------------- .nv.callgraph             --------------------------
	.section	.nv.callgraph,"",@"SHT_CUDA_CALLGRAPH"
	.align	4
	.sectionentsize	8
	.align		4
        /*0000*/ 	.word	0x00000000
	.align		4
        /*0004*/ 	.word	0xffffffff
	.align		4
        /*0008*/ 	.word	0x00000000
	.align		4
        /*000c*/ 	.word	0xfffffffe
	.align		4
        /*0010*/ 	.word	0x00000000
	.align		4
        /*0014*/ 	.word	0xfffffffd
	.align		4
        /*0018*/ 	.word	0x00000000
	.align		4
        /*001c*/ 	.word	0xfffffffc


//--------------------- .nv.constant4             --------------------------
	.section	.nv.constant4,"a",@progbits
	.align	8
	.align		8
.nv.constant4:
        /*0000*/ 	.dword	_ZN72_INTERNAL_63872949_36_flash_bwd_hdim96_fp16_causal_sm80_cu_0106449f_28094cuda3std3__45__cpo5beginE
	.align		8
        /*0008*/ 	.dword	_ZN72_INTERNAL_63872949_36_flash_bwd_hdim96_fp16_causal_sm80_cu_0106449f_28094cuda3std3__45__cpo3endE
	.align		8
        /*0010*/ 	.dword	_ZN72_INTERNAL_63872949_36_flash_bwd_hdim96_fp16_causal_sm80_cu_0106449f_28094cuda3std3__45__cpo6cbeginE
	.align		8
        /*0018*/ 	.dword	_ZN72_INTERNAL_63872949_36_flash_bwd_hdim96_fp16_causal_sm80_cu_0106449f_28094cuda3std3__45__cpo4cendE
	.align		8
        /*0020*/ 	.dword	_ZN72_INTERNAL_63872949_36_flash_bwd_hdim96_fp16_causal_sm80_cu_0106449f_28094cuda3std3__474_GLOBAL__N__63872949_36_flash_bwd_hdim96_fp16_causal_sm80_cu_0106449f_28096ignoreE
	.align		8
        /*0028*/ 	.dword	_ZN72_INTERNAL_63872949_36_flash_bwd_hdim96_fp16_causal_sm80_cu_0106449f_28094cuda3std3__419piecewise_constructE
	.align		8
        /*0030*/ 	.dword	_ZN72_INTERNAL_63872949_36_flash_bwd_hdim96_fp16_causal_sm80_cu_0106449f_28094cuda3std3__48in_placeE
	.align		8
        /*0038*/ 	.dword	_ZN72_INTERNAL_63872949_36_flash_bwd_hdim96_fp16_causal_sm80_cu_0106449f_28094cuda3std6ranges3__45__cpo4swapE
	.align		8
        /*0040*/ 	.dword	_ZN72_INTERNAL_63872949_36_flash_bwd_hdim96_fp16_causal_sm80_cu_0106449f_28094cuda3std6ranges3__45__cpo9iter_moveE
	.align		8
        /*0048*/ 	.dword	_ZN72_INTERNAL_63872949_36_flash_bwd_hdim96_fp16_causal_sm80_cu_0106449f_28094cute7productE
	.align		8
        /*0050*/ 	.dword	_ZN72_INTERNAL_63872949_36_flash_bwd_hdim96_fp16_causal_sm80_cu_0106449f_28094cute1_E


//--------------------- .text._ZN5flash44flash_bwd_dq_dk_dv_loop_seqk_parallel_kernelI23Flash_bwd_kernel_traitsILi96ELi64ELi128ELi8ELi2ELi4ELi4ELb1ELb0EN7cutlass6half_tE19Flash_kernel_traitsILi96ELi64ELi128ELi8ES3_EELb0ELb1ELb0ELb0ELb0ELb0ELb0EEEvNS_16Flash_bwd_paramsE --------------------------
	.section	.text._ZN5flash44flash_bwd_dq_dk_dv_loop_seqk_parallel_kernelI23Flash_bwd_kernel_traitsILi96ELi64ELi128ELi8ELi2ELi4ELi4ELb1ELb0EN7cutlass6half_tE19Flash_kernel_traitsILi96ELi64ELi128ELi8ES3_EELb0ELb1ELb0ELb0ELb0ELb0ELb0EEEvNS_16Flash_bwd_paramsE,"ax",@progbits
	.align	128
        .global         _ZN5flash44flash_bwd_dq_dk_dv_loop_seqk_parallel_kernelI23Flash_bwd_kernel_traitsILi96ELi64ELi128ELi8ELi2ELi4ELi4ELb1ELb0EN7cutlass6half_tE19Flash_kernel_traitsILi96ELi64ELi128ELi8ES3_EELb0ELb1ELb0ELb0ELb0ELb0ELb0EEEvNS_16Flash_bwd_paramsE
        .type           _ZN5flash44flash_bwd_dq_dk_dv_loop_seqk_parallel_kernelI23Flash_bwd_kernel_traitsILi96ELi64ELi128ELi8ELi2ELi4ELi4ELb1ELb0EN7cutlass6half_tE19Flash_kernel_traitsILi96ELi64ELi128ELi8ES3_EELb0ELb1ELb0ELb0ELb0ELb0ELb0EEEvNS_16Flash_bwd_paramsE,@function
        .size           _ZN5flash44flash_bwd_dq_dk_dv_loop_seqk_parallel_kernelI23Flash_bwd_kernel_traitsILi96ELi64ELi128ELi8ELi2ELi4ELi4ELb1ELb0EN7cutlass6half_tE19Flash_kernel_traitsILi96ELi64ELi128ELi8ES3_EELb0ELb1ELb0ELb0ELb0ELb0ELb0EEEvNS_16Flash_bwd_paramsE,(.L_x_668 - _ZN5flash44flash_bwd_dq_dk_dv_loop_seqk_parallel_kernelI23Flash_bwd_kernel_traitsILi96ELi64ELi128ELi8ELi2ELi4ELi4ELb1ELb0EN7cutlass6half_tE19Flash_kernel_traitsILi96ELi64ELi128ELi8ES3_EELb0ELb1ELb0ELb0ELb0ELb0ELb0EEEvNS_16Flash_bwd_paramsE)
        .other          _ZN5flash44flash_bwd_dq_dk_dv_loop_seqk_parallel_kernelI23Flash_bwd_kernel_traitsILi96ELi64ELi128ELi8ELi2ELi4ELi4ELb1ELb0EN7cutlass6half_tE19Flash_kernel_traitsILi96ELi64ELi128ELi8ES3_EELb0ELb1ELb0ELb0ELb0ELb0ELb0EEEvNS_16Flash_bwd_paramsE,@"STO_CUDA_ENTRY STV_DEFAULT"
_ZN5flash44flash_bwd_dq_dk_dv_loop_seqk_parallel_kernelI23Flash_bwd_kernel_traitsILi96ELi64ELi128ELi8ELi2ELi4ELi4ELb1ELb0EN7cutlass6half_tE19Flash_kernel_traitsILi96ELi64ELi128ELi8ES3_EELb0ELb1ELb0ELb0ELb0ELb0ELb0EEEvNS_16Flash_bwd_paramsE:
.text._ZN5flash44flash_bwd_dq_dk_dv_loop_seqk_parallel_kernelI23Flash_bwd_kernel_traitsILi96ELi64ELi128ELi8ELi2ELi4ELi4ELb1ELb0EN7cutlass6half_tE19Flash_kernel_traitsILi96ELi64ELi128ELi8ES3_EELb0ELb1ELb0ELb0ELb0ELb0ELb0EEEvNS_16Flash_bwd_paramsE:
[----:B------:R-:W1:Y:S08]  /*0000*/  LDC R1, c[0x0][0x28] ;  /* 0x00000a00ff017b82 */ /* 0x000e700000000800 */
[----:B------:R-:W2:Y:S01]  /*0010*/  S2UR UR38, SR_CTAID.X ;  /* 0x00000000002679c3 */ /* 0x000ea20000002500 */
[----:B------:R-:W-:Y:S01]  /*0020*/  ULDC UR4, c[0x0][0x2c8] ;  /* 0x0000b20000047ab9 */ /* 0x000fe20000000800 */
[----:B-1----:R-:W-:Y:S01]  /*0030*/  VIADD R1, R1, 0xffffffb8 ;  /* 0xffffffb801017836 */ /* 0x002fe20000000000 */
[----:B------:R-:W-:-:S04]  /*0040*/  UIADD3 UR5, UR4, 0x7f, URZ ;  /* 0x0000007f04057890 */ /* 0x000fc8000fffe03f */
[----:B------:R-:W-:-:S04]  /*0050*/  USHF.R.S32.HI UR4, URZ, 0x1f, UR5 ;  /* 0x0000001f3f047899 */ /* 0x000fc80008011405 */
[----:B------:R-:W-:-:S04]  /*0060*/  ULEA.HI UR4, UR4, UR5, URZ, 0x7 ;  /* 0x0000000504047291 */ /* 0x000fc8000f8f383f */
[----:B------:R-:W-:-:S06]  /*0070*/  USHF.R.S32.HI UR6, URZ, 0x7, UR4 ;  /* 0x000000073f067899 */ /* 0x000fcc0008011404 */
[----:B------:R-:W-:Y:S01]  /*0080*/  MOV R0, UR6 ;  /* 0x0000000600007c02 */ /* 0x000fe20008000f00 */
[----:B--2---:R-:W-:-:S04]  /*0090*/  UISETP.GE.AND UP0, UPT, UR38, UR6, UPT ;  /* 0x000000062600728c */ /* 0x004fc8000bf06270 */
[----:B------:R1:W-:Y:S02]  /*00a0*/  STL [R1+0x40], R0 ;  /* 0x0000400001007387 */ /* 0x0003e40000100800 */
[----:B------:R-:W-:-:S13]  /*00b0*/  PLOP3.LUT P0, PT, PT, PT, UP0, 0x80, 0x0 ;  /* 0x000000000000781c */ /* 0x000fda0003f0f008 */
[----:B------:R-:W-:Y:S05]  /*00c0*/  @P0 EXIT ;  /* 0x000000000000094d */ /* 0x000fea0003800000 */
[----:B------:R-:W2:Y:S01]  /*00d0*/  S2R R20, SR_TID.X ;  /* 0x0000000000147919 */ /* 0x000ea20000002100 */
[----:B------:R-:W3:Y:S01]  /*00e0*/  S2UR UR4, SR_CgaCtaId ;  /* 0x00000000000479c3 */ /* 0x000ee20000008800 */
[----:B------:R-:W-:Y:S01]  /*00f0*/  UMOV UR5, 0x400 ;  /* 0x0000040000057882 */ /* 0x000fe20000000000 */
[----:B------:R-:W-:Y:S01]  /*0100*/  IMAD.MOV.U32 R228, RZ, RZ, 0x20 ;  /* 0x00000020ffe47424 */ /* 0x000fe200078e00ff */
[----:B------:R-:W-:Y:S01]  /*0110*/  UMOV UR60, 0xffffd000 ;  /* 0xffffd000003c7882 */ /* 0x000fe20000000000 */
[----:B------:R-:W-:Y:S02]  /*0120*/  IMAD.MOV.U32 R232, RZ, RZ, -0x10 ;  /* 0xfffffff0ffe87424 */ /* 0x000fe400078e00ff */
[----:B------:R-:W-:Y:S02]  /*0130*/  IMAD.MOV.U32 R226, RZ, RZ, -0x40 ;  /* 0xffffffc0ffe27424 */ /* 0x000fe400078e00ff */
[----:B------:R-:W4:Y:S08]  /*0140*/  S2UR UR56, SR_CTAID.Z ;  /* 0x00000000003879c3 */ /* 0x000f300000002700 */
[----:B------:R-:W5:Y:S01]  /*0150*/  S2UR UR46, SR_CTAID.Y ;  /* 0x00000000002e79c3 */ /* 0x000f620000002600 */
[----:B---3--:R-:W-:Y:S01]  /*0160*/  ULEA UR4, UR4, UR5, 0x18 ;  /* 0x0000000504047291 */ /* 0x008fe2000f8ec03f */
[----:B--2---:R-:W-:Y:S01]  /*0170*/  SHF.R.S32.HI R21, RZ, 0x1f, R20 ;  /* 0x0000001fff157819 */ /* 0x004fe20000011414 */
[----:B----4-:R-:W-:-:S03]  /*0180*/  USHF.R.S32.HI UR5, URZ, 0x1f, UR56 ;  /* 0x0000001f3f057899 */ /* 0x010fc60008011438 */
[CC--:B------:R-:W-:Y:S02]  /*0190*/  LEA.HI R10, R21.reuse, R20.reuse, RZ, 0x4 ;  /* 0x00000014150a7211 */ /* 0x0c0fe400078f20ff */
[CC--:B------:R-:W-:Y:S02]  /*01a0*/  LEA.HI R4, R21.reuse, R20.reuse, RZ, 0x2 ;  /* 0x0000001415047211 */ /* 0x0c0fe400078f10ff */
[----:B------:R-:W-:Y:S01]  /*01b0*/  LEA.HI R17, R21, R20, RZ, 0x3 ;  /* 0x0000001415117211 */ /* 0x000fe200078f18ff */
[----:B-----5:R-:W-:Y:S01]  /*01c0*/  USHF.L.U32 UR6, UR46, 0x7, URZ ;  /* 0x000000072e067899 */ /* 0x020fe2000800063f */
[----:B------:R-:W-:Y:S02]  /*01d0*/  SHF.R.S32.HI R8, RZ, 0x4, R10 ;  /* 0x00000004ff087819 */ /* 0x000fe4000001140a */
[----:B------:R-:W-:Y:S02]  /*01e0*/  LOP3.LUT R5, R4, 0xfffffffc, RZ, 0xc0, !PT ;  /* 0xfffffffc04057812 */ /* 0x000fe400078ec0ff */
[----:B------:R-:W-:-:S02]  /*01f0*/  SHF.R.S32.HI R3, RZ, 0x3, R17 ;  /* 0x00000003ff037819 */ /* 0x000fc40000011411 */
[----:B------:R-:W-:Y:S01]  /*0200*/  LEA.HI R7, R10, R8, RZ, 0x1 ;  /* 0x000000080a077211 */ /* 0x000fe200078f08ff */
[----:B------:R-:W-:Y:S01]  /*0210*/  IMAD.IADD R18, R20, 0x1, -R5 ;  /* 0x0000000114127824 */ /* 0x000fe200078e0a05 */
[--C-:B-1----:R-:W-:Y:S01]  /*0220*/  SHF.R.S32.HI R0, RZ, 0x2, R4.reuse ;  /* 0x00000002ff007819 */ /* 0x102fe20000011404 */
[----:B------:R-:W-:Y:S01]  /*0230*/  IMAD.SHL.U32 R3, R3, 0x40, RZ ;  /* 0x0000004003037824 */ /* 0x000fe200078e00ff */
[----:B------:R-:W-:Y:S01]  /*0240*/  SHF.R.S32.HI R2, RZ, 0x1f, R4 ;  /* 0x0000001fff027819 */ /* 0x000fe20000011404 */
[----:B------:R-:W-:Y:S01]  /*0250*/  IMAD.SHL.U32 R250, R18, 0x8, RZ ;  /* 0x0000000812fa7824 */ /* 0x000fe200078e00ff */
[----:B------:R-:W-:Y:S02]  /*0260*/  LOP3.LUT R5, R7, 0xfffffffe, RZ, 0xc0, !PT ;  /* 0xfffffffe07057812 */ /* 0x000fe400078ec0ff */
[-C--:B------:R-:W-:Y:S02]  /*0270*/  LEA.HI R6, R4, R0.reuse, RZ, 0x1 ;  /* 0x0000000004067211 */ /* 0x080fe400078f08ff */
[----:B------:R-:W-:Y:S01]  /*0280*/  LEA.HI R4, R2, R0, RZ, 0x3 ;  /* 0x0000000002047211 */ /* 0x000fe200078f18ff */
[----:B------:R-:W-:Y:S01]  /*0290*/  IMAD.IADD R15, R8, 0x1, -R5 ;  /* 0x00000001080f7824 */ /* 0x000fe200078e0a05 */
[----:B------:R-:W-:-:S02]  /*02a0*/  LOP3.LUT R2, R3, 0xc0, RZ, 0xc0, !PT ;  /* 0x000000c003027812 */ /* 0x000fc400078ec0ff */
[----:B------:R-:W-:Y:S02]  /*02b0*/  LOP3.LUT R5, R6, 0x7fffffe, RZ, 0xc0, !PT ;  /* 0x07fffffe06057812 */ /* 0x000fe400078ec0ff */
[----:B------:R-:W-:Y:S02]  /*02c0*/  LOP3.LUT R3, R4, 0xfffffff8, RZ, 0xc0, !PT ;  /* 0xfffffff804037812 */ /* 0x000fe400078ec0ff */
[----:B------:R-:W-:Y:S01]  /*02d0*/  LOP3.LUT R4, R2, 0x18, R250, 0xf8, !PT ;  /* 0x0000001802047812 */ /* 0x000fe200078ef8fa */
[C---:B------:R-:W-:Y:S01]  /*02e0*/  IMAD.IADD R11, R0.reuse, 0x1, -R5 ;  /* 0x00000001000b7824 */ /* 0x040fe200078e0a05 */
[----:B------:R-:W-:Y:S01]  /*02f0*/  SHF.R.U32.HI R2, RZ, 0x3, R2 ;  /* 0x00000003ff027819 */ /* 0x000fe20000011602 */
[----:B------:R-:W-:Y:S01]  /*0300*/  IMAD.IADD R9, R0, 0x1, -R3 ;  /* 0x0000000100097824 */ /* 0x000fe200078e0a03 */
[----:B------:R-:W-:Y:S02]  /*0310*/  LOP3.LUT R0, R10, 0xfffffff0, RZ, 0xc0, !PT ;  /* 0xfffffff00a007812 */ /* 0x000fe400078ec0ff */
[----:B------:R-:W-:-:S02]  /*0320*/  LOP3.LUT R5, R17, 0xfffffff8, RZ, 0xc0, !PT ;  /* 0xfffffff811057812 */ /* 0x000fc400078ec0ff */
[----:B------:R-:W-:Y:S01]  /*0330*/  LOP3.LUT R10, R4, R2, RZ, 0x3c, !PT ;  /* 0x00000002040a7212 */ /* 0x000fe200078e3cff */
[C---:B------:R-:W-:Y:S01]  /*0340*/  IMAD.IADD R0, R20.reuse, 0x1, -R0 ;  /* 0x0000000114007824 */ /* 0x040fe200078e0a00 */
[CC--:B------:R-:W-:Y:S01]  /*0350*/  LEA.HI R3, R21.reuse, R20.reuse, RZ, 0x6 ;  /* 0x0000001415037211 */ /* 0x0c0fe200078f30ff */
[----:B------:R-:W-:Y:S01]  /*0360*/  IMAD.IADD R2, R20, 0x1, -R5 ;  /* 0x0000000114027824 */ /* 0x000fe200078e0a05 */
[----:B------:R-:W-:Y:S02]  /*0370*/  LEA.HI R19, R21, R20, RZ, 0x5 ;  /* 0x0000001415137211 */ /* 0x000fe400078f28ff */
[----:B------:R-:W-:Y:S02]  /*0380*/  SHF.R.S32.HI R5, RZ, 0x1f, R0 ;  /* 0x0000001fff057819 */ /* 0x000fe40000011400 */
[----:B------:R-:W-:Y:S02]  /*0390*/  SHF.R.S32.HI R12, RZ, 0x6, R3 ;  /* 0x00000006ff0c7819 */ /* 0x000fe40000011403 */
[----:B------:R-:W-:-:S02]  /*03a0*/  LEA.HI R4, R2, R2, RZ, 0x1 ;  /* 0x0000000202047211 */ /* 0x000fc400078f08ff */
[-C--:B------:R-:W-:Y:S02]  /*03b0*/  LEA.HI R3, R0, R0.reuse, RZ, 0x1 ;  /* 0x0000000000037211 */ /* 0x080fe400078f08ff */
[----:B------:R-:W-:Y:S02]  /*03c0*/  LEA.HI R13, R5, R0, RZ, 0x3 ;  /* 0x00000000050d7211 */ /* 0x000fe400078f18ff */
[----:B------:R-:W-:Y:S02]  /*03d0*/  LOP3.LUT R5, R4, 0x3fffffe, RZ, 0xc0, !PT ;  /* 0x03fffffe04057812 */ /* 0x000fe400078ec0ff */
[----:B------:R-:W-:Y:S02]  /*03e0*/  LOP3.LUT R6, R3, 0x7fffffe, RZ, 0xc0, !PT ;  /* 0x07fffffe03067812 */ /* 0x000fe400078ec0ff */
[----:B------:R-:W-:Y:S01]  /*03f0*/  SHF.R.S32.HI R24, RZ, 0x5, R19 ;  /* 0x00000005ff187819 */ /* 0x000fe20000011413 */
[----:B------:R-:W-:Y:S01]  /*0400*/  IMAD.IADD R8, R2, 0x1, -R5 ;  /* 0x0000000102087824 */ /* 0x000fe200078e0a05 */
[----:B------:R-:W-:Y:S01]  /*0410*/  LOP3.LUT R7, R13, 0xfffffff8, RZ, 0xc0, !PT ;  /* 0xfffffff80d077812 */ /* 0x000fe200078ec0ff */
[----:B------:R-:W-:Y:S01]  /*0420*/  IMAD.IADD R22, R0, 0x1, -R6 ;  /* 0x0000000100167824 */ /* 0x000fe200078e0a06 */
[----:B------:R-:W-:Y:S01]  /*0430*/  SHF.R.S32.HI R14, RZ, 0x1f, R19 ;  /* 0x0000001fff0e7819 */ /* 0x000fe20000011413 */
[----:B------:R-:W-:Y:S01]  /*0440*/  IMAD R5, R12, 0x4, R15 ;  /* 0x000000040c057824 */ /* 0x000fe200078e020f */
[----:B------:R-:W-:Y:S01]  /*0450*/  LOP3.LUT P2, RZ, R9, 0x2, RZ, 0xc0, !PT ;  /* 0x0000000209ff7812 */ /* 0x000fe2000784c0ff */
[----:B------:R-:W-:Y:S01]  /*0460*/  IMAD.IADD R16, R0, 0x1, -R7 ;  /* 0x0000000100107824 */ /* 0x000fe200078e0a07 */
[----:B------:R-:W-:Y:S01]  /*0470*/  LEA.HI R0, R14, R24, RZ, 0x2 ;  /* 0x000000180e007211 */ /* 0x000fe200078f10ff */
[----:B------:R-:W-:-:S02]  /*0480*/  IMAD R6, R24, 0x8, R11 ;  /* 0x0000000818067824 */ /* 0x000fc400078e020b */
[----:B------:R-:W-:Y:S01]  /*0490*/  IMAD R23, R5, 0x8, R8 ;  /* 0x0000000805177824 */ /* 0x000fe200078e0208 */
[----:B------:R-:W-:Y:S01]  /*04a0*/  LOP3.LUT R5, R0, 0xfffffffc, RZ, 0xc0, !PT ;  /* 0xfffffffc00057812 */ /* 0x000fe200078ec0ff */
[----:B------:R-:W-:Y:S01]  /*04b0*/  IMAD.U32 R6, R6, 0x20, R10 ;  /* 0x0000002006067824 */ /* 0x000fe200078e000a */
[----:B------:R-:W-:Y:S01]  /*04c0*/  SHF.R.S32.HI R0, RZ, 0x1, R4 ;  /* 0x00000001ff007819 */ /* 0x000fe20000011404 */
[----:B------:R-:W-:Y:S01]  /*04d0*/  IMAD.SHL.U32 R2, R2, 0x40, RZ ;  /* 0x0000004002027824 */ /* 0x000fe200078e00ff */
[----:B------:R-:W-:Y:S02]  /*04e0*/  SHF.R.S32.HI R4, RZ, 0x1f, R3 ;  /* 0x0000001fff047819 */ /* 0x000fe40000011403 */
[----:B------:R1:W-:Y:S01]  /*04f0*/  STL [R1+0x14], R6 ;  /* 0x0000140601007387 */ /* 0x0003e20000100800 */
[C---:B------:R-:W-:Y:S01]  /*0500*/  LOP3.LUT P4, RZ, R0.reuse, 0x2, RZ, 0xc0, !PT ;  /* 0x0000000200ff7812 */ /* 0x040fe2000788c0ff */
[----:B------:R-:W-:Y:S01]  /*0510*/  IMAD.SHL.U32 R0, R0, 0x40, RZ ;  /* 0x0000004000007824 */ /* 0x000fe200078e00ff */
[----:B------:R-:W-:-:S02]  /*0520*/  LOP3.LUT R8, R2, 0x1c0, RZ, 0xc0, !PT ;  /* 0x000001c002087812 */ /* 0x000fc400078ec0ff */
[C---:B------:R-:W-:Y:S02]  /*0530*/  LOP3.LUT R2, R9.reuse, 0x1, RZ, 0xc0, !PT ;  /* 0x0000000109027812 */ /* 0x040fe400078ec0ff */
[----:B------:R-:W-:Y:S02]  /*0540*/  LOP3.LUT R0, R0, 0xc0, RZ, 0xc0, !PT ;  /* 0x000000c000007812 */ /* 0x000fe400078ec0ff */
[----:B------:R-:W-:Y:S02]  /*0550*/  ISETP.NE.U32.AND P3, PT, R2, 0x1, PT ;  /* 0x000000010200780c */ /* 0x000fe40003f65070 */
[----:B------:R-:W-:Y:S02]  /*0560*/  LEA.HI R10, R9, R9, RZ, 0x1 ;  /* 0x00000009090a7211 */ /* 0x000fe400078f08ff */
[C---:B------:R-:W-:Y:S02]  /*0570*/  LOP3.LUT P5, RZ, R16.reuse, 0x2, RZ, 0xc0, !PT ;  /* 0x0000000210ff7812 */ /* 0x040fe400078ac0ff */
[----:B------:R-:W-:-:S02]  /*0580*/  LOP3.LUT P6, RZ, R16, 0x4, RZ, 0xc0, !PT ;  /* 0x0000000410ff7812 */ /* 0x000fc400078cc0ff */
[----:B------:R-:W-:Y:S02]  /*0590*/  SEL R225, R228, 0xffffffe0, !P5 ;  /* 0xffffffe0e4e17807 */ /* 0x000fe40006800000 */
[----:B------:R-:W-:Y:S02]  /*05a0*/  SEL R232, R232, 0x10, !P3 ;  /* 0x00000010e8e87807 */ /* 0x000fe40005800000 */
[----:B------:R-:W-:Y:S02]  /*05b0*/  SEL R226, R226, 0x40, P6 ;  /* 0x00000040e2e27807 */ /* 0x000fe40003000000 */
[----:B------:R-:W-:Y:S01]  /*05c0*/  SEL R223, R228, 0xffffffe0, !P4 ;  /* 0xffffffe0e4df7807 */ /* 0x000fe20006000000 */
[----:B-1----:R-:W-:Y:S01]  /*05d0*/  IMAD.IADD R6, R24, 0x1, -R5 ;  /* 0x0000000118067824 */ /* 0x002fe200078e0a05 */
[----:B------:R-:W-:-:S03]  /*05e0*/  SHF.R.S32.HI R5, RZ, 0x1, R3 ;  /* 0x00000001ff057819 */ /* 0x000fc60000011403 */
[----:B------:R-:W-:Y:S01]  /*05f0*/  IMAD.SHL.U32 R3, R6, 0x10, RZ ;  /* 0x0000001006037824 */ /* 0x000fe200078e00ff */
[----:B------:R-:W-:-:S04]  /*0600*/  LEA.HI R4, R4, R5, RZ, 0x2 ;  /* 0x0000000504047211 */ /* 0x000fc800078f10ff */
[----:B------:R-:W-:Y:S02]  /*0610*/  LOP3.LUT R2, R8, 0x30, R3, 0xf8, !PT ;  /* 0x0000003008027812 */ /* 0x000fe400078ef803 */
[----:B------:R-:W-:Y:S02]  /*0620*/  LOP3.LUT R3, R4, 0xfffffffc, RZ, 0xc0, !PT ;  /* 0xfffffffc04037812 */ /* 0x000fe400078ec0ff */
[----:B------:R-:W-:Y:S02]  /*0630*/  LOP3.LUT R4, R0, 0x8, R17, 0xf8, !PT ;  /* 0x0000000800047812 */ /* 0x000fe400078ef811 */
[----:B------:R-:W-:Y:S01]  /*0640*/  SHF.R.U32.HI R0, RZ, 0x3, R0 ;  /* 0x00000003ff007819 */ /* 0x000fe20000011600 */
[----:B------:R-:W-:Y:S01]  /*0650*/  IMAD.IADD R14, R5, 0x1, -R3 ;  /* 0x00000001050e7824 */ /* 0x000fe200078e0a03 */
[----:B------:R-:W-:Y:S01]  /*0660*/  LOP3.LUT R17, R2, 0x8, R17, 0xf8, !PT ;  /* 0x0000000802117812 */ /* 0x000fe200078ef811 */
[----:B------:R-:W-:Y:S01]  /*0670*/  IMAD.SHL.U32 R5, R18, 0x2, RZ ;  /* 0x0000000212057824 */ /* 0x000fe200078e00ff */
[----:B------:R-:W-:Y:S01]  /*0680*/  LOP3.LUT R222, R4, R0, RZ, 0x3c, !PT ;  /* 0x0000000004de7212 */ /* 0x000fe200078e3cff */
[----:B------:R-:W-:Y:S01]  /*0690*/  IMAD.SHL.U32 R4, R12, 0x20, RZ ;  /* 0x000000200c047824 */ /* 0x000fe200078e00ff */
[----:B------:R-:W-:-:S02]  /*06a0*/  LOP3.LUT R3, R19, 0xffffffe0, RZ, 0xc0, !PT ;  /* 0xffffffe013037812 */ /* 0x000fc400078ec0ff */
[----:B------:R-:W-:Y:S01]  /*06b0*/  LEA.HI R0, R21, R20, RZ, 0x7 ;  /* 0x0000001415007211 */ /* 0x000fe200078f38ff */
[----:B------:R-:W-:Y:S01]  /*06c0*/  IMAD.U32 R222, R23, 0x20, R222 ;  /* 0x0000002017de7824 */ /* 0x000fe200078e00de */
[----:B------:R-:W-:Y:S01]  /*06d0*/  LEA.HI R2, R19, R24, RZ, 0x1 ;  /* 0x0000001813027211 */ /* 0x000fe200078f08ff */
[C---:B------:R-:W-:Y:S01]  /*06e0*/  IMAD.IADD R11, R20.reuse, 0x1, -R3 ;  /* 0x00000001140b7824 */ /* 0x040fe200078e0a03 */
[----:B------:R-:W-:Y:S01]  /*06f0*/  SHF.R.S32.HI R7, RZ, 0x7, R0 ;  /* 0x00000007ff077819 */ /* 0x000fe20000011400 */
[----:B------:R-:W-:Y:S01]  /*0700*/  IMAD.SHL.U32 R20, R20, 0x2, RZ ;  /* 0x0000000214147824 */ /* 0x000fe200078e00ff */
[----:B------:R-:W-:Y:S02]  /*0710*/  LOP3.LUT R0, R2, 0xfffffffe, RZ, 0xc0, !PT ;  /* 0xfffffffe02007812 */ /* 0x000fe400078ec0ff */
[----:B------:R-:W-:Y:S01]  /*0720*/  SHF.R.S32.HI R3, RZ, 0x1f, R11 ;  /* 0x0000001fff037819 */ /* 0x000fe2000001140b */
[----:B------:R1:W-:Y:S01]  /*0730*/  STL [R1+0x3c], R11 ;  /* 0x00003c0b01007387 */ /* 0x0003e20000100800 */
[----:B------:R-:W-:Y:S01]  /*0740*/  LOP3.LUT R2, R4, 0x6, R20, 0xf8, !PT ;  /* 0x0000000604027812 */ /* 0x000fe200078ef814 */
[----:B------:R-:W-:Y:S01]  /*0750*/  IMAD.IADD R230, R24, 0x1, -R0 ;  /* 0x0000000118e67824 */ /* 0x000fe200078e0a00 */
[----:B------:R-:W-:-:S02]  /*0760*/  LOP3.LUT R0, R10, 0x3fffffe, RZ, 0xc0, !PT ;  /* 0x03fffffe0a007812 */ /* 0x000fc400078ec0ff */
[----:B------:R-:W-:Y:S01]  /*0770*/  LEA.HI R3, R3, R11, RZ, 0x2 ;  /* 0x0000000b03037211 */ /* 0x000fe200078f10ff */
[----:B------:R2:W-:Y:S01]  /*0780*/  STL [R1+0x34], R2 ;  /* 0x0000340201007387 */ /* 0x0005e20000100800 */
[----:B------:R-:W-:Y:S02]  /*0790*/  SHF.R.U32.HI R8, RZ, 0x3, R8 ;  /* 0x00000003ff087819 */ /* 0x000fe40000011608 */
[----:B------:R-:W-:Y:S02]  /*07a0*/  SHF.R.S32.HI R3, RZ, 0x2, R3 ;  /* 0x00000002ff037819 */ /* 0x000fe40000011403 */
[----:B------:R-:W-:Y:S02]  /*07b0*/  LOP3.LUT R8, R17, R8, RZ, 0x3c, !PT ;  /* 0x0000000811087212 */ /* 0x000fe400078e3cff */
[----:B------:R-:W-:Y:S01]  /*07c0*/  LEA R222, R222, UR4, 0x1 ;  /* 0x00000004dede7c11 */ /* 0x000fe2000f8e08ff */
[----:B------:R-:W-:Y:S01]  /*07d0*/  IMAD R18, R230, 0x10, R3 ;  /* 0x00000010e6127824 */ /* 0x000fe200078e0203 */
[----:B------:R-:W-:-:S03]  /*07e0*/  LOP3.LUT P0, RZ, R14, 0x2, RZ, 0xc0, !PT ;  /* 0x000000020eff7812 */ /* 0x000fc6000780c0ff */
[----:B------:R-:W-:Y:S01]  /*07f0*/  IMAD.IADD R223, R223, 0x1, R222 ;  /* 0x00000001dfdf7824 */ /* 0x000fe200078e02de */
[----:B------:R-:W-:Y:S01]  /*0800*/  STL [R1+0x38], R18 ;  /* 0x0000381201007387 */ /* 0x000fe20000100800 */
[----:B------:R-:W-:Y:S01]  /*0810*/  SEL R228, R228, 0xffffffe0, !P0 ;  /* 0xffffffe0e4e47807 */ /* 0x000fe20004000000 */
[C---:B-1----:R-:W-:Y:S02]  /*0820*/  IMAD.IADD R11, R9.reuse, 0x1, -R0 ;  /* 0x00000001090b7824 */ /* 0x042fe400078e0a00 */
[----:B------:R-:W-:Y:S02]  /*0830*/  IMAD.SHL.U32 R0, R9, 0x40, RZ ;  /* 0x0000004009007824 */ /* 0x000fe400078e00ff */
[----:B------:R-:W-:Y:S01]  /*0840*/  IMAD.SHL.U32 R9, R15, 0x10, RZ ;  /* 0x000000100f097824 */ /* 0x000fe200078e00ff */
[----:B--2---:R-:W-:Y:S02]  /*0850*/  SHF.R.S32.HI R2, RZ, 0x3, R13 ;  /* 0x00000003ff027819 */ /* 0x004fe4000001140d */
[----:B------:R-:W-:-:S03]  /*0860*/  LOP3.LUT R0, R0, 0x1c0, RZ, 0xc0, !PT ;  /* 0x000001c000007812 */ /* 0x000fc600078ec0ff */
[----:B------:R-:W-:Y:S01]  /*0870*/  IMAD R12, R2, 0x8, R22 ;  /* 0x00000008020c7824 */ /* 0x000fe200078e0216 */
[----:B------:R-:W-:Y:S01]  /*0880*/  LOP3.LUT R4, R0, 0x20, R4, 0xf8, !PT ;  /* 0x0000002000047812 */ /* 0x000fe200078ef804 */
[----:B------:R-:W-:Y:S01]  /*0890*/  IMAD R13, R6, 0x2, R2 ;  /* 0x00000002060d7824 */ /* 0x000fe200078e0202 */
[----:B------:R-:W-:Y:S01]  /*08a0*/  SHF.R.U32.HI R3, RZ, 0x3, R0 ;  /* 0x00000003ff037819 */ /* 0x000fe20000011600 */
[--C-:B------:R-:W-:Y:S02]  /*08b0*/  IMAD R2, R7, 0x1000, R5.reuse ;  /* 0x0000100007027824 */ /* 0x100fe400078e0205 */
[----:B------:R-:W-:Y:S01]  /*08c0*/  VIADD R0, R18, 0xffffffc0 ;  /* 0xffffffc012007836 */ /* 0x000fe20000000000 */
[----:B------:R-:W-:Y:S01]  /*08d0*/  LOP3.LUT R4, R4, R3, RZ, 0x3c, !PT ;  /* 0x0000000304047212 */ /* 0x000fe200078e3cff */
[----:B------:R-:W-:Y:S02]  /*08e0*/  IMAD R3, R230, 0x400, R2 ;  /* 0x00000400e6037824 */ /* 0x000fe400078e0202 */
[----:B------:R-:W-:Y:S01]  /*08f0*/  IMAD R6, R6, 0x200, R5 ;  /* 0x0000020006067824 */ /* 0x000fe200078e0205 */
[----:B------:R-:W-:Y:S01]  /*0900*/  SHF.R.S32.HI R2, RZ, 0x1f, R0 ;  /* 0x0000001fff027819 */ /* 0x000fe20000011400 */
[----:B------:R-:W-:-:S02]  /*0910*/  IMAD.IADD R235, R4, 0x1, R3 ;  /* 0x0000000104eb7824 */ /* 0x000fc400078e0203 */
[----:B------:R-:W-:Y:S01]  /*0920*/  IMAD.SHL.U32 R4, R16, 0x40, RZ ;  /* 0x0000004010047824 */ /* 0x000fe200078e00ff */
[----:B------:R-:W-:Y:S01]  /*0930*/  SHF.L.U64.HI R2, R0, 0x2, R2 ;  /* 0x0000000200027819 */ /* 0x000fe20000010202 */
[----:B------:R-:W-:Y:S01]  /*0940*/  IMAD.SHL.U32 R0, R7, 0x8, RZ ;  /* 0x0000000807007824 */ /* 0x000fe200078e00ff */
[----:B------:R-:W-:Y:S01]  /*0950*/  LEA R235, R235, UR4, 0x1 ;  /* 0x00000004ebeb7c11 */ /* 0x000fe2000f8e08ff */
[----:B------:R-:W-:Y:S01]  /*0960*/  IMAD R11, R11, 0x20, R6 ;  /* 0x000000200b0b7824 */ /* 0x000fe200078e0206 */
[----:B------:R-:W-:Y:S01]  /*0970*/  LOP3.LUT R4, R4, 0x1c0, RZ, 0xc0, !PT ;  /* 0x000001c004047812 */ /* 0x000fe200078ec0ff */
[----:B------:R1:W-:Y:S01]  /*0980*/  STL [R1+0x30], R2 ;  /* 0x0000300201007387 */ /* 0x0003e20000100800 */
[----:B------:R-:W-:Y:S01]  /*0990*/  LOP3.LUT R7, R0, 0x8, RZ, 0xc0, !PT ;  /* 0x0000000800077812 */ /* 0x000fe200078ec0ff */
[C---:B------:R-:W-:Y:S01]  /*09a0*/  IMAD.SHL.U32 R6, R15.reuse, 0x8, RZ ;  /* 0x000000080f067824 */ /* 0x040fe200078e00ff */
[----:B------:R-:W-:Y:S01]  /*09b0*/  SHF.R.S32.HI R0, RZ, 0x1, R10 ;  /* 0x00000001ff007819 */ /* 0x000fe2000001140a */
[----:B------:R-:W-:Y:S01]  /*09c0*/  IMAD R3, R15, 0x200, R8 ;  /* 0x000002000f037824 */ /* 0x000fe200078e0208 */
[----:B------:R-:W-:Y:S01]  /*09d0*/  SHF.R.U32.HI R224, RZ, 0x3, R4 ;  /* 0x00000003ffe07819 */ /* 0x000fe20000011604 */
[C---:B------:R-:W-:Y:S01]  /*09e0*/  VIADD R233, R235.reuse, 0x20 ;  /* 0x00000020ebe97836 */ /* 0x040fe20000000000 */
[C---:B------:R-:W-:Y:S01]  /*09f0*/  LOP3.LUT P1, RZ, R0.reuse, 0x2, RZ, 0xc0, !PT ;  /* 0x0000000200ff7812 */ /* 0x040fe2000782c0ff */
[----:B------:R-:W-:Y:S01]  /*0a00*/  IMAD.SHL.U32 R0, R0, 0x40, RZ ;  /* 0x0000004000007824 */ /* 0x000fe200078e00ff */
[----:B------:R-:W-:Y:S01]  /*0a10*/  LOP3.LUT R6, R6, 0x8, RZ, 0xc0, !PT ;  /* 0x0000000806067812 */ /* 0x000fe200078ec0ff */
[----:B------:R-:W-:Y:S01]  /*0a20*/  @P2 VIADD R233, R235, 0xffffffe0 ;  /* 0xffffffe0ebe92836 */ /* 0x000fe20000000000 */
[----:B------:R-:W-:Y:S01]  /*0a30*/  LOP3.LUT R9, R7, 0x10, R9, 0xf8, !PT ;  /* 0x0000001007097812 */ /* 0x000fe200078ef809 */
[----:B------:R-:W-:Y:S01]  /*0a40*/  IMAD.IADD R234, R235, 0x1, R232 ;  /* 0x00000001ebea7824 */ /* 0x000fe200078e02e8 */
[----:B------:R-:W-:Y:S01]  /*0a50*/  LOP3.LUT R0, R0, 0xc0, RZ, 0xc0, !PT ;  /* 0x000000c000007812 */ /* 0x000fe200078ec0ff */
[----:B------:R-:W-:Y:S01]  /*0a60*/  IMAD.IADD R232, R232, 0x1, R233 ;  /* 0x00000001e8e87824 */ /* 0x000fe200078e02e9 */
[----:B------:R-:W-:-:S02]  /*0a70*/  LOP3.LUT R224, R224, R4, R6, 0x1e, !PT ;  /* 0x00000004e0e07212 */ /* 0x000fc400078e1e06 */
[----:B------:R-:W-:-:S03]  /*0a80*/  SHF.R.U32.HI R8, RZ, 0x3, R0 ;  /* 0x00000003ff087819 */ /* 0x000fc60000011600 */
[----:B------:R-:W-:Y:S01]  /*0a90*/  IMAD.U32 R224, R13, 0x200, R224 ;  /* 0x000002000de07824 */ /* 0x000fe200078e00e0 */
[----:B------:R-:W-:Y:S01]  /*0aa0*/  LOP3.LUT R8, R8, R0, R7, 0x1e, !PT ;  /* 0x0000000008087212 */ /* 0x000fe200078e1e07 */
[----:B------:R-:W-:Y:S02]  /*0ab0*/  IMAD.SHL.U32 R0, R12, 0x20, RZ ;  /* 0x000000200c007824 */ /* 0x000fe400078e00ff */
[----:B-1----:R-:W-:Y:S02]  /*0ac0*/  IMAD.SHL.U32 R2, R14, 0x40, RZ ;  /* 0x000000400e027824 */ /* 0x002fe400078e00ff */
[----:B------:R-:W-:Y:S02]  /*0ad0*/  IMAD R230, R230, 0x200, R0 ;  /* 0x00000200e6e67824 */ /* 0x000fe400078e0200 */
[----:B------:R-:W-:Y:S01]  /*0ae0*/  IMAD.IADD R8, R8, 0x1, R11 ;  /* 0x0000000108087824 */ /* 0x000fe200078e020b */
[----:B------:R-:W-:-:S04]  /*0af0*/  LOP3.LUT R2, R2, 0xc0, RZ, 0xc0, !PT ;  /* 0x000000c002027812 */ /* 0x000fc800078ec0ff */
[----:B------:R-:W-:-:S04]  /*0b00*/  SHF.R.U32.HI R5, RZ, 0x3, R2 ;  /* 0x00000003ff057819 */ /* 0x000fc80000011602 */
[C---:B------:R-:W-:Y:S02]  /*0b10*/  LOP3.LUT R6, R5.reuse, R2, R6, 0x1e, !PT ;  /* 0x0000000205067212 */ /* 0x040fe400078e1e06 */
[----:B------:R-:W-:-:S03]  /*0b20*/  LOP3.LUT R2, R5, R9, R2, 0x1e, !PT ;  /* 0x0000000905027212 */ /* 0x000fc600078e1e02 */
[----:B------:R-:W-:Y:S02]  /*0b30*/  IMAD.IADD R230, R230, 0x1, R6 ;  /* 0x00000001e6e67824 */ /* 0x000fe400078e0206 */
[----:B------:R-:W-:Y:S02]  /*0b40*/  IMAD.IADD R229, R0, 0x1, R2 ;  /* 0x0000000100e57824 */ /* 0x000fe400078e0202 */
[----:B------:R-:W-:Y:S01]  /*0b50*/  IMAD.U32 R0, RZ, RZ, UR5 ;  /* 0x00000005ff007e24 */ /* 0x000fe2000f8e00ff */
[----:B------:R-:W-:Y:S01]  /*0b60*/  USHF.R.S32.HI UR5, URZ, 0x1f, UR46 ;  /* 0x0000001f3f057899 */ /* 0x000fe2000801142e */
[----:B------:R-:W-:Y:S01]  /*0b70*/  IMAD.U32 R2, RZ, RZ, UR6 ;  /* 0x00000006ff027e24 */ /* 0x000fe2000f8e00ff */
[----:B------:R-:W-:Y:S01]  /*0b80*/  USHF.R.S32.HI UR6, URZ, 0x1f, UR56 ;  /* 0x0000001f3f067899 */ /* 0x000fe20008011438 */
[----:B------:R-:W-:-:S03]  /*0b90*/  VIADD R2, R250, 0x20 ;  /* 0x00000020fa027836 */ /* 0x000fc60000000000 */
[----:B------:R-:W-:Y:S01]  /*0ba0*/  IMAD.U32 R0, RZ, RZ, UR5 ;  /* 0x00000005ff007e24 */ /* 0x000fe2000f8e00ff */
[----:B------:R-:W-:Y:S01]  /*0bb0*/  UIADD3 UR5, UR4, 0xf000, URZ ;  /* 0x0000f00004057890 */ /* 0x000fe2000fffe03f */
[----:B------:R-:W-:Y:S01]  /*0bc0*/  IMAD.U32 R0, RZ, RZ, UR6 ;  /* 0x00000006ff007e24 */ /* 0x000fe2000f8e00ff */
[----:B------:R-:W-:Y:S01]  /*0bd0*/  UIADD3 UR6, UR4, 0x9000, URZ ;  /* 0x0000900004067890 */ /* 0x000fe2000fffe03f */
[----:B------:R-:W-:Y:S01]  /*0be0*/  VIADD R0, R250, 0x40 ;  /* 0x00000040fa007836 */ /* 0x000fe20000000000 */
[----:B------:R1:W-:Y:S02]  /*0bf0*/  STL [R1+0x8], R2 ;  /* 0x0000080201007387 */ /* 0x0003e40000100800 */
[----:B------:R-:W-:Y:S02]  /*0c00*/  LEA R224, R224, UR5, 0x1 ;  /* 0x00000005e0e07c11 */ /* 0x000fe4000f8e08ff */
[----:B------:R-:W-:Y:S01]  /*0c10*/  LEA R4, R8, UR6, 0x1 ;  /* 0x0000000608047c11 */ /* 0x000fe2000f8e08ff */
[----:B------:R2:W-:Y:S01]  /*0c20*/  STL [R1+0xc], R0 ;  /* 0x00000c0001007387 */ /* 0x0005e20000100800 */
[----:B------:R-:W-:Y:S01]  /*0c30*/  ULDC.64 UR6, c[0x0][0x208] ;  /* 0x0000820000067ab9 */ /* 0x000fe20000000a00 */
[----:B------:R-:W-:-:S02]  /*0c40*/  IMAD.IADD R225, R224, 0x1, R225 ;  /* 0x00000001e0e17824 */ /* 0x000fc400078e02e1 */
[----:B------:R3:W-:Y:S01]  /*0c50*/  STL [R1+0x18], R4 ;  /* 0x0000180401007387 */ /* 0x0007e20000100800 */
[--C-:B------:R-:W-:Y:S02]  /*0c60*/  IMAD.IADD R227, R224, 0x1, R226.reuse ;  /* 0x00000001e0e37824 */ /* 0x100fe400078e02e2 */
[----:B------:R-:W-:Y:S01]  /*0c70*/  IMAD.IADD R226, R225, 0x1, R226 ;  /* 0x00000001e1e27824 */ /* 0x000fe200078e02e2 */
[----:B-1----:R-:W-:Y:S01]  /*0c80*/  LEA R2, R3, UR4, 0x1 ;  /* 0x0000000403027c11 */ /* 0x002fe2000f8e08ff */
[C---:B--2---:R-:W-:Y:S02]  /*0c90*/  VIADD R0, R4.reuse, 0x20 ;  /* 0x0000002004007836 */ /* 0x044fe40000000000 */
[----:B------:R-:W-:-:S05]  /*0ca0*/  @P1 VIADD R0, R4, 0xffffffe0 ;  /* 0xffffffe004001836 */ /* 0x000fca0000000000 */
[----:B------:R3:W-:Y:S02]  /*0cb0*/  STL [R1+0x1c], R0 ;  /* 0x00001c0001007387 */ /* 0x0007e40000100800 */
.L_x_41:
[----:B------:R-:W-:Y:S01]  /*0cc0*/  ULDC.64 UR8, c[0x0][0x308] ;  /* 0x0000c20000087ab9 */ /* 0x000fe20000000a00 */
[----:B------:R-:W-:Y:S01]  /*0cd0*/  ULDC.64 UR10, c[0x0][0x300] ;  /* 0x0000c000000a7ab9 */ /* 0x000fe20000000a00 */
[----:B------:R-:W-:Y:S02]  /*0ce0*/  UISETP.NE.U32.AND UP3, UPT, UR8, URZ, UPT ;  /* 0x0000003f0800728c */ /* 0x000fe4000bf65070 */
[----:B------:R-:W-:Y:S02]  /*0cf0*/  UISETP.NE.U32.AND UP4, UPT, UR10, URZ, UPT ;  /* 0x0000003f0a00728c */ /* 0x000fe4000bf85070 */
[----:B------:R-:W-:Y:S02]  /*0d00*/  UISETP.NE.AND.EX UP3, UPT, UR9, URZ, UPT, UP3 ;  /* 0x0000003f0900728c */ /* 0x000fe4000bf65330 */
[----:B------:R-:W-:Y:S02]  /*0d10*/  UISETP.NE.AND.EX UP4, UPT, UR11, URZ, UPT, UP4 ;  /* 0x0000003f0b00728c */ /* 0x000fe4000bf85340 */
[----:B------:R-:W-:-:S02]  /*0d20*/  USHF.R.S32.HI UR58, URZ, 0x1f, UR46 ;  /* 0x0000001f3f3a7899 */ /* 0x000fc4000801142e */
[----:B------:R-:W-:Y:S01]  /*0d30*/  USHF.L.U32 UR16, UR46, 0x2, URZ ;  /* 0x000000022e107899 */ /* 0x000fe2000800063f */
[----:B------:R-:W-:Y:S01]  /*0d40*/  PLOP3.LUT P0, PT, PT, PT, UP3, 0x80, 0x0 ;  /* 0x000000000000781c */ /* 0x000fe20003f0f038 */
[----:B------:R-:W-:Y:S01]  /*0d50*/  USHF.L.U64.HI UR5, UR46, 0x2, UR58 ;  /* 0x000000022e057899 */ /* 0x000fe2000801023a */
[----:B------:R-:W-:Y:S01]  /*0d60*/  PLOP3.LUT P1, PT, PT, PT, UP4, 0x80, 0x0 ;  /* 0x000000000000781c */ /* 0x000fe20003f2f048 */
[----:B------:R-:W-:Y:S01]  /*0d70*/  ULDC.64 UR12, c[0x0][0x2f0] ;  /* 0x0000bc00000c7ab9 */ /* 0x000fe20000000a00 */
[----:B------:R-:W-:Y:S02]  /*0d80*/  @UP3 UIADD3 UR8, UP0, UR16, UR8, URZ ;  /* 0x0000000810083290 */ /* 0x000fe4000ff1e03f */
[----:B------:R-:W-:Y:S02]  /*0d90*/  @UP4 UIADD3 UR10, UP1, UR16, UR10, URZ ;  /* 0x0000000a100a4290 */ /* 0x000fe4000ff3e03f */
[----:B------:R-:W-:Y:S02]  /*0da0*/  UIADD3 UR15, UP2, UR16, UR12, URZ ;  /* 0x0000000c100f7290 */ /* 0x000fe4000ff5e03f */
[----:B------:R-:W-:Y:S01]  /*0db0*/  @UP3 UIADD3.X UR9, UR5, UR9, URZ, UP0, !UPT ;  /* 0x0000000905093290 */ /* 0x000fe200087fe43f */
[----:B-123--:R-:W-:Y:S01]  /*0dc0*/  IMAD.U32 R4, RZ, RZ, UR8 ;  /* 0x00000008ff047e24 */ /* 0x00efe2000f8e00ff */
[----:B------:R-:W-:Y:S01]  /*0dd0*/  UISETP.NE.U32.AND UP0, UPT, UR12, URZ, UPT ;  /* 0x0000003f0c00728c */ /* 0x000fe2000bf05070 */
[----:B------:R-:W-:Y:S01]  /*0de0*/  IMAD.U32 R6, RZ, RZ, UR10 ;  /* 0x0000000aff067e24 */ /* 0x000fe2000f8e00ff */
[----:B------:R-:W-:-:S02]  /*0df0*/  @UP4 UIADD3.X UR11, UR5, UR11, URZ, UP1, !UPT ;  /* 0x0000000b050b4290 */ /* 0x000fc40008ffe43f */
[----:B------:R-:W-:Y:S01]  /*0e00*/  UIADD3.X UR14, UR5, UR13, URZ, UP2, !UPT ;  /* 0x0000000d050e7290 */ /* 0x000fe200097fe43f */
[----:B------:R-:W-:Y:S01]  /*0e10*/  IMAD.U32 R5, RZ, RZ, UR9 ;  /* 0x00000009ff057e24 */ /* 0x000fe2000f8e00ff */
[----:B------:R-:W-:Y:S01]  /*0e20*/  UISETP.NE.AND.EX UP2, UPT, UR13, URZ, UPT, UP0 ;  /* 0x0000003f0d00728c */ /* 0x000fe2000bf45300 */
[----:B------:R-:W-:Y:S02]  /*0e30*/  ULDC.U8 UR17, c[0x0][0x3c2] ;  /* 0x0000f08000117ab9 */ /* 0x000fe40000000000 */
[----:B------:R-:W-:Y:S01]  /*0e40*/  ULDC.64 UR12, c[0x0][0x2f8] ;  /* 0x0000be00000c7ab9 */ /* 0x000fe20000000a00 */
[----:B------:R-:W-:Y:S01]  /*0e50*/  UISETP.NE.AND UP1, UPT, UR17, URZ, UPT ;  /* 0x0000003f1100728c */ /* 0x000fe2000bf25270 */
[----:B------:R-:W-:Y:S01]  /*0e60*/  IMAD.U32 R7, RZ, RZ, UR11 ;  /* 0x0000000bff077e24 */ /* 0x000fe2000f8e00ff */
[----:B------:R-:W-:Y:S01]  /*0e70*/  UISETP.EQ.U32.AND UP4, UPT, UR12, URZ, UPT ;  /* 0x0000003f0c00728c */ /* 0x000fe2000bf82070 */
[----:B------:R-:W-:-:S03]  /*0e80*/  PLOP3.LUT P3, PT, PT, PT, UP2, 0x80, 0x0 ;  /* 0x000000000000781c */ /* 0x000fc60003f6f028 */
[----:B------:R-:W-:Y:S01]  /*0e90*/  UISETP.EQ.OR.EX UP4, UPT, UR13, URZ, !UP1, UP4 ;  /* 0x0000003f0d00728c */ /* 0x000fe2000cf82740 */
[----:B------:R-:W2:Y:S01]  /*0ea0*/  @P1 LDG.E R8, desc[UR6][R6.64] ;  /* 0x0000000606081981 */ /* 0x000ea2000c1e1900 */
[----:B------:R-:W-:-:S04]  /*0eb0*/  UIADD3 UR8, UP0, UR16, UR12, URZ ;  /* 0x0000000c10087290 */ /* 0x000fc8000ff1e03f */
[----:B------:R-:W-:Y:S01]  /*0ec0*/  PLOP3.LUT P2, PT, PT, PT, UP4, 0x80, 0x0 ;  /* 0x000000000000781c */ /* 0x000fe20003f4f048 */
[----:B------:R-:W-:Y:S01]  /*0ed0*/  UIADD3.X UR5, UR5, UR13, URZ, UP0, !UPT ;  /* 0x0000000d05057290 */ /* 0x000fe200087fe43f */
[----:B------:R1:W3:Y:S02]  /*0ee0*/  @P0 LDG.E R6, desc[UR6][R4.64] ;  /* 0x0000000604060981 */ /* 0x0002e4000c1e1900 */
[----:B-1----:R-:W-:Y:S02]  /*0ef0*/  IMAD.U32 R4, RZ, RZ, UR15 ;  /* 0x0000000fff047e24 */ /* 0x002fe4000f8e00ff */
[----:B------:R-:W-:-:S05]  /*0f00*/  IMAD.U32 R5, RZ, RZ, UR14 ;  /* 0x0000000eff057e24 */ /* 0x000fca000f8e00ff */
[----:B----4-:R-:W4:Y:S04]  /*0f10*/  @P3 LDG.E R7, desc[UR6][R4.64] ;  /* 0x0000000604073981 */ /* 0x010f28000c1e1900 */
[----:B-----5:R1:W5:Y:S02]  /*0f20*/  @P3 LDG.E R0, desc[UR6][R4.64+0x4] ;  /* 0x0000040604003981 */ /* 0x020364000c1e1900 */
[----:B-1----:R-:W-:Y:S01]  /*0f30*/  IMAD.U32 R4, RZ, RZ, UR8 ;  /* 0x00000008ff047e24 */ /* 0x002fe2000f8e00ff */
[----:B------:R-:W-:Y:S01]  /*0f40*/  UMOV UR39, URZ ;  /* 0x0000003f00277c82 */ /* 0x000fe20008000000 */
[----:B------:R-:W-:Y:S01]  /*0f50*/  IMAD.U32 R5, RZ, RZ, UR5 ;  /* 0x00000005ff057e24 */ /* 0x000fe2000f8e00ff */
[----:B------:R-:W-:Y:S01]  /*0f60*/  @!UP3 ULDC.64 UR8, c[0x0][0x318] ;  /* 0x0000c6000008bab9 */ /* 0x000fe20000000a00 */
[----:B------:R-:W-:-:S03]  /*0f70*/  @!UP3 ULDC UR5, c[0x0][0x2cc] ;  /* 0x0000b3000005bab9 */ /* 0x000fc60000000800 */
[----:B------:R-:W5:Y:S01]  /*0f80*/  @!P2 LDG.E R3, desc[UR6][R4.64] ;  /* 0x000000060403a981 */ /* 0x000f62000c1e1900 */
[----:B------:R-:W-:Y:S01]  /*0f90*/  @!UP3 UISETP.NE.U32.AND UP0, UPT, UR8, URZ, UPT ;  /* 0x0000003f0800b28c */ /* 0x000fe2000bf05070 */
[----:B------:R-:W-:Y:S02]  /*0fa0*/  UMOV UR40, 0xffffffff ;  /* 0xffffffff00287882 */ /* 0x000fe40000000000 */
[----:B------:R-:W-:Y:S01]  /*0fb0*/  UMOV UR8, 0xffffffff ;  /* 0xffffffff00087882 */ /* 0x000fe20000000000 */
[----:B------:R-:W-:Y:S02]  /*0fc0*/  @!UP3 UISETP.NE.AND.EX UP0, UPT, UR9, URZ, UPT, UP0 ;  /* 0x0000003f0900b28c */ /* 0x000fe4000bf05300 */
[----:B------:R-:W-:Y:S02]  /*0fd0*/  USHF.L.U32 UR36, UR38, 0x7, URZ ;  /* 0x0000000726247899 */ /* 0x000fe4000800063f */
[----:B------:R-:W-:-:S03]  /*0fe0*/  @!UP3 USEL UR10, UR5, URZ, UP0 ;  /* 0x0000003f050ab287 */ /* 0x000fc60008000000 */
[----:B------:R-:W-:Y:S01]  /*0ff0*/  ULDC UR5, c[0x0][0x2c8] ;  /* 0x0000b20000057ab9 */ /* 0x000fe20000000800 */
[----:B--2---:R-:W-:Y:S02]  /*1000*/  @P1 R2UR UR39, R8 ;  /* 0x00000000082712ca */ /* 0x004fe400000e0000 */
[----:B---3--:R-:W-:Y:S02]  /*1010*/  @P0 R2UR UR11, R6 ;  /* 0x00000000060b02ca */ /* 0x008fe400000e0000 */
[----:B------:R-:W-:-:S04]  /*1020*/  ISETP.NE.U32.AND P0, PT, RZ, UR12, PT ;  /* 0x0000000cff007c0c */ /* 0x000fc8000bf05070 */
[----:B------:R-:W-:-:S07]  /*1030*/  ISETP.NE.AND.EX P0, PT, RZ, UR13, PT, P0 ;  /* 0x0000000dff007c0c */ /* 0x000fce000bf05300 */
[----:B------:R-:W-:Y:S01]  /*1040*/  @UP3 UIADD3 UR9, UR11, -UR39, URZ ;  /* 0x800000270b093290 */ /* 0x000fe2000fffe03f */
[----:B----4-:R-:W-:Y:S02]  /*1050*/  @P3 R2UR UR8, R7 ;  /* 0x00000000070832ca */ /* 0x010fe400000e0000 */
[----:B-----5:R-:W-:Y:S02]  /*1060*/  @P3 R2UR UR12, R0 ;  /* 0x00000000000c32ca */ /* 0x020fe400000e0000 */
[----:B------:R-:W-:Y:S01]  /*1070*/  @!P2 R2UR UR40, R3 ;  /* 0x000000000328a2ca */ /* 0x000fe200000e0000 */
[----:B------:R-:W-:-:S14]  /*1080*/  @!P0 BRA `(.L_x_0) ;  /* 0x0000000000188947 */ /* 0x000fdc0003800000 */
[----:B------:R-:W-:-:S13]  /*1090*/  PLOP3.LUT P0, PT, PT, PT, UP1, 0x80, 0x0 ;  /* 0x000000000000781c */ /* 0x000fda0003f0f018 */
[----:B------:R-:W2:Y:S04]  /*10a0*/  @P0 LDG.E R0, desc[UR6][R4.64+0x4] ;  /* 0x0000040604000981 */ /* 0x000ea8000c1e1900 */
[----:B------:R-:W3:Y:S01]  /*10b0*/  @!P0 LDG.E R4, desc[UR6][R4.64] ;  /* 0x0000000604048981 */ /* 0x000ee2000c1e1900 */
[----:B--2---:R-:W-:-:S13]  /*10c0*/  @P0 R2UR UR5, R0 ;  /* 0x00000000000502ca */ /* 0x004fda00000e0000 */
[----:B------:R-:W-:-:S07]  /*10d0*/  @UP1 UIADD3 UR5, UR5, -UR40, URZ ;  /* 0x8000002805051290 */ /* 0x000fce000fffe03f */
[----:B---3--:R-:W-:-:S15]  /*10e0*/  @!P0 R2UR UR5, R4 ;  /* 0x00000000040582ca */ /* 0x008fde00000e0000 */
.L_x_0:
[----:B------:R-:W-:Y:S02]  /*10f0*/  @!UP3 UIADD3 UR9, UR10, UR5, -UR39 ;  /* 0x000000050a09b290 */ /* 0x000fe4000fffe827 */
[----:B------:R-:W-:Y:S02]  /*1100*/  @UP2 UIADD3 UR26, UR12, -UR8, URZ ;  /* 0x800000080c1a2290 */ /* 0x000fe4000fffe03f */
[----:B------:R-:W-:-:S05]  /*1110*/  UISETP.GT.AND UP0, UPT, UR9, UR36, UPT ;  /* 0x000000240900728c */ /* 0x000fca000bf04270 */
[----:B------:R-:W-:Y:S01]  /*1120*/  @!UP2 ULDC UR26, c[0x0][0x2c4] ;  /* 0x0000b100001aaab9 */ /* 0x000fe20000000800 */
[----:B------:R-:W-:-:S13]  /*1130*/  PLOP3.LUT P0, PT, PT, PT, UP0, 0x80, 0x0 ;  /* 0x000000000000781c */ /* 0x000fda0003f0f008 */
[----:B------:R-:W-:Y:S05]  /*1140*/  @!P0 BRA `(.L_x_1) ;  /* 0x0000007c00fc8947 */ /* 0x000fea0003800000 */
[----:B------:R-:W1:Y:S01]  /*1150*/  LDC R7, c[0x0][0x278] ;  /* 0x00009e00ff077b82 */ /* 0x000e620000000800 */
[----:B------:R-:W-:Y:S01]  /*1160*/  UISETP.NE.AND UP0, UPT, UR8, -0x1, UPT ;  /* 0xffffffff0800788c */ /* 0x000fe2000bf05270 */
[----:B------:R-:W-:Y:S01]  /*1170*/  IABS R3, UR56 ;  /* 0x0000003800037c13 */ /* 0x000fe20008000000 */
[----:B------:R-:W-:Y:S01]  /*1180*/  ULDC.64 UR10, c[0x0][0x228] ;  /* 0x00008a00000a7ab9 */ /* 0x000fe20000000a00 */
[----:B------:R-:W-:Y:S01]  /*1190*/  ULDC.64 UR12, c[0x0][0x488] ;  /* 0x00012200000c7ab9 */ /* 0x000fe20000000a00 */
[----:B------:R-:W-:Y:S02]  /*11a0*/  UIMAD.WIDE.U32 UR16, UR46, UR10, URZ ;  /* 0x0000000a2e1072a5 */ /* 0x000fe4000f8e003f */
[----:B------:R-:W-:Y:S01]  /*11b0*/  UIMAD UR10, UR58, UR10, URZ ;  /* 0x0000000a3a0a72a4 */ /* 0x000fe2000f8e023f */
[----:B------:R-:W2:Y:S01]  /*11c0*/  S2UR UR5, SR_CTAID.X ;  /* 0x00000000000579c3 */ /* 0x000ea20000002500 */
[----:B------:R-:W-:Y:S01]  /*11d0*/  ULDC UR59, c[0x0][0x2d4] ;  /* 0x0000b500003b7ab9 */ /* 0x000fe20000000800 */
[----:B------:R-:W-:-:S02]  /*11e0*/  USHF.L.U32 UR14, UR46, 0x7, URZ ;  /* 0x000000072e0e7899 */ /* 0x000fc4000800063f */
[----:B------:R-:W-:Y:S02]  /*11f0*/  UIMAD UR30, UR46, UR11, UR10 ;  /* 0x0000000b2e1e72a4 */ /* 0x000fe4000f8e020a */
[----:B------:R-:W-:Y:S01]  /*1200*/  USHF.R.S32.HI UR37, URZ, 0x1f, UR59 ;  /* 0x0000001f3f257899 */ /* 0x000fe2000801143b */
[----:B------:R-:W-:Y:S01]  /*1210*/  @!UP0 ULDC.64 UR10, c[0x0][0x418] ;  /* 0x00010600000a8ab9 */ /* 0x000fe20000000a00 */
[----:B------:R-:W-:Y:S01]  /*1220*/  ULDC.64 UR44, c[0x0][0x240] ;  /* 0x00009000002c7ab9 */ /* 0x000fe20000000a00 */
[----:B------:R-:W-:Y:S01]  /*1230*/  ULDC UR22, c[0x0][0x2dc] ;  /* 0x0000b70000167ab9 */ /* 0x000fe20000000800 */
[----:B------:R-:W-:Y:S01]  /*1240*/  ULDC UR61, c[0x0][0x270] ;  /* 0x00009c00003d7ab9 */ /* 0x000fe20000000800 */
[----:B------:R-:W-:Y:S02]  /*1250*/  @!UP0 UIMAD.WIDE.U32 UR34, UR46, UR10, URZ ;  /* 0x0000000a2e2282a5 */ /* 0x000fe4000f8e003f */
[----:B------:R-:W-:Y:S01]  /*1260*/  UIMAD UR25, UR8, UR45, URZ ;  /* 0x0000002d081972a4 */ /* 0x000fe2000f8e023f */
[----:B-1----:R-:W-:Y:S01]  /*1270*/  IABS R6, R7 ;  /* 0x0000000700067213 */ /* 0x002fe20000000000 */
[----:B------:R-:W-:Y:S01]  /*1280*/  UIADD3 UR51, UR17, UR30, URZ ;  /* 0x0000001e11337290 */ /* 0x000fe2000fffe03f */
[----:B------:R-:W-:Y:S01]  /*1290*/  ISETP.NE.AND P3, PT, R7, RZ, PT ;  /* 0x000000ff0700720c */ /* 0x000fe20003f65270 */
[----:B------:R-:W-:Y:S01]  /*12a0*/  ULDC.U8 UR20, c[0x0][0x3d8] ;  /* 0x0000f60000147ab9 */ /* 0x000fe20000000000 */
[----:B------:R-:W1:Y:S01]  /*12b0*/  I2F.RP R4, R6 ;  /* 0x0000000600047306 */ /* 0x000e620000209400 */
[----:B------:R-:W-:-:S02]  /*12c0*/  USHF.L.U64.HI UR18, UR46, 0x7, UR58 ;  /* 0x000000072e127899 */ /* 0x000fc4000801023a */
[----:B------:R-:W-:Y:S02]  /*12d0*/  UISETP.NE.AND UP3, UPT, UR20, URZ, UPT ;  /* 0x0000003f1400728c */ /* 0x000fe4000bf65270 */
[----:B--2---:R-:W-:Y:S02]  /*12e0*/  UIMAD.WIDE.U32 UR28, UR5, UR12, URZ ;  /* 0x0000000c051c72a5 */ /* 0x004fe4000f8e003f */
[----:B------:R-:W-:Y:S02]  /*12f0*/  UISETP.NE.AND UP1, UPT, UR40, -0x1, UPT ;  /* 0xffffffff2800788c */ /* 0x000fe4000bf25270 */
[----:B------:R-:W-:Y:S02]  /*1300*/  UIMAD UR48, UR5, UR13, UR29 ;  /* 0x0000000d053072a4 */ /* 0x000fe4000f8e021d */
[----:B------:R-:W-:Y:S01]  /*1310*/  @!UP0 UIMAD UR5, UR58, UR10, URZ ;  /* 0x0000000a3a0582a4 */ /* 0x000fe2000f8e023f */
[----:B------:R-:W-:Y:S01]  /*1320*/  @UP0 ULDC.64 UR12, c[0x0][0x420] ;  /* 0x00010800000c0ab9 */ /* 0x000fe20000000a00 */
[----:B------:R-:W-:Y:S01]  /*1330*/  USEL UR29, UR14, URZ, UP2 ;  /* 0x0000003f0e1d7287 */ /* 0x000fe20009000000 */
[----:B-1----:R-:W1:Y:S01]  /*1340*/  MUFU.RCP R4, R4 ;  /* 0x0000000400047308 */ /* 0x002e620000001000 */
[----:B------:R-:W-:-:S02]  /*1350*/  @!UP0 UIMAD UR33, UR46, UR11, UR5 ;  /* 0x0000000b2e2182a4 */ /* 0x000fc4000f8e0205 */
[----:B------:R-:W-:Y:S02]  /*1360*/  UIADD3 UR5, UR26, 0x3f, URZ ;  /* 0x0000003f1a057890 */ /* 0x000fe4000fffe03f */
[----:B------:R-:W-:Y:S02]  /*1370*/  @UP0 UIMAD.WIDE.U32 UR42, UR8, UR12, URZ ;  /* 0x0000000c082a02a5 */ /* 0x000fe4000f8e003f */
[----:B------:R-:W-:Y:S02]  /*1380*/  USHF.R.S32.HI UR19, URZ, 0x1f, UR5 ;  /* 0x0000001f3f137899 */ /* 0x000fe40008011405 */
[----:B------:R-:W-:Y:S02]  /*1390*/  @UP0 UIMAD UR47, UR8, UR13, UR43 ;  /* 0x0000000d082f02a4 */ /* 0x000fe4000f8e022b */
[----:B------:R-:W-:Y:S02]  /*13a0*/  ULEA.HI UR19, UR19, UR5, URZ, 0x6 ;  /* 0x0000000513137291 */ /* 0x000fe4000f8f303f */
[----:B------:R-:W-:-:S02]  /*13b0*/  UIMAD UR5, UR37, UR46, URZ ;  /* 0x0000002e250572a4 */ /* 0x000fc4000f8e023f */
[----:B------:R-:W-:Y:S01]  /*13c0*/  UIMAD.WIDE.U32 UR14, UR8, UR44, URZ ;  /* 0x0000002c080e72a5 */ /* 0x000fe2000f8e003f */
[----:B-1----:R-:W-:Y:S01]  /*13d0*/  VIADD R4, R4, 0xffffffe ;  /* 0x0ffffffe04047836 */ /* 0x002fe20000000000 */
[----:B------:R-:W-:Y:S02]  /*13e0*/  UIMAD.WIDE UR10, UR22, UR61, URZ ;  /* 0x0000003d160a72a5 */ /* 0x000fe4000f8e023f */
[----:B------:R-:W-:Y:S01]  /*13f0*/  UIMAD.WIDE.U32 UR12, UR46, UR59, URZ ;  /* 0x0000003b2e0c72a5 */ /* 0x000fe2000f8e003f */
[----:B------:R-:W1:Y:S01]  /*1400*/  F2I.FTZ.U32.TRUNC.NTZ R5, R4 ;  /* 0x0000000400057305 */ /* 0x000e62000021f000 */
[----:B------:R-:W-:Y:S02]  /*1410*/  UIMAD UR5, UR58, UR59, UR5 ;  /* 0x0000003b3a0572a4 */ /* 0x000fe4000f8e0205 */
[----:B------:R-:W-:Y:S02]  /*1420*/  USEL UR57, UR16, UR14, !UP0 ;  /* 0x0000000e10397287 */ /* 0x000fe4000c000000 */
[----:B------:R-:W-:-:S02]  /*1430*/  @UP0 UIADD3 UR51, UR15, UR25, URZ ;  /* 0x000000190f330290 */ /* 0x000fc4000fffe03f */
[----:B------:R-:W-:Y:S02]  /*1440*/  UIMAD.WIDE.U32 UR16, UR10, UR12, URZ ;  /* 0x0000000c0a1072a5 */ /* 0x000fe4000f8e003f */
[----:B------:R-:W-:Y:S02]  /*1450*/  UIMAD UR15, UR11, UR12, URZ ;  /* 0x0000000c0b0f72a4 */ /* 0x000fe4000f8e023f */
[----:B------:R-:W-:Y:S02]  /*1460*/  UIADD3 UR5, UR13, UR5, URZ ;  /* 0x000000050d057290 */ /* 0x000fe4000fffe03f */
[----:B------:R-:W-:Y:S01]  /*1470*/  UIMAD.WIDE.U32 UR12, UR10, UR8, URZ ;  /* 0x000000080a0c72a5 */ /* 0x000fe2000f8e003f */
[----:B-1----:R-:W-:Y:S01]  /*1480*/  IMAD.MOV R0, RZ, RZ, -R5 ;  /* 0x000000ffff007224 */ /* 0x002fe200078e0a05 */
[----:B------:R-:W-:Y:S01]  /*1490*/  ULOP3.LUT UR14, UR19, 0xffffffc0, URZ, 0xc0, !UPT ;  /* 0xffffffc0130e7892 */ /* 0x000fe2000f8ec03f */
[----:B------:R-:W-:Y:S01]  /*14a0*/  IMAD.MOV.U32 R4, RZ, RZ, RZ ;  /* 0x000000ffff047224 */ /* 0x000fe200078e00ff */
[----:B------:R-:W-:Y:S01]  /*14b0*/  UIMAD UR5, UR10, UR5, UR15 ;  /* 0x000000050a0572a4 */ /* 0x000fe2000f8e020f */
[----:B------:R-:W-:Y:S01]  /*14c0*/  IMAD R0, R0, R6, RZ ;  /* 0x0000000600007224 */ /* 0x000fe200078e02ff */
[----:B------:R-:W-:-:S02]  /*14d0*/  USEL UR55, UR16, UR12, !UP0 ;  /* 0x0000000c10377287 */ /* 0x000fc4000c000000 */
[----:B------:R-:W-:Y:S01]  /*14e0*/  UIADD3 UR16, UR14, -0x40, URZ ;  /* 0xffffffc00e107890 */ /* 0x000fe2000fffe03f */
[----:B------:R-:W-:Y:S01]  /*14f0*/  IMAD.HI.U32 R0, R5, R0, R4 ;  /* 0x0000000005007227 */ /* 0x000fe200078e0004 */
[----:B------:R-:W-:Y:S02]  /*1500*/  USEL UR31, UR18, URZ, UP2 ;  /* 0x0000003f121f7287 */ /* 0x000fe40009000000 */
[----:B------:R-:W-:Y:S02]  /*1510*/  UIADD3 UR49, UR17, UR5, URZ ;  /* 0x0000000511317290 */ /* 0x000fe4000fffe03f */
[----:B------:R-:W-:Y:S01]  /*1520*/  USHF.R.S32.HI UR18, URZ, 0x1f, UR16 ;  /* 0x0000001f3f127899 */ /* 0x000fe20008011410 */
[----:B------:R-:W-:Y:S01]  /*1530*/  IMAD.HI.U32 R0, R0, R3, RZ ;  /* 0x0000000300007227 */ /* 0x000fe200078e00ff */
[----:B------:R-:W-:Y:S02]  /*1540*/  UIADD3 UR5, UP2, UR16, UR29, URZ ;  /* 0x0000001d10057290 */ /* 0x000fe4000ff5e03f */
[----:B------:R-:W-:-:S02]  /*1550*/  UIMAD UR15, UR11, UR8, URZ ;  /* 0x000000080b0f72a4 */ /* 0x000fc4000f8e023f */
[----:B------:R-:W-:Y:S01]  /*1560*/  IADD3 R4, -R0, RZ, RZ ;  /* 0x000000ff00047210 */ /* 0x000fe20007ffe1ff */
[----:B------:R-:W-:Y:S01]  /*1570*/  UIADD3.X UR12, UR18, UR31, URZ, UP2, !UPT ;  /* 0x0000001f120c7290 */ /* 0x000fe200097fe43f */
[----:B------:R-:W-:Y:S01]  /*1580*/  ULDC UR25, c[0x0][0x2c4] ;  /* 0x0000b10000197ab9 */ /* 0x000fe20000000800 */
[----:B------:R-:W-:Y:S02]  /*1590*/  UIMAD UR11, UR11, UR5, URZ ;  /* 0x000000050b0b72a4 */ /* 0x000fe4000f8e023f */
[C---:B------:R-:W-:Y:S01]  /*15a0*/  IMAD R3, R6.reuse, R4, R3 ;  /* 0x0000000406037224 */ /* 0x040fe200078e0203 */
[----:B------:R-:W-:Y:S02]  /*15b0*/  UIMAD.WIDE.U32 UR30, UR10, UR5, URZ ;  /* 0x000000050a1e72a5 */ /* 0x000fe4000f8e003f */
[----:B------:R-:W-:Y:S02]  /*15c0*/  @UP3 UIMAD UR5, UR46, UR25, URZ ;  /* 0x000000192e0532a4 */ /* 0x000fe4000f8e023f */
[----:B------:R-:W-:Y:S01]  /*15d0*/  ISETP.GT.U32.AND P1, PT, R6, R3, PT ;  /* 0x000000030600720c */ /* 0x000fe20003f24070 */
[----:B------:R-:W-:Y:S01]  /*15e0*/  ULDC.U8 UR21, c[0x0][0x480] ;  /* 0x0001200000157ab9 */ /* 0x000fe20000000000 */
[----:B------:R-:W-:-:S02]  /*15f0*/  @UP1 UIADD3 UR24, UR39, UR40, URZ ;  /* 0x0000002827181290 */ /* 0x000fc4000fffe03f */
[----:B------:R-:W-:Y:S02]  /*1600*/  @UP1 UIADD3 UR27, UR39, UR40, URZ ;  /* 0x00000028271b1290 */ /* 0x000fe4000fffe03f */
[----:B------:R-:W-:Y:S02]  /*1610*/  UIMAD UR17, UR10, UR12, UR11 ;  /* 0x0000000c0a1172a4 */ /* 0x000fe4000f8e020b */
[----:B------:R-:W-:Y:S02]  /*1620*/  UIMAD UR50, UR56, UR22, URZ ;  /* 0x00000016383272a4 */ /* 0x000fe4000f8e023f */
[----:B------:R-:W-:Y:S02]  /*1630*/  UISETP.NE.AND UP4, UPT, UR21, URZ, UPT ;  /* 0x0000003f1500728c */ /* 0x000fe4000bf85270 */
[----:B------:R-:W-:Y:S01]  /*1640*/  @UP3 USEL UR10, UR5, UR8, !UP0 ;  /* 0x00000008050a3287 */ /* 0x000fe2000c000000 */
[----:B------:R-:W-:Y:S01]  /*1650*/  @!P1 IMAD.IADD R3, R3, 0x1, -R6 ;  /* 0x0000000103039824 */ /* 0x000fe200078e0a06 */
[----:B------:R-:W-:Y:S01]  /*1660*/  @UP1 ULDC.64 UR22, c[0x0][0x248] ;  /* 0x0000920000161ab9 */ /* 0x000fe20000000a00 */
[----:B------:R-:W-:Y:S01]  /*1670*/  @!P1 VIADD R0, R0, 0x1 ;  /* 0x0000000100009836 */ /* 0x000fe20000000000 */
[----:B------:R-:W-:Y:S01]  /*1680*/  PLOP3.LUT P1, PT, PT, PT, UP1, 0x80, 0x0 ;  /* 0x000000000000781c */ /* 0x000fe20003f2f018 */
[----:B------:R-:W-:Y:S01]  /*1690*/  @UP1 ULDC.64 UR20, c[0x0][0x250] ;  /* 0x0000940000141ab9 */ /* 0x000fe20000000a00 */
[----:B------:R-:W-:Y:S01]  /*16a0*/  ISETP.GE.U32.AND P0, PT, R3, R6, PT ;  /* 0x000000060300720c */ /* 0x000fe20003f06070 */
[----:B------:R-:W-:Y:S01]  /*16b0*/  @UP0 UIADD3 UR49, UR13, UR15, URZ ;  /* 0x0000000f0d310290 */ /* 0x000fe2000fffe03f */
[----:B------:R-:W-:Y:S01]  /*16c0*/  LOP3.LUT R3, R7, UR56, RZ, 0x3c, !PT ;  /* 0x0000003807037c12 */ /* 0x000fe2000f8e3cff */
[----:B------:R-:W-:Y:S01]  /*16d0*/  @UP3 ULDC UR5, c[0x0][0x2e4] ;  /* 0x0000b90000053ab9 */ /* 0x000fe20000000800 */
[----:B------:R-:W-:-:S02]  /*16e0*/  @UP1 UIMAD.WIDE.U32 UR14, UR24, UR22, URZ ;  /* 0x00000016180e12a5 */ /* 0x000fc4000f8e003f */
[----:B------:R-:W-:Y:S01]  /*16f0*/  ISETP.GE.AND P2, PT, R3, RZ, PT ;  /* 0x000000ff0300720c */ /* 0x000fe20003f46270 */
[----:B------:R-:W-:Y:S02]  /*1700*/  @UP1 UIMAD.WIDE.U32 UR12, UR27, UR20, URZ ;  /* 0x000000141b0c12a5 */ /* 0x000fe4000f8e003f */
[----:B------:R-:W-:Y:S02]  /*1710*/  @UP1 UIMAD UR11, UR27, UR21, URZ ;  /* 0x000000151b0b12a4 */ /* 0x000fe4000f8e023f */
[----:B------:R-:W-:Y:S02]  /*1720*/  @UP1 UIMAD UR24, UR24, UR23, URZ ;  /* 0x00000017181812a4 */ /* 0x000fe4000f8e023f */
[----:B------:R-:W-:Y:S01]  /*1730*/  @P0 IADD3 R0, R0, 0x1, RZ ;  /* 0x0000000100000810 */ /* 0x000fe20007ffe0ff */
[----:B------:R-:W-:Y:S01]  /*1740*/  @UP3 UIMAD UR27, UR56, UR5, UR10 ;  /* 0x00000005381b32a4 */ /* 0x000fe2000f8e020a */
[----:B------:R-:W-:Y:S01]  /*1750*/  PLOP3.LUT P0, PT, PT, PT, UP3, 0x80, 0x0 ;  /* 0x000000000000781c */ /* 0x000fe20003f0f038 */
[----:B------:R-:W-:-:S02]  /*1760*/  @!UP3 UIMAD UR5, UR46, UR61, UR56 ;  /* 0x0000003d2e05b2a4 */ /* 0x000fc4000f8e0238 */
[----:B------:R-:W-:Y:S01]  /*1770*/  IMAD.MOV.U32 R14, RZ, RZ, R0 ;  /* 0x000000ffff0e7224 */ /* 0x000fe200078e0000 */
[----:B------:R-:W-:Y:S02]  /*1780*/  @!UP0 UIADD3 UR47, UR35, UR33, URZ ;  /* 0x00000021232f8290 */ /* 0x000fe4000fffe03f */
[----:B------:R-:W-:Y:S02]  /*1790*/  @!UP3 UIMAD UR27, UR5, UR25, URZ ;  /* 0x00000019051bb2a4 */ /* 0x000fe4000f8e023f */
[----:B------:R-:W-:Y:S01]  /*17a0*/  USEL UR52, UR48, URZ, UP4 ;  /* 0x0000003f30347287 */ /* 0x000fe2000a000000 */
[----:B------:R-:W-:Y:S01]  /*17b0*/  @!P2 IADD3 R14, -R14, RZ, RZ ;  /* 0x000000ff0e0ea210 */ /* 0x000fe20007ffe1ff */
[----:B------:R-:W-:Y:S01]  /*17c0*/  @UP1 UIADD3 UR25, UR15, UR24, URZ ;  /* 0x000000180f191290 */ /* 0x000fe2000fffe03f */
[----:B------:R-:W-:Y:S01]  /*17d0*/  @!P3 LOP3.LUT R14, RZ, R7, RZ, 0x33, !PT ;  /* 0x00000007ff0eb212 */ /* 0x000fe200078e33ff */
[----:B------:R-:W-:Y:S02]  /*17e0*/  USHF.R.S32.HI UR32, URZ, 0x1f, UR36 ;  /* 0x0000001f3f207899 */ /* 0x000fe40008011424 */
[----:B------:R-:W-:-:S02]  /*17f0*/  USHF.R.S32.HI UR54, URZ, 0x1f, UR50 ;  /* 0x0000001f3f367899 */ /* 0x000fc40008011432 */
[----:B------:R-:W-:Y:S02]  /*1800*/  USEL UR53, UR28, URZ, UP4 ;  /* 0x0000003f1c357287 */ /* 0x000fe4000a000000 */
[----:B------:R-:W-:Y:S02]  /*1810*/  USHF.R.S32.HI UR37, URZ, 0x6, UR19 ;  /* 0x000000063f257899 */ /* 0x000fe40008011413 */
[----:B------:R-:W-:Y:S02]  /*1820*/  @UP1 UIADD3 UR41, UR13, UR11, URZ ;  /* 0x0000000b0d291290 */ /* 0x000fe4000fffe03f */
[----:B------:R-:W-:Y:S01]  /*1830*/  UIADD3 UR48, UR31, UR17, URZ ;  /* 0x000000111f307290 */ /* 0x000fe2000fffe03f */
[----:B------:R-:W-:Y:S01]  /*1840*/  @UP1 UMOV UR24, UR14 ;  /* 0x0000000e00181c82 */ /* 0x000fe20008000000 */
[----:B------:R-:W-:Y:S01]  /*1850*/  @UP1 UMOV UR33, UR12 ;  /* 0x0000000c00211c82 */ /* 0x000fe20008000000 */
[----:B------:R-:W-:Y:S09]  /*1860*/  @P1 BRA `(.L_x_2) ;  /* 0x0000000000301947 */ /* 0x000ff20003800000 */
[----:B------:R-:W-:Y:S01]  /*1870*/  USHF.R.S32.HI UR5, URZ, 0x1f, UR39 ;  /* 0x0000001f3f057899 */ /* 0x000fe20008011427 */
[----:B------:R-:W-:Y:S01]  /*1880*/  ULDC.64 UR22, c[0x0][0x248] ;  /* 0x0000920000167ab9 */ /* 0x000fe20000000a00 */
[----:B------:R-:W-:Y:S02]  /*1890*/  ULDC.64 UR12, c[0x0][0x230] ;  /* 0x00008c00000c7ab9 */ /* 0x000fe40000000a00 */
[----:B------:R-:W-:Y:S02]  /*18a0*/  UIMAD UR5, UR5, UR22, URZ ;  /* 0x00000016050572a4 */ /* 0x000fe4000f8e023f */
[----:B------:R-:W-:Y:S02]  /*18b0*/  UIMAD.WIDE.U32 UR10, UR39, UR22, URZ ;  /* 0x00000016270a72a5 */ /* 0x000fe4000f8e003f */
[----:B------:R-:W-:-:S04]  /*18c0*/  UIMAD UR5, UR39, UR23, UR5 ;  /* 0x00000017270572a4 */ /* 0x000fc8000f8e0205 */
[----:B------:R-:W-:Y:S02]  /*18d0*/  UIADD3 UR11, UR11, UR5, URZ ;  /* 0x000000050b0b7290 */ /* 0x000fe4000fffe03f */
[----:B------:R-:W-:Y:S02]  /*18e0*/  UIMAD UR5, UR58, UR12, URZ ;  /* 0x0000000c3a0572a4 */ /* 0x000fe4000f8e023f */
[----:B------:R-:W-:Y:S02]  /*18f0*/  UIMAD.WIDE.U32 UR10, UR46, UR12, UR10 ;  /* 0x0000000c2e0a72a5 */ /* 0x000fe4000f8e000a */
[----:B------:R-:W-:-:S04]  /*1900*/  UIMAD UR5, UR46, UR13, UR5 ;  /* 0x0000000d2e0572a4 */ /* 0x000fc8000f8e0205 */
[----:B------:R-:W-:Y:S01]  /*1910*/  UIADD3 UR25, UR11, UR5, URZ ;  /* 0x000000050b197290 */ /* 0x000fe2000fffe03f */
[----:B------:R-:W-:-:S11]  /*1920*/  UMOV UR24, UR10 ;  /* 0x0000000a00187c82 */ /* 0x000fd60008000000 */
.L_x_2:
[----:B------:R-:W-:Y:S05]  /*1930*/  @P1 BRA `(.L_x_3) ;  /* 0x0000000000301947 */ /* 0x000fea0003800000 */
        /* <DEDUP_REMOVED lines=12> */
.L_x_3:
[----:B------:R-:W-:Y:S01]  /*1a00*/  @UP0 UMOV UR5, UR42 ;  /* 0x0000002a00050c82 */ /* 0x000fe20008000000 */
[----:B------:R-:W-:Y:S01]  /*1a10*/  @!UP0 UMOV UR5, UR34 ;  /* 0x0000002200058c82 */ /* 0x000fe20008000000 */
[----:B------:R-:W-:Y:S01]  /*1a20*/  SHF.R.S32.HI R15, RZ, 0x1f, R14 ;  /* 0x0000001fff0f7819 */ /* 0x000fe2000001140e */
[----:B------:R-:W-:Y:S06]  /*1a30*/  @!P0 BRA `(.L_x_4) ;  /* 0x00000000001c8947 */ /* 0x000fec0003800000 */
[----:B------:R-:W-:Y:S01]  /*1a40*/  @!UP0 UIMAD UR8, UR46, UR59, URZ ;  /* 0x0000003b2e0882a4 */ /* 0x000fe2000f8e023f */
[----:B------:R-:W-:Y:S01]  /*1a50*/  ULDC UR11, c[0x0][0x2c0] ;  /* 0x0000b000000b7ab9 */ /* 0x000fe20000000800 */
[----:B------:R-:W-:Y:S02]  /*1a60*/  ULDC UR10, c[0x0][0x2e4] ;  /* 0x0000b900000a7ab9 */ /* 0x000fe40000000800 */
[----:B------:R-:W-:Y:S02]  /*1a70*/  ULEA UR8, UR46, UR8, 0x7 ;  /* 0x000000082e087291 */ /* 0x000fe4000f8e383f */
[----:B------:R-:W-:-:S04]  /*1a80*/  ULEA UR10, UR11, UR10, 0x7 ;  /* 0x0000000a0b0a7291 */ /* 0x000fc8000f8e383f */
[----:B------:R-:W-:Y:S01]  /*1a90*/  UIMAD UR8, UR10, UR56, UR8 ;  /* 0x000000380a0872a4 */ /* 0x000fe2000f8e0208 */
[----:B------:R-:W-:Y:S11]  /*1aa0*/  BRA `(.L_x_5) ;  /* 0x0000000000087947 */ /* 0x000ff60003800000 */
.L_x_4:
[----:B------:R-:W-:-:S04]  /*1ab0*/  UIMAD UR8, UR46, UR61, UR56 ;  /* 0x0000003d2e0872a4 */ /* 0x000fc8000f8e0238 */
[----:B------:R-:W-:-:S12]  /*1ac0*/  UIMAD UR8, UR8, UR59, URZ ;  /* 0x0000003b080872a4 */ /* 0x000fd8000f8e023f */
.L_x_5:
[----:B------:R-:W2:Y:S01]  /*1ad0*/  LDL R11, [R1+0x3c] ;  /* 0x00003c00010b7983 */ /* 0x000ea20000100800 */
[----:B------:R-:W-:Y:S01]  /*1ae0*/  SHF.R.S32.HI R251, RZ, 0x1f, R250 ;  /* 0x0000001ffffb7819 */ /* 0x000fe200000114fa */
[----:B------:R-:W-:Y:S01]  /*1af0*/  ULDC.64 UR10, c[0x0][0x420] ;  /* 0x00010800000a7ab9 */ /* 0x000fe20000000a00 */
[----:B------:R-:W-:Y:S01]  /*1b00*/  IADD3 R4, P0, R250, UR5, RZ ;  /* 0x00000005fa047c10 */ /* 0x000fe2000ff1e0ff */
[----:B------:R-:W1:Y:S01]  /*1b10*/  S2R R6, SR_TID.X ;  /* 0x0000000000067919 */ /* 0x000e620000002100 */
[----:B------:R-:W-:Y:S01]  /*1b20*/  UIMAD UR5, UR18, UR10, URZ ;  /* 0x0000000a120572a4 */ /* 0x000fe2000f8e023f */
[----:B------:R-:W-:Y:S01]  /*1b30*/  IMAD.U32 R0, RZ, RZ, UR10 ;  /* 0x0000000aff007e24 */ /* 0x000fe2000f8e00ff */
[----:B------:R-:W-:Y:S01]  /*1b40*/  IADD3.X R5, R251, UR47, RZ, P0, !PT ;  /* 0x0000002ffb057c10 */ /* 0x000fe200087fe4ff */
[----:B------:R-:W3:Y:S01]  /*1b50*/  S2R R9, SR_TID.X ;  /* 0x0000000000097919 */ /* 0x000ee20000002100 */
[----:B------:R-:W-:Y:S01]  /*1b60*/  UIMAD UR5, UR16, UR11, UR5 ;  /* 0x0000000b100572a4 */ /* 0x000fe2000f8e0205 */
[----:B------:R-:W-:Y:S01]  /*1b70*/  BSSY B1, `(.L_x_1) ;  /* 0x000075c000017945 */ /* 0x000fe20003800000 */
[----:B------:R-:W-:Y:S01]  /*1b80*/  ULDC UR12, c[0x0][0x2dc] ;  /* 0x0000b700000c7ab9 */ /* 0x000fe20000000800 */
[----:B------:R-:W4:Y:S01]  /*1b90*/  S2R R10, SR_TID.X ;  /* 0x00000000000a7919 */ /* 0x000f220000002100 */
[----:B------:R-:W-:Y:S01]  /*1ba0*/  IMAD.WIDE.U32 R4, R0, UR16, R4 ;  /* 0x0000001000047c25 */ /* 0x000fe2000f8e0004 */
[----:B------:R-:W-:-:S02]  /*1bb0*/  USHF.R.S32.HI UR59, URZ, 0x1f, UR56 ;  /* 0x0000001f3f3b7899 */ /* 0x000fc40008011438 */
[----:B------:R-:W-:Y:S01]  /*1bc0*/  UIMAD UR31, UR12, UR61, URZ ;  /* 0x0000003d0c1f72a4 */ /* 0x000fe2000f8e023f */
[----:B------:R-:W-:Y:S01]  /*1bd0*/  VIADD R5, R5, UR5 ;  /* 0x0000000505057c36 */ /* 0x000fe20008000000 */
[----:B------:R-:W-:Y:S01]  /*1be0*/  UIADD3 UR14, -UR9, UR26, UR36 ;  /* 0x0000001a090e7290 */ /* 0x000fe2000fffe124 */
[----:B------:R-:W-:Y:S01]  /*1bf0*/  ULDC.64 UR12, c[0x0][0x428] ;  /* 0x00010a00000c7ab9 */ /* 0x000fe20000000a00 */
[----:B------:R-:W-:Y:S01]  /*1c00*/  ULDC UR34, c[0x0][0x398] ;  /* 0x0000e60000227ab9 */ /* 0x000fe20000000800 */
[----:B------:R-:W-:Y:S02]  /*1c10*/  UIMAD UR5, UR59, UR12, URZ ;  /* 0x0000000c3b0572a4 */ /* 0x000fe4000f8e023f */
[----:B------:R-:W-:Y:S02]  /*1c20*/  UIADD3 UR8, UR16, UR8, URZ ;  /* 0x0000000810087290 */ /* 0x000fe4000fffe03f */
[----:B------:R-:W-:Y:S02]  /*1c30*/  UIMAD UR19, UR56, UR13, UR5 ;  /* 0x0000000d381372a4 */ /* 0x000fe4000f8e0205 */
[----:B------:R-:W-:-:S02]  /*1c40*/  UIADD3 UR5, UR14, -UR34, URZ ;  /* 0x800000220e057290 */ /* 0x000fc4000fffe03f */
[----:B------:R-:W-:Y:S02]  /*1c50*/  UIADD3 UR27, UR16, UR27, URZ ;  /* 0x0000001b101b7290 */ /* 0x000fe4000fffe03f */
[----:B------:R-:W-:Y:S01]  /*1c60*/  USHF.L.U32 UR15, UR31, 0x6, URZ ;  /* 0x000000061f0f7899 */ /* 0x000fe2000800063f */
[----:B------:R-:W-:Y:S01]  /*1c70*/  ULDC.64 UR28, c[0x0][0x478] ;  /* 0x00011e00001c7ab9 */ /* 0x000fe20000000a00 */
[----:B------:R-:W-:Y:S01]  /*1c80*/  ULDC.64 UR42, c[0x0][0x210] ;  /* 0x00008400002a7ab9 */ /* 0x000fe20000000a00 */
[----:B-1----:R-:W-:Y:S01]  /*1c90*/  SHF.R.S32.HI R3, RZ, 0x1f, R6 ;  /* 0x0000001fff037819 */ /* 0x002fe20000011406 */
[----:B------:R-:W-:Y:S01]  /*1ca0*/  UIADD3 UR14, UP2, UP0, UR30, UR15, UR50 ;  /* 0x0000000f1e0e7290 */ /* 0x000fe2000f85e032 */
[----:B------:R-:W-:Y:S02]  /*1cb0*/  ULDC.64 UR34, c[0x0][0x3e0] ;  /* 0x0000f80000227ab9 */ /* 0x000fe40000000a00 */
[----:B------:R-:W-:Y:S01]  /*1cc0*/  LEA.HI R3, R3, R6, RZ, 0x2 ;  /* 0x0000000603037211 */ /* 0x000fe200078f10ff */
[----:B------:R-:W-:Y:S01]  /*1cd0*/  IMAD.U32 R6, RZ, RZ, UR12 ;  /* 0x0000000cff067e24 */ /* 0x000fe2000f8e00ff */
[----:B---3--:R-:W-:Y:S01]  /*1ce0*/  SHF.R.S32.HI R9, RZ, 0x1f, R9 ;  /* 0x0000001fff097819 */ /* 0x008fe20000011409 */
[----:B------:R-:W-:Y:S01]  /*1cf0*/  UIMAD.WIDE UR12, UR8, 0x4, UR28 ;  /* 0x00000004080c78a5 */ /* 0x000fe2000f8e021c */
[----:B------:R-:W-:Y:S01]  /*1d00*/  SHF.R.S32.HI R3, RZ, 0x2, R3 ;  /* 0x00000002ff037819 */ /* 0x000fe20000011403 */
[----:B------:R-:W-:Y:S01]  /*1d10*/  IMAD.WIDE.U32 R4, R6, UR56, R4 ;  /* 0x0000003806047c25 */ /* 0x000fe2000f8e0004 */
[----:B------:R-:W-:Y:S01]  /*1d20*/  USHF.R.S32.HI UR8, URZ, 0x1f, UR15 ;  /* 0x0000001f3f087899 */ /* 0x000fe2000801140f */
[----:B----4-:R-:W-:Y:S01]  /*1d30*/  LEA.HI R9, R9, R10, RZ, 0x5 ;  /* 0x0000000a09097211 */ /* 0x010fe200078f28ff */
[----:B------:R-:W-:Y:S01]  /*1d40*/  ULDC.64 UR28, c[0x0][0x400] ;  /* 0x00010000001c7ab9 */ /* 0x000fe20000000a00 */
[----:B------:R-:W-:Y:S01]  /*1d50*/  IADD3 R0, P0, R3, UR16, RZ ;  /* 0x0000001003007c10 */ /* 0x000fe2000ff1e0ff */
[----:B------:R-:W-:Y:S01]  /*1d60*/  ULDC.64 UR16, c[0x0][0x258] ;  /* 0x0000960000107ab9 */ /* 0x000fe20000000a00 */
[----:B------:R-:W-:Y:S01]  /*1d70*/  SHF.R.S32.HI R21, RZ, 0x1f, R3 ;  /* 0x0000001fff157819 */ /* 0x000fe20000011403 */
[----:B------:R-:W-:Y:S01]  /*1d80*/  VIADD R5, R5, UR19 ;  /* 0x0000001305057c36 */ /* 0x000fe20008000000 */
[----:B------:R-:W-:-:S02]  /*1d90*/  SHF.R.S32.HI R9, RZ, 0x5, R9 ;  /* 0x00000005ff097819 */ /* 0x000fc40000011409 */
[----:B------:R-:W-:Y:S01]  /*1da0*/  IADD3.X R6, R21, UR18, RZ, P0, !PT ;  /* 0x0000001215067c10 */ /* 0x000fe200087fe4ff */
[----:B------:R-:W-:Y:S01]  /*1db0*/  USHF.R.S32.HI UR18, URZ, 0x1f, UR5 ;  /* 0x0000001f3f127899 */ /* 0x000fe20008011405 */
[----:B------:R-:W-:-:S03]  /*1dc0*/  IMAD.WIDE.U32 R4, R3, UR10, R4 ;  /* 0x0000000a03047c25 */ /* 0x000fc6000f8e0004 */
[----:B------:R-:W-:Y:S01]  /*1dd0*/  ULEA.HI UR18, UR18, UR5, URZ, 0x6 ;  /* 0x0000000512127291 */ /* 0x000fe2000f8f303f */
[----:B------:R-:W-:Y:S01]  /*1de0*/  IMAD R8, R6, UR44, RZ ;  /* 0x0000002c06087c24 */ /* 0x000fe2000f8e02ff */
[----:B------:R-:W-:Y:S01]  /*1df0*/  UIMAD UR5, UR59, UR16, URZ ;  /* 0x000000103b0572a4 */ /* 0x000fe2000f8e023f */
[----:B------:R-:W-:Y:S01]  /*1e00*/  IMAD.WIDE.U32 R6, R0, UR44, R250 ;  /* 0x0000002c00067c25 */ /* 0x000fe2000f8e00fa */
[----:B------:R-:W-:Y:S01]  /*1e10*/  USHF.R.S32.HI UR18, URZ, 0x6, UR18 ;  /* 0x000000063f127899 */ /* 0x000fe20008011412 */
[----:B------:R-:W-:Y:S01]  /*1e20*/  LEA R239, P3, R4, UR34, 0x1 ;  /* 0x0000002204ef7c11 */ /* 0x000fe2000f8608ff */
[----:B------:R-:W-:Y:S01]  /*1e30*/  UIMAD UR17, UR56, UR17, UR5 ;  /* 0x00000011381172a4 */ /* 0x000fe2000f8e0205 */
[----:B------:R-:W-:Y:S01]  /*1e40*/  IMAD R8, R0, UR45, R8 ;  /* 0x0000002d00087c24 */ /* 0x000fe2000f8e0208 */
[----:B------:R-:W-:Y:S01]  /*1e50*/  IADD3 R6, P0, R6, UR57, RZ ;  /* 0x0000003906067c10 */ /* 0x000fe2000ff1e0ff */
[----:B------:R-:W-:Y:S01]  /*1e60*/  UIADD3.X UR5, UR48, UR8, UR54, UP2, UP0 ;  /* 0x0000000830057290 */ /* 0x000fe200097e0436 */
[----:B------:R-:W-:Y:S01]  /*1e70*/  IMAD.U32 R0, RZ, RZ, UR16 ;  /* 0x00000010ff007e24 */ /* 0x000fe2000f8e00ff */
[----:B------:R-:W-:Y:S01]  /*1e80*/  UISETP.LT.AND UP0, UPT, URZ, UR18, UPT ;  /* 0x000000123f00728c */ /* 0x000fe2000bf01270 */
[----:B------:R-:W-:Y:S01]  /*1e90*/  IADD3.X R7, R7, UR51, R8, P0, !PT ;  /* 0x0000003307077c10 */ /* 0x000fe200087fe408 */
[----:B------:R-:W-:-:S02]  /*1ea0*/  UIADD3 UR8, UP3, UP2, UR53, UR14, UR55 ;  /* 0x0000000e35087290 */ /* 0x000fc4000fa7e037 */
[----:B------:R-:W-:Y:S02]  /*1eb0*/  USEL UR18, URZ, UR18, !UP0 ;  /* 0x000000123f127287 */ /* 0x000fe4000c000000 */
[----:B------:R-:W-:Y:S01]  /*1ec0*/  UIADD3.X UR5, UR52, UR5, UR49, UP3, UP2 ;  /* 0x0000000534057290 */ /* 0x000fe20009fe4431 */
[----:B------:R-:W-:Y:S01]  /*1ed0*/  IMAD.WIDE.U32 R6, R0, UR56, R6 ;  /* 0x0000003800067c25 */ /* 0x000fe2000f8e0006 */
[----:B------:R-:W-:Y:S01]  /*1ee0*/  UISETP.GT.AND UP0, UPT, UR37, UR18, UPT ;  /* 0x000000122500728c */ /* 0x000fe2000bf04270 */
[----:B------:R-:W-:Y:S02]  /*1ef0*/  ULDC.64 UR44, c[0x0][0x2b0] ;  /* 0x0000ac00002c7ab9 */ /* 0x000fe40000000a00 */
[----:B------:R-:W-:Y:S01]  /*1f00*/  VIADD R7, R7, UR17 ;  /* 0x0000001107077c36 */ /* 0x000fe20008000000 */
[----:B------:R-:W-:Y:S01]  /*1f10*/  LEA R238, P4, R6, UR42, 0x1 ;  /* 0x0000002a06ee7c11 */ /* 0x000fe2000f8808ff */
[----:B------:R-:W-:-:S03]  /*1f20*/  UMOV UR14, UR12 ;  /* 0x0000000c000e7c82 */ /* 0x000fc60008000000 */
[----:B------:R-:W-:Y:S01]  /*1f30*/  LEA.HI.X R236, R6, UR43, R7, 0x1, P4 ;  /* 0x0000002b06ec7c11 */ /* 0x000fe2000a0f0c07 */
[----:B--2---:R-:W-:Y:S02]  /*1f40*/  IMAD R8, R9, UR31, R11 ;  /* 0x0000001f09087c24 */ /* 0x004fe4000f8e020b */
[----:B------:R-:W-:-:S03]  /*1f50*/  IMAD R9, R21, UR10, RZ ;  /* 0x0000000a15097c24 */ /* 0x000fc6000f8e02ff */
[C---:B------:R-:W-:Y:S01]  /*1f60*/  IADD3 R0, P0, R8.reuse, UR8, RZ ;  /* 0x0000000808007c10 */ /* 0x040fe2000ff1e0ff */
[----:B------:R-:W-:Y:S01]  /*1f70*/  IMAD R9, R3, UR11, R9 ;  /* 0x0000000b03097c24 */ /* 0x000fe2000f8e0209 */
[----:B------:R-:W-:Y:S02]  /*1f80*/  UIMAD.WIDE UR10, UR27, 0x4, UR44 ;  /* 0x000000041b0a78a5 */ /* 0x000fe4000f8e022c */
[----:B------:R-:W-:Y:S01]  /*1f90*/  LEA.HI.X.SX32 R8, R8, UR5, 0x1, P0 ;  /* 0x0000000508087c11 */ /* 0x000fe200080f0eff */
[----:B------:R-:W-:Y:S01]  /*1fa0*/  IMAD.IADD R5, R5, 0x1, R9 ;  /* 0x0000000105057824 */ /* 0x000fe200078e0209 */
[----:B------:R-:W-:Y:S01]  /*1fb0*/  PLOP3.LUT P0, PT, PT, PT, UP0, 0x80, 0x0 ;  /* 0x000000000000781c */ /* 0x000fe20003f0f008 */
[----:B------:R-:W-:Y:S01]  /*1fc0*/  UIADD3 UR5, UR37, -0x1, URZ ;  /* 0xffffffff25057890 */ /* 0x000fe2000fffe03f */
[----:B------:R-:W-:Y:S01]  /*1fd0*/  LEA R241, P2, R0, UR28, 0x2 ;  /* 0x0000001c00f17c11 */ /* 0x000fe2000f8410ff */
[----:B------:R-:W-:Y:S01]  /*1fe0*/  UMOV UR12, UR10 ;  /* 0x0000000a000c7c82 */ /* 0x000fe20008000000 */
[----:B------:R-:W-:-:S02]  /*1ff0*/  LEA.HI.X R237, R4, UR35, R5, 0x1, P3 ;  /* 0x0000002304ed7c11 */ /* 0x000fc400098f0c05 */
[----:B------:R-:W-:-:S07]  /*2000*/  LEA.HI.X R240, R0, UR29, R8, 0x2, P2 ;  /* 0x0000001d00f07c11 */ /* 0x000fce00090f1408 */
[----:B------:R-:W-:Y:S05]  /*2010*/  @P0 BRA `(.L_x_6) ;  /* 0x0000000800580947 */ /* 0x000fea0003800000 */
[----:B------:R-:W-:Y:S01]  /*2020*/  @UP1 UIADD3 UR5, UR39, UR40, URZ ;  /* 0x0000002827051290 */ /* 0x000fe2000fffe03f */
[----:B------:R-:W-:-:S03]  /*2030*/  @UP1 ULDC.64 UR12, c[0x0][0x450] ;  /* 0x00011400000c1ab9 */ /* 0x000fc60000000a00 */
[----:B------:R-:W-:Y:S02]  /*2040*/  @UP1 UIMAD.WIDE.U32 UR10, UR5, UR12, URZ ;  /* 0x0000000c050a12a5 */ /* 0x000fe4000f8e003f */
[----:B------:R-:W-:-:S04]  /*2050*/  @UP1 UIMAD UR5, UR5, UR13, URZ ;  /* 0x0000000d050512a4 */ /* 0x000fc8000f8e023f */
[----:B------:R-:W-:Y:S01]  /*2060*/  @UP1 UIADD3 UR18, UR11, UR5, URZ ;  /* 0x000000050b121290 */ /* 0x000fe2000fffe03f */
[----:B------:R-:W-:Y:S01]  /*2070*/  @UP1 UMOV UR8, UR10 ;  /* 0x0000000a00081c82 */ /* 0x000fe20008000000 */
[----:B------:R-:W-:Y:S10]  /*2080*/  @P1 BRA `(.L_x_7) ;  /* 0x0000000000301947 */ /* 0x000ff40003800000 */
        /* <DEDUP_REMOVED lines=12> */
.L_x_7:
        /* <DEDUP_REMOVED lines=19> */
.L_x_8:
[----:B------:R1:W5:Y:S04]  /*2280*/  LDL R12, [R1+0x8] ;  /* 0x00000800010c7983 */ /* 0x0003680000100800 */
[----:B------:R1:W5:Y:S01]  /*2290*/  LDL R11, [R1+0xc] ;  /* 0x00000c00010b7983 */ /* 0x0003620000100800 */
[----:B------:R-:W-:Y:S01]  /*22a0*/  UIMAD UR5, UR32, UR12, URZ ;  /* 0x0000000c200572a4 */ /* 0x000fe2000f8e023f */
[----:B------:R-:W-:Y:S01]  /*22b0*/  IMAD.U32 R4, RZ, RZ, UR12 ;  /* 0x0000000cff047e24 */ /* 0x000fe2000f8e00ff */
[----:B------:R-:W-:Y:S01]  /*22c0*/  UIMAD UR9, UR38, -0x80, UR9 ;  /* 0xffffff80260978a4 */ /* 0x000fe2000f8e0209 */
[----:B------:R-:W-:Y:S01]  /*22d0*/  BSSY B0, `(.L_x_9) ;  /* 0x0000021000007945 */ /* 0x000fe20003800000 */
[----:B------:R-:W-:Y:S01]  /*22e0*/  UIMAD UR5, UR36, UR13, UR5 ;  /* 0x0000000d240572a4 */ /* 0x000fe2000f8e0205 */
[----:B------:R-:W-:Y:S01]  /*22f0*/  IMAD.WIDE.U32 R4, R4, UR36, R250 ;  /* 0x0000002404047c25 */ /* 0x000fe2000f8e00fa */
[----:B------:R-:W-:Y:S01]  /*2300*/  USHF.R.S32.HI UR19, URZ, 0x1f, UR56 ;  /* 0x0000001f3f137899 */ /* 0x000fe20008011438 */
[----:B------:R-:W-:Y:S01]  /*2310*/  ULDC.64 UR14, c[0x0][0x468] ;  /* 0x00011a00000e7ab9 */ /* 0x000fe20000000a00 */
[----:B------:R-:W-:-:S02]  /*2320*/  ISETP.GE.AND P4, PT, R3, UR9, PT ;  /* 0x0000000903007c0c */ /* 0x000fc4000bf86270 */
[----:B------:R-:W-:Y:S01]  /*2330*/  MOV R0, UR5 ;  /* 0x0000000500007c02 */ /* 0x000fe20008000f00 */
[----:B------:R-:W-:Y:S01]  /*2340*/  UIMAD UR5, UR19, UR14, URZ ;  /* 0x0000000e130572a4 */ /* 0x000fe2000f8e023f */
[----:B------:R-:W-:Y:S01]  /*2350*/  IADD3 R6, P0, R4, UR8, RZ ;  /* 0x0000000804067c10 */ /* 0x000fe2000ff1e0ff */
[----:B------:R-:W-:Y:S02]  /*2360*/  VIADD R4, R3, 0x40 ;  /* 0x0000004003047836 */ /* 0x000fe40000000000 */
[----:B------:R-:W-:Y:S01]  /*2370*/  UIMAD UR15, UR56, UR15, UR5 ;  /* 0x0000000f380f72a4 */ /* 0x000fe2000f8e0205 */
[----:B------:R-:W-:Y:S02]  /*2380*/  IADD3.X R7, R5, UR18, R0, P0, !PT ;  /* 0x0000001205077c10 */ /* 0x000fe400087fe400 */
[----:B------:R-:W-:Y:S02]  /*2390*/  MOV R0, UR14 ;  /* 0x0000000e00007c02 */ /* 0x000fe40008000f00 */
[----:B------:R-:W-:-:S03]  /*23a0*/  ISETP.GE.AND P3, PT, R4, UR9, PT ;  /* 0x0000000904007c0c */ /* 0x000fc6000bf66270 */
[----:B------:R-:W-:-:S04]  /*23b0*/  IMAD.WIDE.U32 R6, R0, UR56, R6 ;  /* 0x0000003800067c25 */ /* 0x000fc8000f8e0006 */
[----:B------:R-:W-:Y:S01]  /*23c0*/  VIADD R10, R7, UR15 ;  /* 0x0000000f070a7c36 */ /* 0x000fe20008000000 */
[----:B-1----:R-:W-:Y:S06]  /*23d0*/  @P4 BRA `(.L_x_10) ;  /* 0x0000000000404947 */ /* 0x002fec0003800000 */
[----:B------:R-:W-:Y:S01]  /*23e0*/  MOV R5, R10 ;  /* 0x0000000a00057202 */ /* 0x000fe20000000f00 */
[----:B------:R-:W-:Y:S01]  /*23f0*/  IMAD R0, R21, UR12, RZ ;  /* 0x0000000c15007c24 */ /* 0x000fe2000f8e02ff */
[----:B------:R-:W-:Y:S01]  /*2400*/  ULDC UR5, c[0x0][0x2d0] ;  /* 0x0000b40000057ab9 */ /* 0x000fe20000000800 */
[----:B------:R-:W-:Y:S01]  /*2410*/  IMAD.MOV.U32 R4, RZ, RZ, R6 ;  /* 0x000000ffff047224 */ /* 0x000fe200078e0006 */
[----:B------:R-:W-:Y:S01]  /*2420*/  ISETP.GE.AND P5, PT, R250, UR5, PT ;  /* 0x00000005fa007c0c */ /* 0x000fe2000bfa6270 */
[C---:B------:R-:W-:Y:S01]  /*2430*/  IMAD R0, R3.reuse, UR13, R0 ;  /* 0x0000000d03007c24 */ /* 0x040fe2000f8e0200 */
[----:B-----5:R-:W-:Y:S01]  /*2440*/  ISETP.GE.AND P2, PT, R12, UR5, PT ;  /* 0x000000050c007c0c */ /* 0x020fe2000bf46270 */
[----:B------:R-:W-:Y:S01]  /*2450*/  IMAD.WIDE.U32 R8, R3, UR12, R4 ;  /* 0x0000000c03087c25 */ /* 0x000fe2000f8e0004 */
[----:B------:R-:W-:Y:S01]  /*2460*/  ISETP.GE.AND P1, PT, R11, UR5, PT ;  /* 0x000000050b007c0c */ /* 0x000fe2000bf26270 */
[----:B------:R-:W-:Y:S02]  /*2470*/  ULDC.64 UR14, c[0x0][0x3f0] ;  /* 0x0000fc00000e7ab9 */ /* 0x000fe40000000a00 */
[----:B------:R-:W-:Y:S01]  /*2480*/  IMAD.IADD R0, R9, 0x1, R0 ;  /* 0x0000000109007824 */ /* 0x000fe200078e0200 */
[----:B------:R-:W-:-:S04]  /*2490*/  LEA R4, P0, R8, UR14, 0x1 ;  /* 0x0000000e08047c11 */ /* 0x000fc8000f8008ff */
[----:B------:R-:W-:-:S05]  /*24a0*/  LEA.HI.X R5, R8, UR15, R0, 0x1, P0 ;  /* 0x0000000f08057c11 */ /* 0x000fca00080f0c00 */
[----:B------:R1:W-:Y:S04]  /*24b0*/  @!P5 STG.E.128 desc[UR6][R4.64], RZ ;  /* 0x000000ff0400d986 */ /* 0x0003e8000c101d06 */
[----:B------:R1:W-:Y:S04]  /*24c0*/  @!P2 STG.E.128 desc[UR6][R4.64+0x40], RZ ;  /* 0x000040ff0400a986 */ /* 0x0003e8000c101d06 */
[----:B------:R1:W-:Y:S02]  /*24d0*/  @!P1 STG.E.128 desc[UR6][R4.64+0x80], RZ ;  /* 0x000080ff04009986 */ /* 0x0003e4000c101d06 */
.L_x_10:
[----:B------:R-:W-:Y:S05]  /*24e0*/  BSYNC B0 ;  /* 0x0000000000007941 */ /* 0x000fea0003800000 */
.L_x_9:
[----:B------:R-:W-:Y:S04]  /*24f0*/  BSSY B0, `(.L_x_11) ;  /* 0x0000013000007945 */ /* 0x000fe80003800000 */
[----:B------:R-:W-:Y:S05]  /*2500*/  @P3 BRA `(.L_x_12) ;  /* 0x0000000000443947 */ /* 0x000fea0003800000 */
[----:B------:R-:W-:Y:S01]  /*2510*/  IADD3 R0, P0, R3, 0x40, RZ ;  /* 0x0000004003007810 */ /* 0x000fe20007f1e0ff */
[----:B------:R-:W-:Y:S01]  /*2520*/  IMAD.MOV.U32 R7, RZ, RZ, R10 ;  /* 0x000000ffff077224 */ /* 0x000fe200078e000a */
[----:B------:R-:W-:Y:S01]  /*2530*/  ULDC UR5, c[0x0][0x2d0] ;  /* 0x0000b40000057ab9 */ /* 0x000fe20000000800 */
[----:B------:R-:W-:Y:S01]  /*2540*/  ULDC.64 UR8, c[0x0][0x3f0] ;  /* 0x0000fc0000087ab9 */ /* 0x000fe20000000a00 */
[----:B------:R-:W-:Y:S01]  /*2550*/  ISETP.GE.AND P2, PT, R250, UR5, PT ;  /* 0x00000005fa007c0c */ /* 0x000fe2000bf46270 */
[----:B-1----:R-:W-:Y:S01]  /*2560*/  IMAD.X R4, RZ, RZ, R21, P0 ;  /* 0x000000ffff047224 */ /* 0x002fe200000e0615 */
[----:B-----5:R-:W-:Y:S01]  /*2570*/  ISETP.GE.AND P1, PT, R12, UR5, PT ;  /* 0x000000050c007c0c */ /* 0x020fe2000bf26270 */
[----:B------:R-:W-:Y:S01]  /*2580*/  IMAD.WIDE.U32 R6, R0, UR12, R6 ;  /* 0x0000000c00067c25 */ /* 0x000fe2000f8e0006 */
[----:B------:R-:W-:-:S03]  /*2590*/  ISETP.GE.AND P0, PT, R11, UR5, PT ;  /* 0x000000050b007c0c */ /* 0x000fc6000bf06270 */
[----:B------:R-:W-:-:S04]  /*25a0*/  IMAD R4, R4, UR12, RZ ;  /* 0x0000000c04047c24 */ /* 0x000fc8000f8e02ff */
[----:B------:R-:W-:Y:S01]  /*25b0*/  IMAD R0, R0, UR13, R4 ;  /* 0x0000000d00007c24 */ /* 0x000fe2000f8e0204 */
[----:B------:R-:W-:-:S03]  /*25c0*/  LEA R4, P5, R6, UR8, 0x1 ;  /* 0x0000000806047c11 */ /* 0x000fc6000f8a08ff */
[----:B------:R-:W-:-:S05]  /*25d0*/  IMAD.IADD R0, R7, 0x1, R0 ;  /* 0x0000000107007824 */ /* 0x000fca00078e0200 */
[----:B------:R-:W-:-:S05]  /*25e0*/  LEA.HI.X R5, R6, UR9, R0, 0x1, P5 ;  /* 0x0000000906057c11 */ /* 0x000fca000a8f0c00 */
[----:B------:R2:W-:Y:S04]  /*25f0*/  @!P2 STG.E.128 desc[UR6][R4.64], RZ ;  /* 0x000000ff0400a986 */ /* 0x0005e8000c101d06 */
[----:B------:R2:W-:Y:S04]  /*2600*/  @!P1 STG.E.128 desc[UR6][R4.64+0x40], RZ ;  /* 0x000040ff04009986 */ /* 0x0005e8000c101d06 */
[----:B------:R2:W-:Y:S02]  /*2610*/  @!P0 STG.E.128 desc[UR6][R4.64+0x80], RZ ;  /* 0x000080ff04008986 */ /* 0x0005e4000c101d06 */
.L_x_12:
[----:B------:R-:W-:Y:S05]  /*2620*/  BSYNC B0 ;  /* 0x0000000000007941 */ /* 0x000fea0003800000 */
.L_x_11:
[----:B------:R-:W-:Y:S01]  /*2630*/  UIMAD UR5, UR32, UR10, URZ ;  /* 0x0000000a200572a4 */ /* 0x000fe2000f8e023f */
[----:B-12---:R-:W-:Y:S01]  /*2640*/  IMAD.U32 R4, RZ, RZ, UR10 ;  /* 0x0000000aff047e24 */ /* 0x006fe2000f8e00ff */
[----:B------:R-:W-:Y:S01]  /*2650*/  USHF.R.S32.HI UR12, URZ, 0x1f, UR56 ;  /* 0x0000001f3f0c7899 */ /* 0x000fe20008011438 */
[----:B------:R-:W-:Y:S01]  /*2660*/  BSSY B0, `(.L_x_13) ;  /* 0x000001d000007945 */ /* 0x000fe20003800000 */
[----:B------:R-:W-:Y:S01]  /*2670*/  UIMAD UR5, UR36, UR11, UR5 ;  /* 0x0000000b240572a4 */ /* 0x000fe2000f8e0205 */
[----:B------:R-:W-:Y:S01]  /*2680*/  IMAD.WIDE.U32 R4, R4, UR36, R250 ;  /* 0x0000002404047c25 */ /* 0x000fe2000f8e00fa */
[----:B------:R-:W-:-:S04]  /*2690*/  ULDC.64 UR8, c[0x0][0x470] ;  /* 0x00011c0000087ab9 */ /* 0x000fc80000000a00 */
[----:B------:R-:W-:Y:S01]  /*26a0*/  IMAD.U32 R0, RZ, RZ, UR5 ;  /* 0x00000005ff007e24 */ /* 0x000fe2000f8e00ff */
[----:B------:R-:W-:Y:S01]  /*26b0*/  IADD3 R6, P0, R4, UR16, RZ ;  /* 0x0000001004067c10 */ /* 0x000fe2000ff1e0ff */
[----:B------:R-:W-:-:S03]  /*26c0*/  UIMAD UR5, UR12, UR8, URZ ;  /* 0x000000080c0572a4 */ /* 0x000fc6000f8e023f */
[----:B------:R-:W-:Y:S01]  /*26d0*/  IADD3.X R7, R5, UR17, R0, P0, !PT ;  /* 0x0000001105077c10 */ /* 0x000fe200087fe400 */
[----:B------:R-:W-:Y:S01]  /*26e0*/  UIMAD UR9, UR56, UR9, UR5 ;  /* 0x00000009380972a4 */ /* 0x000fe2000f8e0205 */
[----:B------:R-:W-:-:S05]  /*26f0*/  MOV R0, UR8 ;  /* 0x0000000800007c02 */ /* 0x000fca0008000f00 */
[----:B------:R-:W-:-:S05]  /*2700*/  IMAD.WIDE.U32 R6, R0, UR56, R6 ;  /* 0x0000003800067c25 */ /* 0x000fca000f8e0006 */
[----:B------:R-:W-:Y:S01]  /*2710*/  IADD3 R0, R7, UR9, RZ ;  /* 0x0000000907007c10 */ /* 0x000fe2000fffe0ff */
[----:B------:R-:W-:Y:S06]  /*2720*/  @P4 BRA `(.L_x_14) ;  /* 0x0000000000404947 */ /* 0x000fec0003800000 */
[----:B------:R-:W-:Y:S01]  /*2730*/  MOV R5, R0 ;  /* 0x0000000000057202 */ /* 0x000fe20000000f00 */
[----:B------:R-:W-:Y:S01]  /*2740*/  IMAD.MOV.U32 R4, RZ, RZ, R6 ;  /* 0x000000ffff047224 */ /* 0x000fe200078e0006 */
[----:B------:R-:W-:Y:S01]  /*2750*/  ULDC UR5, c[0x0][0x2d0] ;  /* 0x0000b40000057ab9 */ /* 0x000fe20000000800 */
[----:B------:R-:W-:Y:S01]  /*2760*/  IMAD R10, R21, UR10, RZ ;  /* 0x0000000a150a7c24 */ /* 0x000fe2000f8e02ff */
[----:B------:R-:W-:Y:S01]  /*2770*/  ISETP.GE.AND P2, PT, R250, UR5, PT ;  /* 0x00000005fa007c0c */ /* 0x000fe2000bf46270 */
[----:B------:R-:W-:Y:S01]  /*2780*/  IMAD.WIDE.U32 R8, R3, UR10, R4 ;  /* 0x0000000a03087c25 */ /* 0x000fe2000f8e0004 */
[----:B-----5:R-:W-:Y:S01]  /*2790*/  ISETP.GE.AND P1, PT, R12, UR5, PT ;  /* 0x000000050c007c0c */ /* 0x020fe2000bf26270 */
[----:B------:R-:W-:Y:S01]  /*27a0*/  ULDC.64 UR8, c[0x0][0x3f8] ;  /* 0x0000fe0000087ab9 */ /* 0x000fe20000000a00 */
[----:B------:R-:W-:Y:S01]  /*27b0*/  ISETP.GE.AND P0, PT, R11, UR5, PT ;  /* 0x000000050b007c0c */ /* 0x000fe2000bf06270 */
[----:B------:R-:W-:-:S04]  /*27c0*/  IMAD R4, R3, UR11, R10 ;  /* 0x0000000b03047c24 */ /* 0x000fc8000f8e020a */
[----:B------:R-:W-:Y:S01]  /*27d0*/  IMAD.IADD R5, R9, 0x1, R4 ;  /* 0x0000000109057824 */ /* 0x000fe200078e0204 */
[----:B------:R-:W-:-:S04]  /*27e0*/  LEA R4, P4, R8, UR8, 0x1 ;  /* 0x0000000808047c11 */ /* 0x000fc8000f8808ff */
[----:B------:R-:W-:-:S05]  /*27f0*/  LEA.HI.X R5, R8, UR9, R5, 0x1, P4 ;  /* 0x0000000908057c11 */ /* 0x000fca000a0f0c05 */
[----:B------:R1:W-:Y:S04]  /*2800*/  @!P2 STG.E.128 desc[UR6][R4.64], RZ ;  /* 0x000000ff0400a986 */ /* 0x0003e8000c101d06 */
[----:B------:R1:W-:Y:S04]  /*2810*/  @!P1 STG.E.128 desc[UR6][R4.64+0x40], RZ ;  /* 0x000040ff04009986 */ /* 0x0003e8000c101d06 */
[----:B------:R1:W-:Y:S02]  /*2820*/  @!P0 STG.E.128 desc[UR6][R4.64+0x80], RZ ;  /* 0x000080ff04008986 */ /* 0x0003e4000c101d06 */
.L_x_14:
[----:B------:R-:W-:Y:S05]  /*2830*/  BSYNC B0 ;  /* 0x0000000000007941 */ /* 0x000fea0003800000 */
.L_x_13:
        /* <DEDUP_REMOVED lines=8> */
[----:B------:R-:W-:-:S04]  /*28c0*/  IMAD.WIDE.U32 R6, R3, UR10, R6 ;  /* 0x0000000a03067c25 */ /* 0x000fc8000f8e0006 */
[----:B------:R-:W-:-:S04]  /*28d0*/  IMAD R4, R4, UR10, RZ ;  /* 0x0000000a04047c24 */ /* 0x000fc8000f8e02ff */
[----:B------:R-:W-:Y:S01]  /*28e0*/  IMAD R3, R3, UR11, R4 ;  /* 0x0000000b03037c24 */ /* 0x000fe2000f8e0204 */
[----:B------:R-:W-:-:S03]  /*28f0*/  LEA R4, P2, R6, UR8, 0x1 ;  /* 0x0000000806047c11 */ /* 0x000fc6000f8408ff */
[----:B------:R-:W-:-:S05]  /*2900*/  IMAD.IADD R3, R7, 0x1, R3 ;  /* 0x0000000107037824 */ /* 0x000fca00078e0203 */
[----:B------:R-:W-:-:S05]  /*2910*/  LEA.HI.X R5, R6, UR9, R3, 0x1, P2 ;  /* 0x0000000906057c11 */ /* 0x000fca00090f0c03 */
[----:B------:R1:W-:Y:S04]  /*2920*/  @!P1 STG.E.128 desc[UR6][R4.64], RZ ;  /* 0x000000ff04009986 */ /* 0x0003e8000c101d06 */
[----:B------:R1:W-:Y:S01]  /*2930*/  @!P0 STG.E.128 desc[UR6][R4.64+0x40], RZ ;  /* 0x000040ff04008986 */ /* 0x0003e2000c101d06 */
[----:B------:R-:W-:-:S13]  /*2940*/  ISETP.GE.AND P0, PT, R11, UR5, PT ;  /* 0x000000050b007c0c */ /* 0x000fda000bf06270 */
[----:B------:R-:W-:Y:S05]  /*2950*/  @P0 BRA `(.L_x_15) ;  /* 0x0000006400f40947 */ /* 0x000fea0003800000 */
[----:B------:R2:W-:Y:S01]  /*2960*/  STG.E.128 desc[UR6][R4.64+0x80], RZ ;  /* 0x000080ff04007986 */ /* 0x0005e2000c101d06 */
[----:B------:R-:W-:Y:S05]  /*2970*/  BRA `(.L_x_15) ;  /* 0x0000006400ec7947 */ /* 0x000fea0003800000 */
.L_x_6:
[----:B------:R-:W2:Y:S01]  /*2980*/  LDL R18, [R1+0x14] ;  /* 0x0000140001127983 */ /* 0x000ea20000100800 */
[----:B------:R-:W-:Y:S01]  /*2990*/  PLOP3.LUT P0, PT, PT, PT, UP4, 0x80, 0x0 ;  /* 0x000000000000781c */ /* 0x000fe20003f0f048 */
[----:B------:R-:W-:Y:S01]  /*29a0*/  UIMAD UR8, UR32, UR20, URZ ;  /* 0x00000014200872a4 */ /* 0x000fe2000f8e023f */
[----:B------:R-:W-:Y:S01]  /*29b0*/  IMAD.U32 R4, RZ, RZ, UR20 ;  /* 0x00000014ff047e24 */ /* 0x000fe2000f8e00ff */
[----:B------:R-:W-:Y:S01]  /*29c0*/  UIMAD UR10, UR38, -0x80, UR9 ;  /* 0xffffff80260a78a4 */ /* 0x000fe2000f8e0209 */
[C---:B------:R-:W-:Y:S01]  /*29d0*/  VIADD R7, R3.reuse, 0x40 ;  /* 0x0000004003077836 */ /* 0x040fe20000000000 */
[----:B------:R-:W-:Y:S01]  /*29e0*/  UIMAD UR8, UR36, UR21, UR8 ;  /* 0x00000015240872a4 */ /* 0x000fe2000f8e0208 */
[----:B------:R-:W-:Y:S01]  /*29f0*/  IMAD.WIDE.U32 R4, R4, UR36, R250 ;  /* 0x0000002404047c25 */ /* 0x000fe2000f8e00fa */
[----:B------:R-:W-:Y:S01]  /*2a00*/  ULEA.HI UR19, UR5, UR5, URZ, 0x1 ;  /* 0x0000000505137291 */ /* 0x000fe2000f8f083f */
[----:B------:R-:W-:Y:S05]  /*2a10*/  BSSY B0, `(.L_x_16) ;  /* 0x000003f000007945 */ /* 0x000fea0003800000 */
[----:B------:R-:W-:Y:S01]  /*2a20*/  @P0 BAR.SYNC.DEFER_BLOCKING 0x0 ;  /* 0x0000000000000b1d */ /* 0x000fe20000010000 */
[----:B------:R-:W-:Y:S01]  /*2a30*/  ISETP.GE.AND P1, PT, R3, UR10, PT ;  /* 0x0000000a03007c0c */ /* 0x000fe2000bf26270 */
[----:B------:R-:W-:Y:S01]  /*2a40*/  ULOP3.LUT UR19, UR19, 0xfffffffe, URZ, 0xc0, !UPT ;  /* 0xfffffffe13137892 */ /* 0x000fe2000f8ec03f */
[----:B------:R-:W-:Y:S01]  /*2a50*/  MOV R0, UR8 ;  /* 0x0000000800007c02 */ /* 0x000fe20008000f00 */
[----:B------:R-:W-:Y:S01]  /*2a60*/  UIMAD UR8, UR5, -0x40, UR26 ;  /* 0xffffffc0050878a4 */ /* 0x000fe2000f8e021a */
[----:B------:R-:W-:Y:S01]  /*2a70*/  IADD3 R6, P2, R4, UR33, RZ ;  /* 0x0000002104067c10 */ /* 0x000fe2000ff5e0ff */
[----:B------:R-:W-:Y:S01]  /*2a80*/  ULDC.64 UR16, c[0x0][0x268] ;  /* 0x00009a0000107ab9 */ /* 0x000fe20000000a00 */
[----:B------:R-:W-:Y:S01]  /*2a90*/  ISETP.GE.AND P4, PT, R7, UR10, PT ;  /* 0x0000000a07007c0c */ /* 0x000fe2000bf86270 */
[----:B------:R-:W-:Y:S01]  /*2aa0*/  IMAD R4, R15, UR16, RZ ;  /* 0x000000100f047c24 */ /* 0x000fe2000f8e02ff */
[----:B------:R-:W-:-:S02]  /*2ab0*/  IADD3.X R7, R5, UR41, R0, P2, !PT ;  /* 0x0000002905077c10 */ /* 0x000fc400097fe400 */
[----:B------:R-:W-:Y:S01]  /*2ac0*/  ISETP.GE.AND P6, PT, R3, UR8, PT ;  /* 0x0000000803007c0c */ /* 0x000fe2000bfc6270 */
[C---:B------:R-:W-:Y:S02]  /*2ad0*/  IMAD R4, R14.reuse, UR17, R4 ;  /* 0x000000110e047c24 */ /* 0x040fe4000f8e0204 */
[----:B------:R-:W-:Y:S01]  /*2ae0*/  IMAD.WIDE.U32 R6, R14, UR16, R6 ;  /* 0x000000100e067c25 */ /* 0x000fe2000f8e0006 */
[----:B------:R-:W-:-:S03]  /*2af0*/  UIADD3 UR16, UR5, -UR19, URZ ;  /* 0x8000001305107290 */ /* 0x000fc6000fffe03f */
[----:B------:R-:W-:Y:S01]  /*2b00*/  IMAD.IADD R13, R7, 0x1, R4 ;  /* 0x00000001070d7824 */ /* 0x000fe200078e0204 */
[----:B------:R-:W-:Y:S01]  /*2b10*/  UISETP.NE.AND UP0, UPT, UR16, 0x1, UPT ;  /* 0x000000011000788c */ /* 0x000fe2000bf05270 */
[----:B--2---:R-:W-:-:S05]  /*2b20*/  LEA R0, R18, UR4, 0x1 ;  /* 0x0000000412007c11 */ /* 0x004fca000f8e08ff */
[----:B------:R1:W-:Y:S04]  /*2b30*/  @P1 STS [R0+0xf000], RZ ;  /* 0x00f000ff00001388 */ /* 0x0003e80000000800 */
[----:B------:R1:W-:Y:S04]  /*2b40*/  @P1 STS [R0+0xf004], RZ ;  /* 0x00f004ff00001388 */ /* 0x0003e80000000800 */
[----:B------:R1:W-:Y:S04]  /*2b50*/  @P1 STS.64 [R0+0xf008], RZ ;  /* 0x00f008ff00001388 */ /* 0x0003e80000000a00 */
[----:B------:R1:W-:Y:S04]  /*2b60*/  @P1 STS.128 [R0+0x11000], RZ ;  /* 0x011000ff00001388 */ /* 0x0003e80000000c00 */
[----:B------:R1:W-:Y:S01]  /*2b70*/  @P1 STS.128 [R0+0x13000], RZ ;  /* 0x013000ff00001388 */ /* 0x0003e20000000c00 */
[----:B------:R-:W-:Y:S05]  /*2b80*/  @P1 BRA `(.L_x_17) ;  /* 0x00000000009c1947 */ /* 0x000fea0003800000 */
[----:B------:R-:W2:Y:S01]  /*2b90*/  LDL R8, [R1+0x8] ;  /* 0x0000080001087983 */ /* 0x000ea20000100800 */
[----:B------:R-:W-:-:S03]  /*2ba0*/  ULDC UR16, c[0x0][0x2d0] ;  /* 0x0000b40000107ab9 */ /* 0x000fc60000000800 */
[----:B------:R-:W3:Y:S01]  /*2bb0*/  LDL R16, [R1+0xc] ;  /* 0x00000c0001107983 */ /* 0x000ee20000100800 */
[----:B------:R-:W-:Y:S01]  /*2bc0*/  ISETP.GE.AND P5, PT, R250, UR16, PT ;  /* 0x00000010fa007c0c */ /* 0x000fe2000bfa6270 */
[----:B------:R-:W-:Y:S02]  /*2bd0*/  IMAD R12, R21, UR20, RZ ;  /* 0x00000014150c7c24 */ /* 0x000fe4000f8e02ff */
[----:B------:R-:W-:Y:S02]  /*2be0*/  IMAD.MOV.U32 R4, RZ, RZ, R6 ;  /* 0x000000ffff047224 */ /* 0x000fe400078e0006 */
[----:B------:R-:W-:Y:S02]  /*2bf0*/  IMAD.MOV.U32 R5, RZ, RZ, R13 ;  /* 0x000000ffff057224 */ /* 0x000fe400078e000d */
[C---:B------:R-:W-:Y:S02]  /*2c00*/  IMAD R12, R3.reuse, UR21, R12 ;  /* 0x00000015030c7c24 */ /* 0x040fe4000f8e020c */
[----:B------:R-:W-:-:S04]  /*2c10*/  IMAD.WIDE.U32 R4, R3, UR20, R4 ;  /* 0x0000001403047c25 */ /* 0x000fc8000f8e0004 */
[----:B------:R-:W4:Y:S01]  /*2c20*/  @!P5 LDC.64 R10, c[0x0][0x220] ;  /* 0x00008800ff0adb82 */ /* 0x000f220000000a00 */
[----:B------:R-:W-:Y:S01]  /*2c30*/  IMAD.IADD R12, R5, 0x1, R12 ;  /* 0x00000001050c7824 */ /* 0x000fe200078e020c */
[----:B------:R1:W-:Y:S04]  /*2c40*/  @P5 STS [R0+0xf000], RZ ;  /* 0x00f000ff00005388 */ /* 0x0003e80000000800 */
[----:B------:R1:W-:Y:S04]  /*2c50*/  @P5 STS [R0+0xf004], RZ ;  /* 0x00f004ff00005388 */ /* 0x0003e80000000800 */
[----:B------:R1:W-:Y:S01]  /*2c60*/  @P5 STS.64 [R0+0xf008], RZ ;  /* 0x00f008ff00005388 */ /* 0x0003e20000000a00 */
[----:B----4-:R-:W-:-:S04]  /*2c70*/  @!P5 LEA R10, P0, R4, R10, 0x1 ;  /* 0x0000000a040ad211 */ /* 0x010fc800078008ff */
[----:B------:R-:W-:-:S05]  /*2c80*/  @!P5 LEA.HI.X R11, R4, R11, R12, 0x1, P0 ;  /* 0x0000000b040bd211 */ /* 0x000fca00000f0c0c */
[----:B------:R-:W-:Y:S01]  /*2c90*/  @!PT LDS RZ, [RZ] ;  /* 0x00000000fffff984 */ /* 0x000fe20000000800 */
[----:B------:R-:W-:Y:S01]  /*2ca0*/  @!PT LDS RZ, [RZ] ;  /* 0x00000000fffff984 */ /* 0x000fe20000000800 */
[----:B------:R-:W-:Y:S01]  /*2cb0*/  @!PT LDS RZ, [RZ] ;  /* 0x00000000fffff984 */ /* 0x000fe20000000800 */
[----:B------:R1:W-:Y:S01]  /*2cc0*/  @!P5 LDGSTS.E.BYPASS.LTC128B.128 [R0+0xf000], desc[UR6][R10.64] ;  /* 0x0f0000000a00dfae */ /* 0x0003e2000b901d46 */
[----:B--2---:R-:W-:Y:S02]  /*2cd0*/  ISETP.GE.AND P3, PT, R8, UR16, PT ;  /* 0x0000001008007c0c */ /* 0x004fe4000bf66270 */
[----:B---3--:R-:W-:-:S11]  /*2ce0*/  ISETP.GE.AND P2, PT, R16, UR16, PT ;  /* 0x0000001010007c0c */ /* 0x008fd6000bf46270 */
[----:B------:R-:W2:Y:S01]  /*2cf0*/  @!P3 LDC.64 R8, c[0x0][0x220] ;  /* 0x00008800ff08bb82 */ /* 0x000ea20000000a00 */
[----:B------:R1:W-:Y:S01]  /*2d00*/  @P3 STS.128 [R0+0x11000], RZ ;  /* 0x011000ff00003388 */ /* 0x0003e20000000c00 */
[----:B--2---:R-:W-:-:S04]  /*2d10*/  @!P3 LEA R8, P0, R4, R8, 0x1 ;  /* 0x000000080408b211 */ /* 0x004fc800078008ff */
[----:B------:R-:W-:-:S05]  /*2d20*/  @!P3 LEA.HI.X R9, R4, R9, R12, 0x1, P0 ;  /* 0x000000090409b211 */ /* 0x000fca00000f0c0c */
[----:B------:R-:W-:Y:S01]  /*2d30*/  @!PT LDS RZ, [RZ] ;  /* 0x00000000fffff984 */ /* 0x000fe20000000800 */
[----:B------:R-:W-:Y:S01]  /*2d40*/  @!PT LDS RZ, [RZ] ;  /* 0x00000000fffff984 */ /* 0x000fe20000000800 */
[----:B------:R-:W-:Y:S01]  /*2d50*/  @!PT LDS RZ, [RZ] ;  /* 0x00000000fffff984 */ /* 0x000fe20000000800 */
[----:B------:R1:W-:Y:S04]  /*2d60*/  @!P3 LDGSTS.E.BYPASS.LTC128B.128 [R0+0x11000], desc[UR6][R8.64+0x40] ;  /* 0x110000400800bfae */ /* 0x0003e8000b901d46 */
[----:B------:R1:W-:Y:S01]  /*2d70*/  @P2 STS.128 [R0+0x13000], RZ ;  /* 0x013000ff00002388 */ /* 0x0003e20000000c00 */
[----:B------:R-:W-:Y:S05]  /*2d80*/  @P2 BRA `(.L_x_17) ;  /* 0x00000000001c2947 */ /* 0x000fea0003800000 */
[----:B------:R-:W-:Y:S02]  /*2d90*/  ULDC.64 UR16, c[0x0][0x220] ;  /* 0x0000880000107ab9 */ /* 0x000fe40000000a00 */
[----:B-1----:R-:W-:-:S04]  /*2da0*/  LEA R8, P0, R4, UR16, 0x1 ;  /* 0x0000001004087c11 */ /* 0x002fc8000f8008ff */
[----:B------:R-:W-:-:S05]  /*2db0*/  LEA.HI.X R9, R4, UR17, R12, 0x1, P0 ;  /* 0x0000001104097c11 */ /* 0x000fca00080f0c0c */
[----:B------:R-:W-:Y:S01]  /*2dc0*/  @!PT LDS RZ, [RZ] ;  /* 0x00000000fffff984 */ /* 0x000fe20000000800 */
[----:B------:R-:W-:Y:S01]  /*2dd0*/  @!PT LDS RZ, [RZ] ;  /* 0x00000000fffff984 */ /* 0x000fe20000000800 */
[----:B------:R-:W-:Y:S01]  /*2de0*/  @!PT LDS RZ, [RZ] ;  /* 0x00000000fffff984 */ /* 0x000fe20000000800 */
[----:B------:R2:W-:Y:S04]  /*2df0*/  LDGSTS.E.BYPASS.LTC128B.128 [R0+0x13000], desc[UR6][R8.64+0x80] ;  /* 0x1300008008007fae */ /* 0x0005e8000b901d46 */
.L_x_17:
[----:B------:R-:W-:Y:S05]  /*2e00*/  BSYNC B0 ;  /* 0x0000000000007941 */ /* 0x000fea0003800000 */
.L_x_16:
[----:B------:R3:W-:Y:S01]  /*2e10*/  @P4 STS.128 [R0+0x10000], RZ ;  /* 0x010000ff00004388 */ /* 0x0007e20000000c00 */
[----:B------:R-:W-:Y:S03]  /*2e20*/  BSSY B0, `(.L_x_18) ;  /* 0x000002b000007945 */ /* 0x000fe60003800000 */
[----:B------:R3:W-:Y:S04]  /*2e30*/  @P4 STS.128 [R0+0x12000], RZ ;  /* 0x012000ff00004388 */ /* 0x0007e80000000c00 */
[----:B------:R3:W-:Y:S01]  /*2e40*/  @P4 STS.128 [R0+0x14000], RZ ;  /* 0x014000ff00004388 */ /* 0x0007e20000000c00 */
[----:B------:R-:W-:Y:S05]  /*2e50*/  @P4 BRA `(.L_x_19) ;  /* 0x00000000009c4947 */ /* 0x000fea0003800000 */
[----:B------:R-:W4:Y:S01]  /*2e60*/  LDL R4, [R1+0x8] ;  /* 0x0000080001047983 */ /* 0x000f220000100800 */
[----:B------:R-:W-:-:S03]  /*2e70*/  ULDC UR10, c[0x0][0x2d0] ;  /* 0x0000b400000a7ab9 */ /* 0x000fc60000000800 */
[----:B-1----:R-:W5:Y:S01]  /*2e80*/  LDL R11, [R1+0xc] ;  /* 0x00000c00010b7983 */ /* 0x002f620000100800 */
[----:B------:R-:W-:Y:S01]  /*2e90*/  ISETP.GE.AND P5, PT, R250, UR10, PT ;  /* 0x0000000afa007c0c */ /* 0x000fe2000bfa6270 */
[----:B------:R-:W-:Y:S01]  /*2ea0*/  IMAD.MOV.U32 R5, RZ, RZ, R13 ;  /* 0x000000ffff057224 */ /* 0x000fe200078e000d */
[----:B------:R-:W-:-:S11]  /*2eb0*/  IADD3 R7, P0, R3, 0x40, RZ ;  /* 0x0000004003077810 */ /* 0x000fd60007f1e0ff */
[----:B--2---:R-:W1:Y:S01]  /*2ec0*/  @!P5 LDC.64 R8, c[0x0][0x220] ;  /* 0x00008800ff08db82 */ /* 0x004e620000000a00 */
[----:B------:R2:W-:Y:S01]  /*2ed0*/  @P5 STS.128 [R0+0x10000], RZ ;  /* 0x010000ff00005388 */ /* 0x0005e20000000c00 */
[----:B----4-:R-:W-:Y:S01]  /*2ee0*/  ISETP.GE.AND P3, PT, R4, UR10, PT ;  /* 0x0000000a04007c0c */ /* 0x010fe2000bf66270 */
[----:B------:R-:W-:Y:S01]  /*2ef0*/  IMAD.X R4, RZ, RZ, R21, P0 ;  /* 0x000000ffff047224 */ /* 0x000fe200000e0615 */
[----:B-----5:R-:W-:-:S03]  /*2f00*/  ISETP.GE.AND P0, PT, R11, UR10, PT ;  /* 0x0000000a0b007c0c */ /* 0x020fc6000bf06270 */
[----:B------:R-:W-:Y:S02]  /*2f10*/  IMAD R10, R4, UR20, RZ ;  /* 0x00000014040a7c24 */ /* 0x000fe4000f8e02ff */
[----:B------:R-:W-:Y:S02]  /*2f20*/  IMAD.MOV.U32 R4, RZ, RZ, R6 ;  /* 0x000000ffff047224 */ /* 0x000fe400078e0006 */
[C---:B------:R-:W-:Y:S02]  /*2f30*/  IMAD R10, R7.reuse, UR21, R10 ;  /* 0x00000015070a7c24 */ /* 0x040fe4000f8e020a */
[----:B------:R-:W-:Y:S02]  /*2f40*/  IMAD.WIDE.U32 R4, R7, UR20, R4 ;  /* 0x0000001407047c25 */ /* 0x000fe4000f8e0004 */
[----:B------:R-:W4:Y:S02]  /*2f50*/  @!P3 LDC.64 R16, c[0x0][0x220] ;  /* 0x00008800ff10bb82 */ /* 0x000f240000000a00 */
[----:B------:R-:W-:Y:S01]  /*2f60*/  IMAD.IADD R10, R5, 0x1, R10 ;  /* 0x00000001050a7824 */ /* 0x000fe200078e020a */
[----:B-1----:R-:W-:-:S04]  /*2f70*/  @!P5 LEA R8, P2, R4, R8, 0x1 ;  /* 0x000000080408d211 */ /* 0x002fc800078408ff */
[----:B------:R-:W-:-:S05]  /*2f80*/  @!P5 LEA.HI.X R9, R4, R9, R10, 0x1, P2 ;  /* 0x000000090409d211 */ /* 0x000fca00010f0c0a */
[----:B------:R-:W-:Y:S01]  /*2f90*/  @!PT LDS RZ, [RZ] ;  /* 0x00000000fffff984 */ /* 0x000fe20000000800 */
[----:B------:R-:W-:Y:S01]  /*2fa0*/  @!PT LDS RZ, [RZ] ;  /* 0x00000000fffff984 */ /* 0x000fe20000000800 */
[----:B------:R-:W-:Y:S01]  /*2fb0*/  @!PT LDS RZ, [RZ] ;  /* 0x00000000fffff984 */ /* 0x000fe20000000800 */
[----:B------:R2:W-:Y:S04]  /*2fc0*/  @!P5 LDGSTS.E.BYPASS.LTC128B.128 [R0+0x10000], desc[UR6][R8.64] ;  /* 0x100000000800dfae */ /* 0x0005e8000b901d46 */
[----:B------:R2:W-:Y:S01]  /*2fd0*/  @P3 STS.128 [R0+0x12000], RZ ;  /* 0x012000ff00003388 */ /* 0x0005e20000000c00 */
[----:B----4-:R-:W-:-:S04]  /*2fe0*/  @!P3 LEA R6, P2, R4, R16, 0x1 ;  /* 0x000000100406b211 */ /* 0x010fc800078408ff */
        /* <DEDUP_REMOVED lines=8> */
[----:B--2---:R-:W-:-:S04]  /*3070*/  LEA R6, P0, R4, UR16, 0x1 ;  /* 0x0000001004067c11 */ /* 0x004fc8000f8008ff */
[----:B------:R-:W-:-:S05]  /*3080*/  LEA.HI.X R7, R4, UR17, R10, 0x1, P0 ;  /* 0x0000001104077c11 */ /* 0x000fca00080f0c0a */
[----:B------:R-:W-:Y:S01]  /*3090*/  @!PT LDS RZ, [RZ] ;  /* 0x00000000fffff984 */ /* 0x000fe20000000800 */
[----:B------:R-:W-:Y:S01]  /*30a0*/  @!PT LDS RZ, [RZ] ;  /* 0x00000000fffff984 */ /* 0x000fe20000000800 */
[----:B------:R-:W-:Y:S01]  /*30b0*/  @!PT LDS RZ, [RZ] ;  /* 0x00000000fffff984 */ /* 0x000fe20000000800 */
[----:B------:R4:W-:Y:S04]  /*30c0*/  LDGSTS.E.BYPASS.LTC128B.128 [R0+0x14000], desc[UR6][R6.64+0x80] ;  /* 0x1400008006007fae */ /* 0x0009e8000b901d46 */
.L_x_19:
[----:B------:R-:W-:Y:S05]  /*30d0*/  BSYNC B0 ;  /* 0x0000000000007941 */ /* 0x000fea0003800000 */
.L_x_18:
[----:B------:R-:W0:Y:S01]  /*30e0*/  LDGDEPBAR ;  /* 0x00000000000079af */ /* 0x000e220000000000 */
[----:B------:R-:W-:Y:S01]  /*30f0*/  VIADD R4, R18, 0x1800 ;  /* 0x0000180012047836 */ /* 0x000fe20000000000 */
[----:B------:R-:W-:Y:S01]  /*3100*/  PLOP3.LUT P0, PT, PT, PT, UP0, 0x80, 0x0 ;  /* 0x000000000000781c */ /* 0x000fe20003f0f008 */
[----:B------:R-:W-:Y:S01]  /*3110*/  BSSY B0, `(.L_x_20) ;  /* 0x0000026000007945 */ /* 0x000fe20003800000 */
[----:B------:R1:W-:Y:S02]  /*3120*/  @P6 STS [R0+0x6000], RZ ;  /* 0x006000ff00006388 */ /* 0x0003e40000000800 */
[----:B------:R-:W-:Y:S02]  /*3130*/  SEL R231, R4, R18, !P0 ;  /* 0x0000001204e77207 */ /* 0x000fe40004000000 */
[----:B------:R1:W-:Y:S04]  /*3140*/  @P6 STS [R0+0x6004], RZ ;  /* 0x006004ff00006388 */ /* 0x0003e80000000800 */
[----:B------:R1:W-:Y:S04]  /*3150*/  @P6 STS.64 [R0+0x6008], RZ ;  /* 0x006008ff00006388 */ /* 0x0003e80000000a00 */
[----:B------:R1:W-:Y:S04]  /*3160*/  @P6 STS.128 [R0+0x7000], RZ ;  /* 0x007000ff00006388 */ /* 0x0003e80000000c00 */
[----:B------:R1:W-:Y:S01]  /*3170*/  @P6 STS.128 [R0+0x8000], RZ ;  /* 0x008000ff00006388 */ /* 0x0003e20000000c00 */
[----:B------:R-:W-:Y:S05]  /*3180*/  @P6 BRA `(.L_x_21) ;  /* 0x0000000000786947 */ /* 0x000fea0003800000 */
[----:B--2-4-:R-:W2:Y:S01]  /*3190*/  LDL R6, [R1+0x8] ;  /* 0x0000080001067983 */ /* 0x014ea20000100800 */
[----:B------:R-:W-:-:S03]  /*31a0*/  ULDC UR10, c[0x0][0x2d0] ;  /* 0x0000b400000a7ab9 */ /* 0x000fc60000000800 */
[----:B------:R-:W4:Y:S01]  /*31b0*/  LDL R5, [R1+0xc] ;  /* 0x00000c0001057983 */ /* 0x000f220000100800 */
[----:B------:R-:W-:-:S13]  /*31c0*/  ISETP.GE.AND P5, PT, R250, UR10, PT ;  /* 0x0000000afa007c0c */ /* 0x000fda000bfa6270 */
[----:B------:R-:W-:Y:S01]  /*31d0*/  @!P5 IMAD.MOV.U32 R7, RZ, RZ, R237 ;  /* 0x000000ffff07d224 */ /* 0x000fe200078e00ed */
[----:B------:R1:W-:Y:S04]  /*31e0*/  @P5 STS [R0+0x6000], RZ ;  /* 0x006000ff00005388 */ /* 0x0003e80000000800 */
[----:B------:R1:W-:Y:S04]  /*31f0*/  @P5 STS [R0+0x6004], RZ ;  /* 0x006004ff00005388 */ /* 0x0003e80000000800 */
[----:B------:R1:W-:Y:S01]  /*3200*/  @P5 STS.64 [R0+0x6008], RZ ;  /* 0x006008ff00005388 */ /* 0x0003e20000000a00 */
[----:B--2---:R-:W-:Y:S01]  /*3210*/  ISETP.GE.AND P3, PT, R6, UR10, PT ;  /* 0x0000000a06007c0c */ /* 0x004fe2000bf66270 */
[----:B------:R-:W-:Y:S01]  /*3220*/  @!P5 IMAD.MOV.U32 R6, RZ, RZ, R239 ;  /* 0x000000ffff06d224 */ /* 0x000fe200078e00ef */
[----:B----4-:R-:W-:-:S04]  /*3230*/  ISETP.GE.AND P2, PT, R5, UR10, PT ;  /* 0x0000000a05007c0c */ /* 0x010fc8000bf46270 */
[----:B------:R-:W-:Y:S01]  /*3240*/  @!PT LDS RZ, [RZ] ;  /* 0x00000000fffff984 */ /* 0x000fe20000000800 */
[----:B------:R-:W-:Y:S01]  /*3250*/  @!PT LDS RZ, [RZ] ;  /* 0x00000000fffff984 */ /* 0x000fe20000000800 */
[----:B------:R-:W-:Y:S01]  /*3260*/  @!PT LDS RZ, [RZ] ;  /* 0x00000000fffff984 */ /* 0x000fe20000000800 */
[----:B------:R1:W-:Y:S07]  /*3270*/  @!P5 LDGSTS.E.BYPASS.LTC128B.128 [R0+0x6000], desc[UR6][R6.64] ;  /* 0x060000000600dfae */ /* 0x0003ee000b901d46 */
[----:B------:R-:W-:Y:S01]  /*3280*/  @!P3 MOV R4, R239 ;  /* 0x000000ef0004b202 */ /* 0x000fe20000000f00 */
[----:B------:R-:W-:Y:S01]  /*3290*/  @!P3 IMAD.MOV.U32 R5, RZ, RZ, R237 ;  /* 0x000000ffff05b224 */ /* 0x000fe200078e00ed */
[----:B------:R1:W-:Y:S04]  /*32a0*/  @P3 STS.128 [R0+0x7000], RZ ;  /* 0x007000ff00003388 */ /* 0x0003e80000000c00 */
[----:B------:R-:W-:Y:S01]  /*32b0*/  @!PT LDS RZ, [RZ] ;  /* 0x00000000fffff984 */ /* 0x000fe20000000800 */
[----:B------:R-:W-:Y:S01]  /*32c0*/  @!PT LDS RZ, [RZ] ;  /* 0x00000000fffff984 */ /* 0x000fe20000000800 */
[----:B------:R-:W-:Y:S01]  /*32d0*/  @!PT LDS RZ, [RZ] ;  /* 0x00000000fffff984 */ /* 0x000fe20000000800 */
[----:B------:R1:W-:Y:S04]  /*32e0*/  @!P3 LDGSTS.E.BYPASS.LTC128B.128 [R0+0x7000], desc[UR6][R4.64+0x40] ;  /* 0x070000400400bfae */ /* 0x0003e8000b901d46 */
[----:B------:R1:W-:Y:S01]  /*32f0*/  @P2 STS.128 [R0+0x8000], RZ ;  /* 0x008000ff00002388 */ /* 0x0003e20000000c00 */
[----:B------:R-:W-:Y:S05]  /*3300*/  @P2 BRA `(.L_x_21) ;  /* 0x0000000000182947 */ /* 0x000fea0003800000 */
[----:B-1----:R-:W-:Y:S02]  /*3310*/  MOV R4, R239 ;  /* 0x000000ef00047202 */ /* 0x002fe40000000f00 */
[----:B------:R-:W-:-:S05]  /*3320*/  MOV R5, R237 ;  /* 0x000000ed00057202 */ /* 0x000fca0000000f00 */
[----:B------:R-:W-:Y:S01]  /*3330*/  @!PT LDS RZ, [RZ] ;  /* 0x00000000fffff984 */ /* 0x000fe20000000800 */
[----:B------:R-:W-:Y:S01]  /*3340*/  @!PT LDS RZ, [RZ] ;  /* 0x00000000fffff984 */ /* 0x000fe20000000800 */
[----:B------:R-:W-:Y:S01]  /*3350*/  @!PT LDS RZ, [RZ] ;  /* 0x00000000fffff984 */ /* 0x000fe20000000800 */
[----:B------:R1:W-:Y:S02]  /*3360*/  LDGSTS.E.BYPASS.LTC128B.128 [R0+0x8000], desc[UR6][R4.64+0x80] ;  /* 0x0800008004007fae */ /* 0x0003e4000b901d46 */
.L_x_21:
[----:B------:R-:W-:Y:S05]  /*3370*/  BSYNC B0 ;  /* 0x0000000000007941 */ /* 0x000fea0003800000 */
.L_x_20:
[----:B------:R-:W-:Y:S01]  /*3380*/  BSSY B0, `(.L_x_22) ;  /* 0x0000035000007945 */ /* 0x000fe20003800000 */
[----:B------:R-:W-:-:S03]  /*3390*/  LEA R231, R231, UR4, 0x1 ;  /* 0x00000004e7e77c11 */ /* 0x000fc6000f8e08ff */
[----:B------:R-:W-:Y:S05]  /*33a0*/  @!P6 BRA `(.L_x_23) ;  /* 0x000000000034e947 */ /* 0x000fea0003800000 */
[----:B------:R1:W-:Y:S04]  /*33b0*/  STS [R231], RZ ;  /* 0x000000ffe7007388 */ /* 0x0003e80000000800 */
[----:B------:R1:W-:Y:S04]  /*33c0*/  STS [R231+0x4], RZ ;  /* 0x000004ffe7007388 */ /* 0x0003e80000000800 */
        /* <DEDUP_REMOVED lines=9> */
[----:B------:R1:W-:Y:S01]  /*3460*/  STS [R231+0x200c], RZ ;  /* 0x00200cffe7007388 */ /* 0x0003e20000000800 */
[----:B------:R-:W-:Y:S05]  /*3470*/  BRA `(.L_x_24) ;  /* 0x0000000000947947 */ /* 0x000fea0003800000 */
.L_x_23:
[----:B-1----:R-:W5:Y:S01]  /*3480*/  LDL R5, [R1+0x8] ;  /* 0x0000080001057983 */ /* 0x002f620000100800 */
[----:B------:R-:W-:-:S03]  /*3490*/  ULDC UR10, c[0x0][0x2d0] ;  /* 0x0000b400000a7ab9 */ /* 0x000fc60000000800 */
[----:B------:R-:W3:Y:S01]  /*34a0*/  LDL R4, [R1+0xc] ;  /* 0x00000c0001047983 */ /* 0x000ee20000100800 */
[----:B------:R-:W-:-:S13]  /*34b0*/  ISETP.GE.AND P5, PT, R250, UR10, PT ;  /* 0x0000000afa007c0c */ /* 0x000fda000bfa6270 */
[----:B--2-4-:R-:W-:Y:S01]  /*34c0*/  @!P5 IMAD.MOV.U32 R6, RZ, RZ, R238 ;  /* 0x000000ffff06d224 */ /* 0x014fe200078e00ee */
[----:B------:R1:W-:Y:S01]  /*34d0*/  @P5 STS [R231], RZ ;  /* 0x000000ffe7005388 */ /* 0x0003e20000000800 */
[----:B------:R-:W-:-:S03]  /*34e0*/  @!P5 IMAD.MOV.U32 R7, RZ, RZ, R236 ;  /* 0x000000ffff07d224 */ /* 0x000fc600078e00ec */
[----:B------:R1:W-:Y:S04]  /*34f0*/  @P5 STS [R231+0x4], RZ ;  /* 0x000004ffe7005388 */ /* 0x0003e80000000800 */
[----:B------:R1:W-:Y:S04]  /*3500*/  @P5 STS [R231+0x8], RZ ;  /* 0x000008ffe7005388 */ /* 0x0003e80000000800 */
[----:B------:R1:W-:Y:S04]  /*3510*/  @P5 STS [R231+0xc], RZ ;  /* 0x00000cffe7005388 */ /* 0x0003e80000000800 */
[----:B------:R-:W-:Y:S01]  /*3520*/  @!PT LDS RZ, [RZ] ;  /* 0x00000000fffff984 */ /* 0x000fe20000000800 */
[----:B------:R-:W-:Y:S01]  /*3530*/  @!PT LDS RZ, [RZ] ;  /* 0x00000000fffff984 */ /* 0x000fe20000000800 */
[----:B------:R-:W-:Y:S01]  /*3540*/  @!PT LDS RZ, [RZ] ;  /* 0x00000000fffff984 */ /* 0x000fe20000000800 */
[----:B------:R1:W-:Y:S01]  /*3550*/  @!P5 LDGSTS.E.BYPASS.LTC128B.128 [R231], desc[UR6][R6.64] ;  /* 0x0000000006e7dfae */ /* 0x0003e2000b901d46 */
[----:B-----5:R-:W-:-:S02]  /*3560*/  ISETP.GE.AND P3, PT, R5, UR10, PT ;  /* 0x0000000a05007c0c */ /* 0x020fc4000bf66270 */
[----:B---3--:R-:W-:-:S11]  /*3570*/  ISETP.GE.AND P2, PT, R4, UR10, PT ;  /* 0x0000000a04007c0c */ /* 0x008fd6000bf46270 */
[----:B------:R-:W-:Y:S01]  /*3580*/  @!P3 MOV R4, R238 ;  /* 0x000000ee0004b202 */ /* 0x000fe20000000f00 */
[----:B------:R-:W-:Y:S01]  /*3590*/  @!P3 IMAD.MOV.U32 R5, RZ, RZ, R236 ;  /* 0x000000ffff05b224 */ /* 0x000fe200078e00ec */
[----:B------:R1:W-:Y:S04]  /*35a0*/  @P3 STS [R231+0x1000], RZ ;  /* 0x001000ffe7003388 */ /* 0x0003e80000000800 */
[----:B------:R1:W-:Y:S04]  /*35b0*/  @P3 STS [R231+0x1004], RZ ;  /* 0x001004ffe7003388 */ /* 0x0003e80000000800 */
[----:B------:R1:W-:Y:S04]  /*35c0*/  @P3 STS [R231+0x1008], RZ ;  /* 0x001008ffe7003388 */ /* 0x0003e80000000800 */
[----:B------:R1:W-:Y:S04]  /*35d0*/  @P3 STS [R231+0x100c], RZ ;  /* 0x00100cffe7003388 */ /* 0x0003e80000000800 */
[----:B------:R-:W-:Y:S01]  /*35e0*/  @!PT LDS RZ, [RZ] ;  /* 0x00000000fffff984 */ /* 0x000fe20000000800 */
[----:B------:R-:W-:Y:S01]  /*35f0*/  @!PT LDS RZ, [RZ] ;  /* 0x00000000fffff984 */ /* 0x000fe20000000800 */
[----:B------:R-:W-:Y:S01]  /*3600*/  @!PT LDS RZ, [RZ] ;  /* 0x00000000fffff984 */ /* 0x000fe20000000800 */
[----:B------:R1:W-:Y:S04]  /*3610*/  @!P3 LDGSTS.E.BYPASS.LTC128B.128 [R231+0x1000], desc[UR6][R4.64+0x40] ;  /* 0x0100004004e7bfae */ /* 0x0003e8000b901d46 */
[----:B------:R1:W-:Y:S04]  /*3620*/  @P2 STS [R231+0x2000], RZ ;  /* 0x002000ffe7002388 */ /* 0x0003e80000000800 */
[----:B------:R1:W-:Y:S04]  /*3630*/  @P2 STS [R231+0x2004], RZ ;  /* 0x002004ffe7002388 */ /* 0x0003e80000000800 */
[----:B------:R1:W-:Y:S04]  /*3640*/  @P2 STS [R231+0x2008], RZ ;  /* 0x002008ffe7002388 */ /* 0x0003e80000000800 */
[----:B------:R1:W-:Y:S01]  /*3650*/  @P2 STS [R231+0x200c], RZ ;  /* 0x00200cffe7002388 */ /* 0x0003e20000000800 */
[----:B------:R-:W-:Y:S05]  /*3660*/  @P2 BRA `(.L_x_24) ;  /* 0x0000000000182947 */ /* 0x000fea0003800000 */
[----:B-1----:R-:W-:Y:S02]  /*3670*/  MOV R4, R238 ;  /* 0x000000ee00047202 */ /* 0x002fe40000000f00 */
[----:B------:R-:W-:-:S05]  /*3680*/  MOV R5, R236 ;  /* 0x000000ec00057202 */ /* 0x000fca0000000f00 */
[----:B------:R-:W-:Y:S01]  /*3690*/  @!PT LDS RZ, [RZ] ;  /* 0x00000000fffff984 */ /* 0x000fe20000000800 */
[----:B------:R-:W-:Y:S01]  /*36a0*/  @!PT LDS RZ, [RZ] ;  /* 0x00000000fffff984 */ /* 0x000fe20000000800 */
[----:B------:R-:W-:Y:S01]  /*36b0*/  @!PT LDS RZ, [RZ] ;  /* 0x00000000fffff984 */ /* 0x000fe20000000800 */
[----:B------:R1:W-:Y:S02]  /*36c0*/  LDGSTS.E.BYPASS.LTC128B.128 [R231+0x2000], desc[UR6][R4.64+0x80] ;  /* 0x0200008004e77fae */ /* 0x0003e4000b901d46 */
.L_x_24:
[----:B------:R-:W-:Y:S05]  /*36d0*/  BSYNC B0 ;  /* 0x0000000000007941 */ /* 0x000fea0003800000 */
.L_x_22:
[----:B------:R-:W5:Y:S01]  /*36e0*/  LDL R22, [R1+0x38] ;  /* 0x0000380001167983 */ /* 0x000f620000100800 */
[----:B-12-4-:R-:W-:Y:S01]  /*36f0*/  IMAD.U32 R6, RZ, RZ, UR22 ;  /* 0x00000016ff067e24 */ /* 0x016fe2000f8e00ff */
[----:B------:R-:W-:Y:S01]  /*3700*/  UIMAD UR10, UR32, UR22, URZ ;  /* 0x00000016200a72a4 */ /* 0x000fe2000f8e023f */
[----:B------:R-:W-:Y:S01]  /*3710*/  BSSY B0, `(.L_x_25) ;  /* 0x0000049000007945 */ /* 0x000fe20003800000 */
[----:B------:R1:W-:Y:S01]  /*3720*/  @P1 STS [R0+0x9000], RZ ;  /* 0x009000ff00001388 */ /* 0x0003e20000000800 */
[----:B------:R-:W-:Y:S01]  /*3730*/  IMAD.WIDE.U32 R6, R6, UR36, R250 ;  /* 0x0000002406067c25 */ /* 0x000fe2000f8e00fa */
[----:B------:R-:W-:Y:S02]  /*3740*/  UIMAD UR10, UR36, UR23, UR10 ;  /* 0x00000017240a72a4 */ /* 0x000fe4000f8e020a */
[----:B------:R1:W-:Y:S01]  /*3750*/  @P1 STS [R0+0x9004], RZ ;  /* 0x009004ff00001388 */ /* 0x0003e20000000800 */
[----:B------:R-:W-:Y:S01]  /*3760*/  ULDC.64 UR16, c[0x0][0x260] ;  /* 0x0000980000107ab9 */ /* 0x000fe20000000a00 */
[----:B------:R-:W-:-:S02]  /*3770*/  IADD3 R8, P2, R6, UR24, RZ ;  /* 0x0000001806087c10 */ /* 0x000fc4000ff5e0ff */
[----:B------:R-:W-:Y:S01]  /*3780*/  IMAD.U32 R6, RZ, RZ, UR10 ;  /* 0x0000000aff067e24 */ /* 0x000fe2000f8e00ff */
[----:B------:R1:W-:Y:S04]  /*3790*/  @P1 STS.64 [R0+0x9008], RZ ;  /* 0x009008ff00001388 */ /* 0x0003e80000000a00 */
[----:B------:R1:W-:Y:S04]  /*37a0*/  @P1 STS.128 [R0+0xb000], RZ ;  /* 0x00b000ff00001388 */ /* 0x0003e80000000c00 */
[----:B------:R1:W-:Y:S01]  /*37b0*/  @P1 STS.128 [R0+0xd000], RZ ;  /* 0x00d000ff00001388 */ /* 0x0003e20000000c00 */
[C---:B-----5:R-:W-:Y:S01]  /*37c0*/  VIADD R4, R22.reuse, 0x28 ;  /* 0x0000002816047836 */ /* 0x060fe20000000000 */
[----:B------:R-:W-:Y:S01]  /*37d0*/  SHF.R.S32.HI R20, RZ, 0x1f, R22 ;  /* 0x0000001fff147819 */ /* 0x000fe20000011416 */
[----:B------:R-:W-:-:S02]  /*37e0*/  VIADD R9, R22, 0x8 ;  /* 0x0000000816097836 */ /* 0x000fc40000000000 */
[----:B------:R-:W-:Y:S01]  /*37f0*/  VIADD R5, R22, 0x20 ;  /* 0x0000002016057836 */ /* 0x000fe20000000000 */
[----:B------:R-:W-:Y:S02]  /*3800*/  ISETP.GE.AND P5, PT, R4, UR8, PT ;  /* 0x0000000804007c0c */ /* 0x000fe4000bfa6270 */
[----:B------:R-:W-:Y:S02]  /*3810*/  ISETP.GE.AND P3, PT, R9, UR8, PT ;  /* 0x0000000809007c0c */ /* 0x000fe4000bf66270 */
[----:B------:R-:W-:Y:S02]  /*3820*/  ISETP.GE.AND P6, PT, R5, UR8, PT ;  /* 0x0000000805007c0c */ /* 0x000fe4000bfc6270 */
[----:B------:R-:W-:Y:S01]  /*3830*/  IADD3.X R9, R7, UR25, R6, P2, !PT ;  /* 0x0000001907097c10 */ /* 0x000fe200097fe406 */
[----:B------:R-:W-:Y:S01]  /*3840*/  IMAD.SHL.U32 R6, R22, 0x4, RZ ;  /* 0x0000000416067824 */ /* 0x000fe200078e00ff */
[----:B------:R-:W-:Y:S01]  /*3850*/  SHF.R.S32.HI R5, RZ, 0x1f, R4 ;  /* 0x0000001fff057819 */ /* 0x000fe20000011404 */
[----:B------:R-:W-:Y:S01]  /*3860*/  IMAD R7, R15, UR16, RZ ;  /* 0x000000100f077c24 */ /* 0x000fe2000f8e02ff */
[----:B------:R-:W-:Y:S01]  /*3870*/  P2R R19, PR, RZ, 0x8 ;  /* 0x00000008ff137803 */ /* 0x000fe20000000000 */
[----:B------:R-:W-:-:S02]  /*3880*/  IMAD.WIDE.U32 R8, R14, UR16, R8 ;  /* 0x000000100e087c25 */ /* 0x000fc4000f8e0008 */
[----:B------:R-:W-:-:S04]  /*3890*/  @!P5 LEA R16, P2, R4, UR12, 0x2 ;  /* 0x0000000c0410dc11 */ /* 0x000fc8000f8410ff */
[----:B------:R-:W-:Y:S01]  /*38a0*/  @!P5 LEA.HI.X R17, R4, UR11, R5, 0x2, P2 ;  /* 0x0000000b0411dc11 */ /* 0x000fe200090f1405 */
[----:B------:R-:W-:Y:S01]  /*38b0*/  IMAD R4, R14, UR17, R7 ;  /* 0x000000110e047c24 */ /* 0x000fe2000f8e0207 */
[----:B------:R-:W-:Y:S02]  /*38c0*/  IADD3 R6, P2, R6, UR12, RZ ;  /* 0x0000000c06067c10 */ /* 0x000fe4000ff5e0ff */
[----:B------:R-:W-:Y:S01]  /*38d0*/  SHF.L.U64.HI R5, R22, 0x2, R20 ;  /* 0x0000000216057819 */ /* 0x000fe20000010214 */
[----:B------:R-:W-:-:S03]  /*38e0*/  IMAD.IADD R15, R9, 0x1, R4 ;  /* 0x00000001090f7824 */ /* 0x000fc600078e0204 */
[----:B------:R-:W-:Y:S02]  /*38f0*/  IADD3.X R7, R5, UR11, RZ, P2, !PT ;  /* 0x0000000b05077c10 */ /* 0x000fe400097fe4ff */
[----:B------:R-:W-:-:S04]  /*3900*/  ISETP.GE.AND P2, PT, R22, UR8, PT ;  /* 0x0000000816007c0c */ /* 0x000fc8000bf46270 */
[----:B------:R-:W-:Y:S01]  /*3910*/  P2R R18, PR, RZ, 0x4 ;  /* 0x00000004ff127803 */ /* 0x000fe20000000000 */
[----:B-1----:R-:W-:Y:S08]  /*3920*/  @P1 BRA `(.L_x_26) ;  /* 0x00000000009c1947 */ /* 0x002ff00003800000 */
[----:B------:R-:W2:Y:S01]  /*3930*/  LDL R10, [R1+0x8] ;  /* 0x00000800010a7983 */ /* 0x000ea20000100800 */
[----:B------:R-:W-:-:S03]  /*3940*/  ULDC UR8, c[0x0][0x2d0] ;  /* 0x0000b40000087ab9 */ /* 0x000fc60000000800 */
[----:B------:R-:W4:Y:S01]  /*3950*/  LDL R23, [R1+0xc] ;  /* 0x00000c0001177983 */ /* 0x000f220000100800 */
[----:B------:R-:W-:Y:S01]  /*3960*/  ISETP.GE.AND P3, PT, R250, UR8, PT ;  /* 0x00000008fa007c0c */ /* 0x000fe2000bf66270 */
[----:B------:R-:W-:Y:S02]  /*3970*/  IMAD R14, R21, UR22, RZ ;  /* 0x00000016150e7c24 */ /* 0x000fe4000f8e02ff */
[----:B------:R-:W-:Y:S02]  /*3980*/  IMAD.MOV.U32 R4, RZ, RZ, R8 ;  /* 0x000000ffff047224 */ /* 0x000fe400078e0008 */
[----:B------:R-:W-:Y:S02]  /*3990*/  IMAD.MOV.U32 R5, RZ, RZ, R15 ;  /* 0x000000ffff057224 */ /* 0x000fe400078e000f */
[C---:B------:R-:W-:Y:S02]  /*39a0*/  IMAD R14, R3.reuse, UR23, R14 ;  /* 0x00000017030e7c24 */ /* 0x040fe4000f8e020e */
[----:B------:R-:W-:-:S04]  /*39b0*/  IMAD.WIDE.U32 R4, R3, UR22, R4 ;  /* 0x0000001603047c25 */ /* 0x000fc8000f8e0004 */
[----:B------:R-:W1:Y:S01]  /*39c0*/  @!P3 LDC.64 R12, c[0x0][0x218] ;  /* 0x00008600ff0cbb82 */ /* 0x000e620000000a00 */
[----:B------:R-:W-:Y:S01]  /*39d0*/  IMAD.IADD R14, R5, 0x1, R14 ;  /* 0x00000001050e7824 */ /* 0x000fe200078e020e */
[----:B------:R1:W-:Y:S04]  /*39e0*/  @P3 STS [R0+0x9000], RZ ;  /* 0x009000ff00003388 */ /* 0x0003e80000000800 */
[----:B------:R1:W-:Y:S04]  /*39f0*/  @P3 STS [R0+0x9004], RZ ;  /* 0x009004ff00003388 */ /* 0x0003e80000000800 */
[----:B------:R1:W-:Y:S02]  /*3a00*/  @P3 STS.64 [R0+0x9008], RZ ;  /* 0x009008ff00003388 */ /* 0x0003e40000000a00 */
[----:B-1----:R-:W-:-:S04]  /*3a10*/  @!P3 LEA R12, P1, R4, R12, 0x1 ;  /* 0x0000000c040cb211 */ /* 0x002fc800078208ff */
[----:B------:R-:W-:-:S05]  /*3a20*/  @!P3 LEA.HI.X R13, R4, R13, R14, 0x1, P1 ;  /* 0x0000000d040db211 */ /* 0x000fca00008f0c0e */
[----:B------:R-:W-:Y:S01]  /*3a30*/  @!PT LDS RZ, [RZ] ;  /* 0x00000000fffff984 */ /* 0x000fe20000000800 */
[----:B------:R-:W-:Y:S01]  /*3a40*/  @!PT LDS RZ, [RZ] ;  /* 0x00000000fffff984 */ /* 0x000fe20000000800 */
[----:B------:R-:W-:Y:S01]  /*3a50*/  @!PT LDS RZ, [RZ] ;  /* 0x00000000fffff984 */ /* 0x000fe20000000800 */
[----:B------:R1:W-:Y:S01]  /*3a60*/  @!P3 LDGSTS.E.BYPASS.LTC128B.128 [R0+0x9000], desc[UR6][R12.64] ;  /* 0x090000000c00bfae */ /* 0x0003e2000b901d46 */
[----:B--2---:R-:W-:-:S13]  /*3a70*/  ISETP.GE.AND P2, PT, R10, UR8, PT ;  /* 0x000000080a007c0c */ /* 0x004fda000bf46270 */
[----:B------:R-:W2:Y:S01]  /*3a80*/  @!P2 LDC.64 R10, c[0x0][0x218] ;  /* 0x00008600ff0aab82 */ /* 0x000ea20000000a00 */
[----:B------:R1:W-:Y:S01]  /*3a90*/  @P2 STS.128 [R0+0xb000], RZ ;  /* 0x00b000ff00002388 */ /* 0x0003e20000000c00 */
[----:B--2---:R-:W-:-:S04]  /*3aa0*/  @!P2 LEA R10, P1, R4, R10, 0x1 ;  /* 0x0000000a040aa211 */ /* 0x004fc800078208ff */
[----:B------:R-:W-:Y:S02]  /*3ab0*/  @!P2 LEA.HI.X R11, R4, R11, R14, 0x1, P1 ;  /* 0x0000000b040ba211 */ /* 0x000fe400008f0c0e */
[----:B----4-:R-:W-:-:S03]  /*3ac0*/  ISETP.GE.AND P1, PT, R23, UR8, PT ;  /* 0x0000000817007c0c */ /* 0x010fc6000bf26270 */
[----:B------:R-:W-:Y:S01]  /*3ad0*/  @!PT LDS RZ, [RZ] ;  /* 0x00000000fffff984 */ /* 0x000fe20000000800 */
[----:B------:R-:W-:Y:S01]  /*3ae0*/  @!PT LDS RZ, [RZ] ;  /* 0x00000000fffff984 */ /* 0x000fe20000000800 */
[----:B------:R-:W-:Y:S01]  /*3af0*/  @!PT LDS RZ, [RZ] ;  /* 0x00000000fffff984 */ /* 0x000fe20000000800 */
[----:B------:R1:W-:Y:S10]  /*3b00*/  @!P2 LDGSTS.E.BYPASS.LTC128B.128 [R0+0xb000], desc[UR6][R10.64+0x40] ;  /* 0x0b0000400a00afae */ /* 0x0003f4000b901d46 */
        /* <DEDUP_REMOVED lines=9> */
.L_x_26:
[----:B------:R-:W-:Y:S05]  /*3ba0*/  BSYNC B0 ;  /* 0x0000000000007941 */ /* 0x000fea0003800000 */
.L_x_25:
[----:B------:R4:W-:Y:S01]  /*3bb0*/  @P4 STS.128 [R0+0xa000], RZ ;  /* 0x00a000ff00004388 */ /* 0x0009e20000000c00 */
[----:B------:R-:W-:Y:S03]  /*3bc0*/  BSSY B0, `(.L_x_27) ;  /* 0x000002a000007945 */ /* 0x000fe60003800000 */
[----:B------:R4:W-:Y:S04]  /*3bd0*/  @P4 STS.128 [R0+0xc000], RZ ;  /* 0x00c000ff00004388 */ /* 0x0009e80000000c00 */
[----:B------:R4:W-:Y:S01]  /*3be0*/  @P4 STS.128 [R0+0xe000], RZ ;  /* 0x00e000ff00004388 */ /* 0x0009e20000000c00 */
[----:B------:R-:W-:Y:S05]  /*3bf0*/  @P4 BRA `(.L_x_28) ;  /* 0x0000000000984947 */ /* 0x000fea0003800000 */
[----:B-1----:R-:W5:Y:S01]  /*3c00*/  LDL R13, [R1+0x8] ;  /* 0x00000800010d7983 */ /* 0x002f620000100800 */
[----:B------:R-:W-:-:S03]  /*3c10*/  ULDC UR8, c[0x0][0x2d0] ;  /* 0x0000b40000087ab9 */ /* 0x000fc60000000800 */
[----:B------:R-:W3:Y:S01]  /*3c20*/  LDL R12, [R1+0xc] ;  /* 0x00000c00010c7983 */ /* 0x000ee20000100800 */
[----:B------:R-:W-:Y:S01]  /*3c30*/  ISETP.GE.AND P1, PT, R250, UR8, PT ;  /* 0x00000008fa007c0c */ /* 0x000fe2000bf26270 */
[----:B------:R-:W-:Y:S01]  /*3c40*/  IMAD.MOV.U32 R9, RZ, RZ, R15 ;  /* 0x000000ffff097224 */ /* 0x000fe200078e000f */
[----:B------:R-:W-:-:S05]  /*3c50*/  IADD3 R3, P2, R3, 0x40, RZ ;  /* 0x0000004003037810 */ /* 0x000fca0007f5e0ff */
[----:B------:R-:W-:Y:S02]  /*3c60*/  IMAD.X R4, RZ, RZ, R21, P2 ;  /* 0x000000ffff047224 */ /* 0x000fe400010e0615 */
[----:B------:R-:W-:-:S04]  /*3c70*/  IMAD.WIDE.U32 R8, R3, UR22, R8 ;  /* 0x0000001603087c25 */ /* 0x000fc8000f8e0008 */
[----:B--2---:R-:W1:Y:S01]  /*3c80*/  @!P1 LDC.64 R10, c[0x0][0x218] ;  /* 0x00008600ff0a9b82 */ /* 0x004e620000000a00 */
[----:B------:R-:W-:Y:S01]  /*3c90*/  IMAD R4, R4, UR22, RZ ;  /* 0x0000001604047c24 */ /* 0x000fe2000f8e02ff */
[----:B------:R2:W-:Y:S03]  /*3ca0*/  @P1 STS.128 [R0+0xa000], RZ ;  /* 0x00a000ff00001388 */ /* 0x0005e60000000c00 */
[----:B------:R-:W-:-:S04]  /*3cb0*/  IMAD R3, R3, UR23, R4 ;  /* 0x0000001703037c24 */ /* 0x000fc8000f8e0204 */
[----:B------:R-:W-:Y:S01]  /*3cc0*/  IMAD.IADD R3, R9, 0x1, R3 ;  /* 0x0000000109037824 */ /* 0x000fe200078e0203 */
[----:B-1----:R-:W-:-:S04]  /*3cd0*/  @!P1 LEA R4, P2, R8, R10, 0x1 ;  /* 0x0000000a08049211 */ /* 0x002fc800078408ff */
[----:B------:R-:W-:-:S05]  /*3ce0*/  @!P1 LEA.HI.X R5, R8, R11, R3, 0x1, P2 ;  /* 0x0000000b08059211 */ /* 0x000fca00010f0c03 */
[----:B------:R-:W-:Y:S01]  /*3cf0*/  @!PT LDS RZ, [RZ] ;  /* 0x00000000fffff984 */ /* 0x000fe20000000800 */
[----:B------:R-:W-:Y:S01]  /*3d00*/  @!PT LDS RZ, [RZ] ;  /* 0x00000000fffff984 */ /* 0x000fe20000000800 */
[----:B------:R-:W-:Y:S01]  /*3d10*/  @!PT LDS RZ, [RZ] ;  /* 0x00000000fffff984 */ /* 0x000fe20000000800 */
[----:B------:R1:W-:Y:S01]  /*3d20*/  @!P1 LDGSTS.E.BYPASS.LTC128B.128 [R0+0xa000], desc[UR6][R4.64] ;  /* 0x0a00000004009fae */ /* 0x0003e2000b901d46 */
[----:B-----5:R-:W-:-:S13]  /*3d30*/  ISETP.GE.AND P2, PT, R13, UR8, PT ;  /* 0x000000080d007c0c */ /* 0x020fda000bf46270 */
[----:B------:R-:W1:Y:S01]  /*3d40*/  @!P2 LDC.64 R10, c[0x0][0x218] ;  /* 0x00008600ff0aab82 */ /* 0x000e620000000a00 */
[----:B------:R2:W-:Y:S01]  /*3d50*/  @P2 STS.128 [R0+0xc000], RZ ;  /* 0x00c000ff00002388 */ /* 0x0005e20000000c00 */
[----:B-1----:R-:W-:-:S04]  /*3d60*/  @!P2 LEA R4, P1, R8, R10, 0x1 ;  /* 0x0000000a0804a211 */ /* 0x002fc800078208ff */
[----:B------:R-:W-:Y:S02]  /*3d70*/  @!P2 LEA.HI.X R5, R8, R11, R3, 0x1, P1 ;  /* 0x0000000b0805a211 */ /* 0x000fe400008f0c03 */
[----:B---3--:R-:W-:-:S03]  /*3d80*/  ISETP.GE.AND P1, PT, R12, UR8, PT ;  /* 0x000000080c007c0c */ /* 0x008fc6000bf26270 */
[----:B------:R-:W-:Y:S01]  /*3d90*/  @!PT LDS RZ, [RZ] ;  /* 0x00000000fffff984 */ /* 0x000fe20000000800 */
[----:B------:R-:W-:Y:S01]  /*3da0*/  @!PT LDS RZ, [RZ] ;  /* 0x00000000fffff984 */ /* 0x000fe20000000800 */
[----:B------:R-:W-:Y:S01]  /*3db0*/  @!PT LDS RZ, [RZ] ;  /* 0x00000000fffff984 */ /* 0x000fe20000000800 */
[----:B------:R2:W-:Y:S10]  /*3dc0*/  @!P2 LDGSTS.E.BYPASS.LTC128B.128 [R0+0xc000], desc[UR6][R4.64+0x40] ;  /* 0x0c0000400400afae */ /* 0x0005f4000b901d46 */
        /* <DEDUP_REMOVED lines=9> */
.L_x_28:
[----:B------:R-:W-:Y:S05]  /*3e60*/  BSYNC B0 ;  /* 0x0000000000007941 */ /* 0x000fea0003800000 */
.L_x_27:
[----:B------:R-:W-:Y:S01]  /*3e70*/  ISETP.NE.AND P2, PT, R18, RZ, PT ;  /* 0x000000ff1200720c */ /* 0x000fe20003f45270 */
[----:B------:R-:W-:Y:S01]  /*3e80*/  IMAD.MOV.U32 R3, RZ, RZ, 0x7f800000 ;  /* 0x7f800000ff037424 */ /* 0x000fe200078e00ff */
[----:B------:R-:W-:Y:S01]  /*3e90*/  ISETP.NE.AND P1, PT, R19, RZ, PT ;  /* 0x000000ff1300720c */ /* 0x000fe20003f25270 */
[----:B-1234-:R-:W-:Y:S01]  /*3ea0*/  IMAD.MOV.U32 R0, RZ, RZ, 0x7f800000 ;  /* 0x7f800000ff007424 */ /* 0x01efe200078e00ff */
[----:B------:R-:W0:Y:S01]  /*3eb0*/  LDGDEPBAR ;  /* 0x00000000000079af */ /* 0x000e220000000000 */
[----:B------:R-:W-:Y:S02]  /*3ec0*/  IMAD.MOV.U32 R252, RZ, RZ, 0x7f800000 ;  /* 0x7f800000fffc7424 */ /* 0x000fe400078e00ff */
[----:B------:R-:W-:Y:S02]  /*3ed0*/  IMAD.MOV.U32 R249, RZ, RZ, 0x7f800000 ;  /* 0x7f800000fff97424 */ /* 0x000fe400078e00ff */
[----:B------:R-:W-:Y:S01]  /*3ee0*/  IMAD.SHL.U32 R5, R22, 0x4, RZ ;  /* 0x0000000416057824 */ /* 0x000fe200078e00ff */
[----:B------:R-:W-:Y:S01]  /*3ef0*/  USHF.L.U32 UR17, UR31, 0x4, URZ ;  /* 0x000000041f117899 */ /* 0x000fe2000800063f */
[----:B------:R-:W5:Y:S01]  /*3f00*/  @!P5 LDG.E R252, desc[UR6][R16.64] ;  /* 0x0000000610fcd981 */ /* 0x000f62000c1e1900 */
[----:B------:R-:W-:-:S02]  /*3f10*/  USHF.L.U32 UR16, UR31, 0x3, URZ ;  /* 0x000000031f107899 */ /* 0x000fc4000800063f */
[----:B------:R-:W-:Y:S01]  /*3f20*/  UIADD3 UR36, UR26, 0x80, UR36 ;  /* 0x000000801a247890 */ /* 0x000fe2000fffe024 */
[----:B------:R-:W2:Y:S01]  /*3f30*/  @!P2 LDG.E R3, desc[UR6][R6.64] ;  /* 0x000000060603a981 */ /* 0x000ea2000c1e1900 */
[----:B------:R-:W-:Y:S01]  /*3f40*/  IMAD.MOV.U32 R242, RZ, RZ, R231 ;  /* 0x000000fffff27224 */ /* 0x000fe200078e00e7 */
[----:B------:R-:W-:Y:S01]  /*3f50*/  CS2R R126, SRZ ;  /* 0x00000000007e7805 */ /* 0x000fe2000001ff00 */
[----:B------:R-:W-:Y:S01]  /*3f60*/  IMAD.SHL.U32 R221, R230, 0x2, RZ ;  /* 0x00000002e6dd7824 */ /* 0x000fe200078e00ff */
[----:B------:R-:W3:Y:S01]  /*3f70*/  @!P1 LDG.E R0, desc[UR6][R6.64+0x20] ;  /* 0x0000200606009981 */ /* 0x000ee2000c1e1900 */
[----:B------:R-:W-:Y:S02]  /*3f80*/  CS2R R124, SRZ ;  /* 0x00000000007c7805 */ /* 0x000fe4000001ff00 */
[----:B------:R-:W-:Y:S02]  /*3f90*/  CS2R R130, SRZ ;  /* 0x0000000000827805 */ /* 0x000fe4000001ff00 */
[----:B------:R-:W-:Y:S01]  /*3fa0*/  CS2R R128, SRZ ;  /* 0x0000000000807805 */ /* 0x000fe2000001ff00 */
[----:B------:R1:W5:Y:S01]  /*3fb0*/  @!P6 LDG.E R249, desc[UR6][R6.64+0x80] ;  /* 0x0000800606f9e981 */ /* 0x000362000c1e1900 */
[----:B------:R-:W-:-:S02]  /*3fc0*/  CS2R R122, SRZ ;  /* 0x00000000007a7805 */ /* 0x000fc4000001ff00 */
[----:B------:R-:W-:Y:S02]  /*3fd0*/  CS2R R120, SRZ ;  /* 0x0000000000787805 */ /* 0x000fe4000001ff00 */
[----:B------:R-:W-:Y:S02]  /*3fe0*/  CS2R R118, SRZ ;  /* 0x0000000000767805 */ /* 0x000fe4000001ff00 */
[----:B------:R-:W-:Y:S01]  /*3ff0*/  CS2R R116, SRZ ;  /* 0x0000000000747805 */ /* 0x000fe2000001ff00 */
[----:B------:R-:W-:-:S04]  /*4000*/  DEPBAR.LE SB0, 0x1 ;  /* 0x000080400000791a */ /* 0x000fc80000000000 */
[----:B------:R-:W-:Y:S01]  /*4010*/  BAR.SYNC.DEFER_BLOCKING 0x0 ;  /* 0x0000000000007b1d */ /* 0x000fe20000010000 */
[----:B------:R-:W-:Y:S02]  /*4020*/  CS2R R110, SRZ ;  /* 0x00000000006e7805 */ /* 0x000fe4000001ff00 */
[----:B------:R-:W-:Y:S02]  /*4030*/  CS2R R108, SRZ ;  /* 0x00000000006c7805 */ /* 0x000fe4000001ff00 */
[----:B------:R-:W-:Y:S02]  /*4040*/  CS2R R114, SRZ ;  /* 0x0000000000727805 */ /* 0x000fe4000001ff00 */
[----:B------:R-:W-:Y:S02]  /*4050*/  CS2R R112, SRZ ;  /* 0x0000000000707805 */ /* 0x000fe4000001ff00 */
[----:B------:R-:W-:Y:S02]  /*4060*/  CS2R R106, SRZ ;  /* 0x00000000006a7805 */ /* 0x000fe4000001ff00 */
[----:B------:R-:W-:-:S02]  /*4070*/  CS2R R104, SRZ ;  /* 0x0000000000687805 */ /* 0x000fc4000001ff00 */
        /* <DEDUP_REMOVED lines=8> */
[----:B------:R-:W-:Y:S01]  /*4100*/  CS2R R86, SRZ ;  /* 0x0000000000567805 */ /* 0x000fe2000001ff00 */
[----:B-1----:R-:W-:Y:S01]  /*4110*/  IMAD R6, RZ, RZ, -UR15 ;  /* 0x8000000fff067e24 */ /* 0x002fe2000f8e02ff */
[----:B------:R-:W-:Y:S02]  /*4120*/  CS2R R84, SRZ ;  /* 0x0000000000547805 */ /* 0x000fe4000001ff00 */
[----:B------:R-:W-:Y:S02]  /*4130*/  CS2R R78, SRZ ;  /* 0x00000000004e7805 */ /* 0x000fe4000001ff00 */
[----:B------:R-:W-:-:S02]  /*4140*/  CS2R R76, SRZ ;  /* 0x00000000004c7805 */ /* 0x000fc4000001ff00 */
[----:B------:R-:W-:Y:S02]  /*4150*/  CS2R R82, SRZ ;  /* 0x0000000000527805 */ /* 0x000fe4000001ff00 */
[----:B------:R-:W-:Y:S02]  /*4160*/  CS2R R80, SRZ ;  /* 0x0000000000507805 */ /* 0x000fe4000001ff00 */
[----:B------:R-:W-:Y:S02]  /*4170*/  CS2R R74, SRZ ;  /* 0x00000000004a7805 */ /* 0x000fe4000001ff00 */
[----:B------:R-:W-:Y:S01]  /*4180*/  CS2R R72, SRZ ;  /* 0x0000000000487805 */ /* 0x000fe2000001ff00 */
[----:B------:R-:W1:Y:S01]  /*4190*/  LDSM.16.M88.4 R172, [R222+0xf000] ;  /* 0x00f00000deac783b */ /* 0x000e620000000200 */
[----:B------:R-:W-:Y:S02]  /*41a0*/  CS2R R70, SRZ ;  /* 0x0000000000467805 */ /* 0x000fe4000001ff00 */
[----:B------:R-:W-:-:S02]  /*41b0*/  CS2R R68, SRZ ;  /* 0x0000000000447805 */ /* 0x000fc4000001ff00 */
[----:B------:R-:W-:Y:S01]  /*41c0*/  CS2R R62, SRZ ;  /* 0x00000000003e7805 */ /* 0x000fe2000001ff00 */
[----:B------:R-:W4:Y:S01]  /*41d0*/  LDSM.16.M88.4 R176, [R222+0xf400] ;  /* 0x00f40000deb0783b */ /* 0x000f220000000200 */
[----:B------:R-:W-:Y:S02]  /*41e0*/  CS2R R60, SRZ ;  /* 0x00000000003c7805 */ /* 0x000fe4000001ff00 */
[----:B------:R-:W-:Y:S02]  /*41f0*/  CS2R R66, SRZ ;  /* 0x0000000000427805 */ /* 0x000fe4000001ff00 */
[----:B------:R-:W-:Y:S01]  /*4200*/  CS2R R64, SRZ ;  /* 0x0000000000407805 */ /* 0x000fe2000001ff00 */
[----:B------:R-:W1:Y:S01]  /*4210*/  LDSM.16.M88.4 R180, [R223+0xf000] ;  /* 0x00f00000dfb4783b */ /* 0x000e620000000200 */
[----:B------:R-:W-:Y:S02]  /*4220*/  CS2R R58, SRZ ;  /* 0x00000000003a7805 */ /* 0x000fe4000001ff00 */
[----:B------:R-:W-:-:S02]  /*4230*/  CS2R R56, SRZ ;  /* 0x0000000000387805 */ /* 0x000fc4000001ff00 */
[----:B------:R-:W-:Y:S01]  /*4240*/  CS2R R54, SRZ ;  /* 0x0000000000367805 */ /* 0x000fe2000001ff00 */
[----:B------:R-:W1:Y:S01]  /*4250*/  LDSM.16.M88.4 R184, [R223+0xf400] ;  /* 0x00f40000dfb8783b */ /* 0x000e620000000200 */
        /* <DEDUP_REMOVED lines=12> */
[----:B------:R-:W-:Y:S02]  /*4320*/  UIMAD UR35, UR31, 0x18, URZ ;  /* 0x000000181f2378a4 */ /* 0x000fe4000f8e023f */
[----:B------:R-:W-:Y:S01]  /*4330*/  USHF.L.U32 UR34, UR31, 0x5, URZ ;  /* 0x000000051f227899 */ /* 0x000fe2000800063f */
[----:B------:R-:W1:Y:S01]  /*4340*/  LDSM.16.M88.4 R200, [R223+0x11400] ;  /* 0x01140000dfc8783b */ /* 0x000e620000000200 */
[----:B------:R-:W-:-:S02]  /*4350*/  UIMAD UR33, UR31, 0x28, URZ ;  /* 0x000000281f2178a4 */ /* 0x000fc4000f8e023f */
[----:B------:R-:W-:Y:S01]  /*4360*/  UIMAD UR32, UR31, 0x30, URZ ;  /* 0x000000301f2078a4 */ /* 0x000fe2000f8e023f */
[----:B------:R-:W1:Y:S01]  /*4370*/  LDSM.16.M88.4 R204, [R222+0x13000] ;  /* 0x01300000decc783b */ /* 0x000e620000000200 */
[----:B------:R-:W-:Y:S01]  /*4380*/  ULDC UR37, c[0x0][0x2d0] ;  /* 0x0000b40000257ab9 */ /* 0x000fe20000000800 */
[----:B------:R-:W-:Y:S02]  /*4390*/  ULDC UR10, c[0x0][0x2ec] ;  /* 0x0000bb00000a7ab9 */ /* 0x000fe40000000800 */
[----:B------:R-:W1:Y:S04]  /*43a0*/  LDSM.16.M88.4 R208, [R222+0x13400] ;  /* 0x01340000ded0783b */ /* 0x000e680000000200 */
[----:B------:R-:W1:Y:S04]  /*43b0*/  LDSM.16.M88.4 R212, [R223+0x13000] ;  /* 0x01300000dfd4783b */ /* 0x000e680000000200 */
[----:B------:R-:W1:Y:S01]  /*43c0*/  LDSM.16.M88.4 R216, [R223+0x13400] ;  /* 0x01340000dfd8783b */ /* 0x000e620000000200 */
[----:B------:R-:W-:-:S02]  /*43d0*/  UIADD3 UR28, UR17, 0x20, URZ ;  /* 0x00000020111c7890 */ /* 0x000fc4000fffe03f */
[----:B------:R-:W-:Y:S02]  /*43e0*/  UIADD3 UR23, UR17, 0x40, URZ ;  /* 0x0000004011177890 */ /* 0x000fe4000fffe03f */
[----:B------:R-:W-:Y:S02]  /*43f0*/  UIADD3 UR27, UR16, UR28, URZ ;  /* 0x0000001c101b7290 */ /* 0x000fe4000fffe03f */
[----:B------:R-:W-:-:S04]  /*4400*/  UIADD3 UR22, UR16, UR23, URZ ;  /* 0x0000001710167290 */ /* 0x000fc8000fffe03f */
[----:B------:R-:W-:-:S04]  /*4410*/  UIADD3 UR21, UR16, UR22, URZ ;  /* 0x0000001610157290 */ /* 0x000fc8000fffe03f */
[----:B------:R-:W-:-:S04]  /*4420*/  UIADD3 UR20, UR16, UR21, URZ ;  /* 0x0000001510147290 */ /* 0x000fc8000fffe03f */
[----:B------:R-:W-:Y:S02]  /*4430*/  UIADD3 UR19, UR16, UR20, URZ ;  /* 0x0000001410137290 */ /* 0x000fe4000fffe03f */
[----:B------:R-:W-:Y:S02]  /*4440*/  UIMAD UR31, UR31, 0x38, URZ ;  /* 0x000000381f1f78a4 */ /* 0x000fe4000f8e023f */
[----:B------:R-:W-:Y:S02]  /*4450*/  UIADD3 UR36, UR36, -UR9, URZ ;  /* 0x8000000924247290 */ /* 0x000fe4000fffe03f */
[----:B------:R-:W-:Y:S01]  /*4460*/  UIADD3 UR29, UR16, UR19, URZ ;  /* 0x00000013101d7290 */ /* 0x000fe2000fffe03f */
[----:B--2---:R2:W-:Y:S04]  /*4470*/  STL [R1], R3 ;  /* 0x0000000301007387 */ /* 0x0045e80000100800 */
[----:B---3--:R3:W-:Y:S01]  /*4480*/  STL [R1+0x4], R0 ;  /* 0x0000040001007387 */ /* 0x0087e20000100800 */
[----:B--2---:R-:W-:-:S02]  /*4490*/  VIADD R3, R22, 0x1 ;  /* 0x0000000116037836 */ /* 0x004fc40000000000 */
[----:B---3--:R-:W-:-:S05]  /*44a0*/  IMAD.U32 R0, RZ, RZ, UR26 ;  /* 0x0000001aff007e24 */ /* 0x008fca000f8e00ff */
[----:B------:R-:W-:-:S05]  /*44b0*/  IADD3 R4, R3, UR9, -R0 ;  /* 0x0000000903047c10 */ /* 0x000fca000fffe800 */
[----:B------:R2:W-:Y:S04]  /*44c0*/  STL [R1+0x2c], R4 ;  /* 0x00002c0401007387 */ /* 0x0005e80000100800 */
[----:B------:R-:W-:Y:S04]  /*44d0*/  STL [R1+0x10], R6 ;  /* 0x0000100601007387 */ /* 0x000fe80000100800 */
[----:B------:R3:W-:Y:S01]  /*44e0*/  STL [R1+0x28], R5 ;  /* 0x0000280501007387 */ /* 0x0007e20000100800 */
[----:B--2---:R-:W-:-:S04]  /*44f0*/  VIADD R4, R22, 0xffffffc0 ;  /* 0xffffffc016047836 */ /* 0x004fc80000000000 */
[----:B---3--:R-:W-:Y:S01]  /*4500*/  IMAD.SHL.U32 R5, R4, 0x4, RZ ;  /* 0x0000000404057824 */ /* 0x008fe200078e00ff */
[----:B------:R-:W-:-:S04]  /*4510*/  SHF.L.U64.HI R4, R22, 0x2, R20 ;  /* 0x0000000216047819 */ /* 0x000fc80000010214 */
[----:B------:R2:W-:Y:S04]  /*4520*/  STL [R1+0x24], R5 ;  /* 0x0000240501007387 */ /* 0x0005e80000100800 */
[----:B------:R2:W-:Y:S01]  /*4530*/  STL [R1+0x20], R4 ;  /* 0x0000200401007387 */ /* 0x0005e20000100800 */
[----:B------:R-:W-:Y:S01]  /*4540*/  VIADD R3, R230, 0x1800 ;  /* 0x00001800e6037836 */ /* 0x000fe20000000000 */
[----:B------:R-:W-:Y:S01]  /*4550*/  UIADD3 UR26, UR16, UR27, URZ ;  /* 0x0000001b101a7290 */ /* 0x000fe2000fffe03f */
[----:B------:R-:W-:-:S03]  /*4560*/  VIADD R0, R229, 0x1800 ;  /* 0x00001800e5007836 */ /* 0x000fc60000000000 */
[----:B------:R-:W-:Y:S01]  /*4570*/  UIADD3 UR25, UR16, UR26, URZ ;  /* 0x0000001a10197290 */ /* 0x000fe2000fffe03f */
[----:B------:R-:W-:Y:S02]  /*4580*/  SEL R3, R3, R230, !P0 ;  /* 0x000000e603037207 */ /* 0x000fe40004000000 */
[----:B------:R-:W-:Y:S01]  /*4590*/  SEL R0, R0, R229, !P0 ;  /* 0x000000e500007207 */ /* 0x000fe20004000000 */
[----:B------:R-:W-:Y:S01]  /*45a0*/  UIADD3 UR24, UR16, UR25, URZ ;  /* 0x0000001910187290 */ /* 0x000fe2000fffe03f */
[----:B------:R-:W-:Y:S02]  /*45b0*/  LEA R220, R3, UR4, 0x1 ;  /* 0x0000000403dc7c11 */ /* 0x000fe4000f8e08ff */
[----:B------:R-:W-:Y:S01]  /*45c0*/  LEA R3, R0, UR4, 0x1 ;  /* 0x0000000400037c11 */ /* 0x000fe2000f8e08ff */
[----:B-1--4-:R-:W-:-:S12]  /*45d0*/  UIADD3 UR30, UR16, UR24, URZ ;  /* 0x00000018101e7290 */ /* 0x012fd8000fffe03f */
.L_x_31:
[----:B------:R-:W0:Y:S01]  /*45e0*/  LDGDEPBAR ;  /* 0x00000000000079af */ /* 0x000e220000000000 */
[----:B------:R-:W-:Y:S01]  /*45f0*/  IMAD.IADD R0, R228, 0x1, R220 ;  /* 0x00000001e4007824 */ /* 0x000fe200078e02dc */
[----:B------:R-:W-:Y:S06]  /*4600*/  USHF.L.U32 UR8, UR5, 0x6, URZ ;  /* 0x0000000605087899 */ /* 0x000fec000800063f */
[----:B------:R-:W3:Y:S01]  /*4610*/  LDL R246, [R1+0x2c] ;  /* 0x00002c0001f67983 */ /* 0x000ee20000100800 */
[----:B------:R-:W-:Y:S02]  /*4620*/  USHF.L.U32 UR15, UR38, 0x7, URZ ;  /* 0x00000007260f7899 */ /* 0x000fe4000800063f */
[----:B------:R-:W-:Y:S01]  /*4630*/  UISETP.GE.AND UP0, UPT, UR8, UR36, UPT ;  /* 0x000000240800728c */ /* 0x000fe2000bf06270 */
[----:B------:R-:W4:Y:S01]  /*4640*/  LDL R245, [R1+0x34] ;  /* 0x0000340001f57983 */ /* 0x000f220000100800 */
[----:B------:R-:W-:Y:S02]  /*4650*/  UIADD3 UR15, UR15, 0x80, URZ ;  /* 0x000000800f0f7890 */ /* 0x000fe4000fffe03f */
[----:B------:R-:W-:Y:S01]  /*4660*/  UISETP.GT.AND UP3, UPT, UR5, UR18, UPT ;  /* 0x000000120500728c */ /* 0x000fe2000bf64270 */
[----:B------:R-:W3:Y:S01]  /*4670*/  LDL R244, [R1] ;  /* 0x0000000001f47983 */ /* 0x000ee20000100800 */
[----:B------:R-:W-:Y:S03]  /*4680*/  UISETP.LT.AND UP0, UPT, UR15, UR9, UP0 ;  /* 0x000000090f00728c */ /* 0x000fe60008701270 */
[----:B------:R-:W4:Y:S03]  /*4690*/  LDL R243, [R1+0x4] ;  /* 0x0000040001f37983 */ /* 0x000f260000100800 */
[----:B------:R-:W-:Y:S01]  /*46a0*/  PLOP3.LUT P0, PT, PT, PT, UP0, 0x80, 0x0 ;  /* 0x000000000000781c */ /* 0x000fe20003f0f008 */
[----:B------:R-:W-:Y:S04]  /*46b0*/  DEPBAR.LE SB0, 0x0 ;  /* 0x000080000000791a */ /* 0x000fe80000000000 */
[----:B------:R-:W-:Y:S06]  /*46c0*/  BAR.SYNC.DEFER_BLOCKING 0x0 ;  /* 0x0000000000007b1d */ /* 0x000fec0000010000 */
[----:B------:R-:W-:Y:S08]  /*46d0*/  LDSM.16.M88.4 R32, [R220] ;  /* 0x00000000dc20783b */ /* 0x000ff00000000200 */
[----:B------:R-:W2:Y:S08]  /*46e0*/  LDSM.16.M88.4 R16, [R222+0x9000] ;  /* 0x00900000de10783b */ /* 0x000eb00000000200 */
[----:B------:R-:W1:Y:S08]  /*46f0*/  LDSM.16.M88.4 R28, [R220+0x800] ;  /* 0x00080000dc1c783b */ /* 0x000e700000000200 */
[----:B------:R-:W1:Y:S08]  /*4700*/  LDSM.16.M88.4 R132, [R222+0x9400] ;  /* 0x00940000de84783b */ /* 0x000e700000000200 */
[----:B------:R-:W-:Y:S08]  /*4710*/  LDSM.16.M88.4 R136, [R0] ;  /* 0x000000000088783b */ /* 0x000ff00000000200 */
[----:B------:R-:W1:Y:S01]  /*4720*/  LDSM.16.M88.4 R140, [R223+0x9000] ;  /* 0x00900000df8c783b */ /* 0x000e620000000200 */
[-C--:B--2---:R-:W-:Y:S07]  /*4730*/  HMMA.16816.F32 R4, R32, R16.reuse, RZ ;  /* 0x000000102004723c */ /* 0x084fee00000018ff */
[----:B------:R-:W2:Y:S01]  /*4740*/  LDSM.16.M88.4 R144, [R0+0x800] ;  /* 0x000800000090783b */ /* 0x000ea20000000200 */
[C---:B-1----:R-:W-:Y:S07]  /*4750*/  HMMA.16816.F32 R8, R28.reuse, R16, RZ ;  /* 0x000000101c08723c */ /* 0x042fee00000018ff */
[----:B------:R-:W1:Y:S01]  /*4760*/  LDSM.16.M88.4 R148, [R223+0x9400] ;  /* 0x00940000df94783b */ /* 0x000e620000000200 */
[-C--:B------:R-:W-:Y:S07]  /*4770*/  HMMA.16816.F32 R12, R28, R18.reuse, RZ ;  /* 0x000000121c0c723c */ /* 0x080fee00000018ff */
[----:B------:R-:W-:Y:S01]  /*4780*/  LDSM.16.M88.4 R152, [R220+0x1000] ;  /* 0x00100000dc98783b */ /* 0x000fe20000000200 */
[C---:B------:R-:W-:Y:S07]  /*4790*/  HMMA.16816.F32 R16, R32.reuse, R18, RZ ;  /* 0x000000122010723c */ /* 0x040fee00000018ff */
[----:B------:R-:W1:Y:S01]  /*47a0*/  LDSM.16.M88.4 R156, [R222+0xb000] ;  /* 0x00b00000de9c783b */ /* 0x000e620000000200 */
[-C--:B------:R-:W-:Y:S06]  /*47b0*/  HMMA.16816.F32 R20, R32, R132.reuse, RZ ;  /* 0x000000842014723c */ /* 0x080fec00000018ff */
[C---:B------:R-:W-:Y:S01]  /*47c0*/  HMMA.16816.F32 R24, R28.reuse, R132, RZ ;  /* 0x000000841c18723c */ /* 0x040fe200000018ff */
[----:B-----5:R-:W1:Y:S05]  /*47d0*/  LDSM.16.M88.4 R160, [R220+0x1800] ;  /* 0x00180000dca0783b */ /* 0x020e6a0000000200 */
[-C--:B------:R-:W-:Y:S03]  /*47e0*/  HMMA.16816.F32 R28, R28, R134.reuse, RZ ;  /* 0x000000861c1c723c */ /* 0x080fe600000018ff */
[----:B------:R-:W1:Y:S03]  /*47f0*/  LDSM.16.M88.4 R164, [R222+0xb400] ;  /* 0x00b40000dea4783b */ /* 0x000e660000000200 */
[----:B------:R-:W-:Y:S05]  /*4800*/  HMMA.16816.F32 R32, R32, R134, RZ ;  /* 0x000000862020723c */ /* 0x000fea00000018ff */
[----:B------:R-:W-:Y:S01]  /*4810*/  LDSM.16.M88.4 R132, [R0+0x1000] ;  /* 0x001000000084783b */ /* 0x000fe20000000200 */
[-C--:B------:R-:W-:Y:S06]  /*4820*/  HMMA.16816.F32 R4, R136, R140.reuse, R4 ;  /* 0x0000008c8804723c */ /* 0x080fec0000001804 */
[C---:B--2---:R-:W-:Y:S01]  /*4830*/  HMMA.16816.F32 R8, R144.reuse, R140, R8 ;  /* 0x0000008c9008723c */ /* 0x044fe20000001808 */
[----:B------:R-:W-:Y:S05]  /*4840*/  LDSM.16.M88.4 R168, [R0+0x1800] ;  /* 0x0018000000a8783b */ /* 0x000fea0000000200 */
[-C--:B------:R-:W-:Y:S06]  /*4850*/  HMMA.16816.F32 R12, R144, R142.reuse, R12 ;  /* 0x0000008e900c723c */ /* 0x080fec000000180c */
[C---:B------:R-:W-:Y:S01]  /*4860*/  HMMA.16816.F32 R16, R136.reuse, R142, R16 ;  /* 0x0000008e8810723c */ /* 0x040fe20000001810 */
[----:B------:R-:W2:Y:S05]  /*4870*/  LDSM.16.M88.4 R140, [R223+0xb000] ;  /* 0x00b00000df8c783b */ /* 0x000eaa0000000200 */
[-C--:B-1----:R-:W-:Y:S06]  /*4880*/  HMMA.16816.F32 R20, R136, R148.reuse, R20 ;  /* 0x000000948814723c */ /* 0x082fec0000001814 */
[C---:B------:R-:W-:Y:S06]  /*4890*/  HMMA.16816.F32 R24, R144.reuse, R148, R24 ;  /* 0x000000949018723c */ /* 0x040fec0000001818 */
[-C--:B------:R-:W-:Y:S01]  /*48a0*/  HMMA.16816.F32 R28, R144, R150.reuse, R28 ;  /* 0x00000096901c723c */ /* 0x080fe2000000181c */
[----:B------:R-:W1:Y:S05]  /*48b0*/  LDSM.16.M88.4 R144, [R223+0xb400] ;  /* 0x00b40000df90783b */ /* 0x000e6a0000000200 */
[----:B------:R-:W-:Y:S03]  /*48c0*/  HMMA.16816.F32 R32, R136, R150, R32 ;  /* 0x000000968820723c */ /* 0x000fe60000001820 */
[----:B------:R-:W-:Y:S03]  /*48d0*/  LDSM.16.M88.4 R136, [R220+0x2000] ;  /* 0x00200000dc88783b */ /* 0x000fe60000000200 */
[-C--:B------:R-:W-:Y:S05]  /*48e0*/  HMMA.16816.F32 R4, R152, R156.reuse, R4 ;  /* 0x0000009c9804723c */ /* 0x080fea0000001804 */
[----:B------:R-:W1:Y:S01]  /*48f0*/  LDSM.16.M88.4 R148, [R222+0xd000] ;  /* 0x00d00000de94783b */ /* 0x000e620000000200 */
[C---:B------:R-:W-:Y:S06]  /*4900*/  HMMA.16816.F32 R8, R160.reuse, R156, R8 ;  /* 0x0000009ca008723c */ /* 0x040fec0000001808 */
[-C--:B------:R-:W-:Y:S06]  /*4910*/  HMMA.16816.F32 R12, R160, R158.reuse, R12 ;  /* 0x0000009ea00c723c */ /* 0x080fec000000180c */
[C---:B------:R-:W-:Y:S01]  /*4920*/  HMMA.16816.F32 R16, R152.reuse, R158, R16 ;  /* 0x0000009e9810723c */ /* 0x040fe20000001810 */
[----:B------:R-:W1:Y:S05]  /*4930*/  LDSM.16.M88.4 R156, [R220+0x2800] ;  /* 0x00280000dc9c783b */ /* 0x000e6a0000000200 */
[-C--:B------:R-:W-:Y:S06]  /*4940*/  HMMA.16816.F32 R20, R152, R164.reuse, R20 ;  /* 0x000000a49814723c */ /* 0x080fec0000001814 */
[C---:B------:R-:W-:Y:S06]  /*4950*/  HMMA.16816.F32 R24, R160.reuse, R164, R24 ;  /* 0x000000a4a018723c */ /* 0x040fec0000001818 */
[-C--:B------:R-:W-:Y:S01]  /*4960*/  HMMA.16816.F32 R28, R160, R166.reuse, R28 ;  /* 0x000000a6a01c723c */ /* 0x080fe2000000181c */
[----:B------:R-:W4:Y:S05]  /*4970*/  LDSM.16.M88.4 R160, [R222+0xd400] ;  /* 0x00d40000dea0783b */ /* 0x000f2a0000000200 */
[----:B------:R-:W-:Y:S03]  /*4980*/  HMMA.16816.F32 R32, R152, R166, R32 ;  /* 0x000000a69820723c */ /* 0x000fe60000001820 */
[----:B------:R-:W-:Y:S03]  /*4990*/  LDSM.16.M88.4 R152, [R223+0xd000] ;  /* 0x00d00000df98783b */ /* 0x000fe60000000200 */
[-C--:B--2---:R-:W-:Y:S06]  /*49a0*/  HMMA.16816.F32 R4, R132, R140.reuse, R4 ;  /* 0x0000008c8404723c */ /* 0x084fec0000001804 */
[C---:B------:R-:W-:Y:S06]  /*49b0*/  HMMA.16816.F32 R8, R168.reuse, R140, R8 ;  /* 0x0000008ca808723c */ /* 0x040fec0000001808 */
[-C--:B------:R-:W-:Y:S06]  /*49c0*/  HMMA.16816.F32 R12, R168, R142.reuse, R12 ;  /* 0x0000008ea80c723c */ /* 0x080fec000000180c */
[C---:B------:R-:W-:Y:S01]  /*49d0*/  HMMA.16816.F32 R16, R132.reuse, R142, R16 ;  /* 0x0000008e8410723c */ /* 0x040fe20000001810 */
[----:B------:R-:W2:Y:S05]  /*49e0*/  LDSM.16.M88.4 R140, [R0+0x2000] ;  /* 0x00200000008c783b */ /* 0x000eaa0000000200 */
[-C--:B-1----:R-:W-:Y:S06]  /*49f0*/  HMMA.16816.F32 R20, R132, R144.reuse, R20 ;  /* 0x000000908414723c */ /* 0x082fec0000001814 */
[C---:B------:R-:W-:Y:S06]  /*4a00*/  HMMA.16816.F32 R24, R168.reuse, R144, R24 ;  /* 0x00000090a818723c */ /* 0x040fec0000001818 */
[-C--:B------:R-:W-:Y:S06]  /*4a10*/  HMMA.16816.F32 R28, R168, R146.reuse, R28 ;  /* 0x00000092a81c723c */ /* 0x080fec000000181c */
[----:B------:R-:W-:Y:S01]  /*4a20*/  HMMA.16816.F32 R32, R132, R146, R32 ;  /* 0x000000928420723c */ /* 0x000fe20000001820 */
[----:B------:R1:W2:Y:S05]  /*4a30*/  LDSM.16.M88.4 R132, [R0+0x2800] ;  /* 0x002800000084783b */ /* 0x0002aa0000000200 */
[-C--:B------:R-:W-:Y:S06]  /*4a40*/  HMMA.16816.F32 R4, R136, R148.reuse, R4 ;  /* 0x000000948804723c */ /* 0x080fec0000001804 */
[C---:B------:R-:W-:Y:S06]  /*4a50*/  HMMA.16816.F32 R8, R156.reuse, R148, R8 ;  /* 0x000000949c08723c */ /* 0x040fec0000001808 */
[-C--:B------:R-:W-:Y:S01]  /*4a60*/  HMMA.16816.F32 R12, R156, R150.reuse, R12 ;  /* 0x000000969c0c723c */ /* 0x080fe2000000180c */
[----:B------:R-:W-:Y:S05]  /*4a70*/  IMAD.MOV.U32 R148, RZ, RZ, 0x28 ;  /* 0x00000028ff947424 */ /* 0x000fea00078e00ff */
[C---:B------:R-:W-:Y:S01]  /*4a80*/  HMMA.16816.F32 R16, R136.reuse, R150, R16 ;  /* 0x000000968810723c */ /* 0x040fe20000001810 */
[----:B-1----:R-:W-:Y:S03]  /*4a90*/  IMAD.U32 R0, RZ, RZ, UR38 ;  /* 0x00000026ff007e24 */ /* 0x002fe6000f8e00ff */
[----:B---3--:R-:W-:Y:S01]  /*4aa0*/  FSETP.NEU.FTZ.AND P1, PT, R244, -INF , PT ;  /* 0xff800000f400780b */ /* 0x008fe20003f3d000 */
[----:B----4-:R-:W-:Y:S01]  /*4ab0*/  @!P0 IMAD R0, R0, 0x80, R245 ;  /* 0x0000008000008824 */ /* 0x010fe200078e02f5 */
[-C--:B------:R-:W-:Y:S05]  /*4ac0*/  HMMA.16816.F32 R20, R136, R160.reuse, R20 ;  /* 0x000000a08814723c */ /* 0x080fea0000001814 */
[----:B------:R-:W-:Y:S01]  /*4ad0*/  @!P0 VIADD R147, R0, 0x1 ;  /* 0x0000000100938836 */ /* 0x000fe20000000000 */
[C---:B------:R-:W-:Y:S05]  /*4ae0*/  HMMA.16816.F32 R24, R156.reuse, R160, R24 ;  /* 0x000000a09c18723c */ /* 0x040fea0000001818 */
[----:B------:R-:W-:Y:S01]  /*4af0*/  FMUL.FTZ R145, R244, 1.4426950216293334961 ;  /* 0x3fb8aa3bf4917820 */ /* 0x000fe20000410000 */
[-C--:B------:R-:W-:Y:S01]  /*4b00*/  HMMA.16816.F32 R28, R156, R162.reuse, R28 ;  /* 0x000000a29c1c723c */ /* 0x080fe2000000181c */
[----:B------:R-:W-:Y:S04]  /*4b10*/  IMAD.MOV.U32 R244, RZ, RZ, 0x8 ;  /* 0x00000008fff47424 */ /* 0x000fe800078e00ff */
[----:B------:R-:W-:Y:S01]  /*4b20*/  FSEL R145, R145, RZ, P1 ;  /* 0x000000ff91917208 */ /* 0x000fe20000800000 */
[----:B------:R-:W-:Y:S04]  /*4b30*/  HMMA.16816.F32 R32, R136, R162, R32 ;  /* 0x000000a28820723c */ /* 0x000fe80000001820 */
[C---:B------:R-:W-:Y:S02]  /*4b40*/  FSETP.NEU.FTZ.AND P1, PT, R243.reuse, -INF , PT ;  /* 0xff800000f300780b */ /* 0x040fe40003f3d000 */
[-C--:B--2---:R-:W-:Y:S05]  /*4b50*/  HMMA.16816.F32 R4, R140, R152.reuse, R4 ;  /* 0x000000988c04723c */ /* 0x084fea0000001804 */
[----:B------:R-:W-:Y:S01]  /*4b60*/  @!P0 VIADD R136, R246, UR8 ;  /* 0x00000008f6888c36 */ /* 0x000fe20008000000 */
[C---:B------:R-:W-:Y:S05]  /*4b70*/  HMMA.16816.F32 R8, R132.reuse, R152, R8 ;  /* 0x000000988408723c */ /* 0x040fea0000001808 */
[----:B------:R-:W-:Y:S01]  /*4b80*/  @!P0 VIMNMX R146, R136, UR9, PT ;  /* 0x0000000988928c48 */ /* 0x000fe2000bfe0100 */
[-C--:B------:R-:W-:Y:S03]  /*4b90*/  HMMA.16816.F32 R12, R132, R154.reuse, R12 ;  /* 0x0000009a840c723c */ /* 0x080fe6000000180c */
[----:B------:R-:W-:Y:S02]  /*4ba0*/  @!P0 ISETP.GE.AND P2, PT, R0, R146, PT ;  /* 0x000000920000820c */ /* 0x000fe40003f46270 */
[----:B------:R-:W-:Y:S01]  /*4bb0*/  FMUL.FTZ R139, R243, 1.4426950216293334961 ;  /* 0x3fb8aa3bf38b7820 */ /* 0x000fe20000410000 */
[C---:B------:R-:W-:Y:S01]  /*4bc0*/  HMMA.16816.F32 R16, R140.reuse, R154, R16 ;  /* 0x0000009a8c10723c */ /* 0x040fe20000001810 */
[----:B------:R-:W-:Y:S04]  /*4bd0*/  IMAD.MOV.U32 R243, RZ, RZ, 0x20 ;  /* 0x00000020fff37424 */ /* 0x000fe800078e00ff */
[----:B------:R-:W-:Y:S01]  /*4be0*/  @!P0 VIADDMNMX R144, R136, R244, UR9, PT ;  /* 0x0000000988908e46 */ /* 0x000fe2000b8001f4 */
[----:B-----5:R-:W-:Y:S01]  /*4bf0*/  FMUL.FTZ R137, R249, 1.4426950216293334961 ;  /* 0x3fb8aa3bf9897820 */ /* 0x020fe20000410000 */
[----:B------:R-:W-:Y:S02]  /*4c00*/  @!P0 FSEL R4, R4, -INF , !P2 ;  /* 0xff80000004048808 */ /* 0x000fe40005000000 */
[----:B------:R-:W-:Y:S02]  /*4c10*/  @!P0 ISETP.GE.AND P2, PT, R147, R146, PT ;  /* 0x000000929300820c */ /* 0x000fe40003f46270 */
[----:B------:R-:W-:Y:S01]  /*4c20*/  FSEL R139, R139, RZ, P1 ;  /* 0x000000ff8b8b7208 */ /* 0x000fe20000800000 */
[--C-:B------:R-:W-:Y:S01]  /*4c30*/  FFMA.FTZ R4, R4, UR10, -R145.reuse ;  /* 0x0000000a04047c23 */ /* 0x100fe20008010891 */
[----:B------:R-:W-:Y:S02]  /*4c40*/  @!P0 FSEL R5, R5, -INF , !P2 ;  /* 0xff80000005058808 */ /* 0x000fe40005000000 */
[-C--:B------:R-:W-:Y:S01]  /*4c50*/  @!P0 ISETP.GE.AND P2, PT, R0, R144.reuse, PT ;  /* 0x000000900000820c */ /* 0x080fe20003f46270 */
[----:B------:R1:W-:Y:S01]  /*4c60*/  MUFU.EX2 R244, R4 ;  /* 0x0000000400f47308 */ /* 0x0003e20000000800 */
[----:B------:R-:W-:Y:S01]  /*4c70*/  @!P0 ISETP.GE.AND P1, PT, R147, R144, PT ;  /* 0x000000909300820c */ /* 0x000fe20003f26270 */
[----:B------:R-:W-:Y:S01]  /*4c80*/  FFMA.FTZ R5, R5, UR10, -R145 ;  /* 0x0000000a05057c23 */ /* 0x000fe20008010891 */
[----:B------:R-:W-:Y:S02]  /*4c90*/  @!P0 VIADDMNMX R138, R136, R243, UR9, PT ;  /* 0x00000009888a8e46 */ /* 0x000fe4000b8001f3 */
[----:B------:R-:W-:Y:S02]  /*4ca0*/  @!P0 FSEL R6, R6, -INF , !P2 ;  /* 0xff80000006068808 */ /* 0x000fe40005000000 */
[----:B------:R-:W-:Y:S03]  /*4cb0*/  @!P0 FSEL R7, R7, -INF , !P1 ;  /* 0xff80000007078808 */ /* 0x000fe60004800000 */
[----:B------:R-:W-:Y:S01]  /*4cc0*/  MUFU.EX2 R170, R5 ;  /* 0x0000000500aa7308 */ /* 0x000fe20000000800 */
[-C--:B------:R-:W-:Y:S01]  /*4cd0*/  @!P0 ISETP.GE.AND P2, PT, R0, R138.reuse, PT ;  /* 0x0000008a0000820c */ /* 0x080fe20003f46270 */
[--C-:B------:R-:W-:Y:S01]  /*4ce0*/  FFMA.FTZ R6, R6, UR10, -R139.reuse ;  /* 0x0000000a06067c23 */ /* 0x100fe2000801088b */
[----:B------:R-:W-:Y:S01]  /*4cf0*/  FSETP.NEU.FTZ.AND P1, PT, R249, -INF , PT ;  /* 0xff800000f900780b */ /* 0x000fe20003f3d000 */
[----:B------:R-:W-:Y:S01]  /*4d00*/  FFMA.FTZ R7, R7, UR10, -R139 ;  /* 0x0000000a07077c23 */ /* 0x000fe2000801088b */
[----:B------:R-:W-:Y:S02]  /*4d10*/  @!P0 FSEL R8, R8, -INF , !P2 ;  /* 0xff80000008088808 */ /* 0x000fe40005000000 */
[----:B------:R-:W-:Y:S03]  /*4d20*/  FSEL R137, R137, RZ, P1 ;  /* 0x000000ff89897208 */ /* 0x000fe60000800000 */
[----:B------:R-:W-:Y:S01]  /*4d30*/  MUFU.EX2 R248, R6 ;  /* 0x0000000600f87308 */ /* 0x000fe20000000800 */
[----:B------:R-:W-:Y:S01]  /*4d40*/  @!P0 ISETP.GE.AND P1, PT, R147, R138, PT ;  /* 0x0000008a9300820c */ /* 0x000fe20003f26270 */
[----:B-1----:R-:W-:Y:S01]  /*4d50*/  FMUL.FTZ R4, R252, 1.4426950216293334961 ;  /* 0x3fb8aa3bfc047820 */ /* 0x002fe20000410000 */
[----:B------:R-:W-:Y:S01]  /*4d60*/  @!P0 VIADDMNMX R136, R136, R148, UR9, PT ;  /* 0x0000000988888e46 */ /* 0x000fe2000b800194 */
[--C-:B------:R-:W-:Y:S01]  /*4d70*/  FFMA.FTZ R8, R8, UR10, -R137.reuse ;  /* 0x0000000a08087c23 */ /* 0x100fe20008010889 */
[----:B------:R-:W-:Y:S02]  /*4d80*/  @!P0 FSEL R9, R9, -INF , !P1 ;  /* 0xff80000009098808 */ /* 0x000fe40004800000 */
[----:B------:R-:W-:Y:S03]  /*4d90*/  FSETP.NEU.FTZ.AND P1, PT, R252, -INF , PT ;  /* 0xff800000fc00780b */ /* 0x000fe60003f3d000 */
[----:B------:R1:W-:Y:S01]  /*4da0*/  MUFU.EX2 R157, R8 ;  /* 0x00000008009d7308 */ /* 0x0003e20000000800 */
[-C--:B------:R-:W-:Y:S01]  /*4db0*/  @!P0 ISETP.GE.AND P2, PT, R0, R136.reuse, PT ;  /* 0x000000880000820c */ /* 0x080fe20003f46270 */
[--C-:B------:R-:W-:Y:S03]  /*4dc0*/  FFMA.FTZ R9, R9, UR10, -R137.reuse ;  /* 0x0000000a09097c23 */ /* 0x100fe60008010889 */
[----:B------:R-:W-:Y:S05]  /*4dd0*/  @!P0 FSEL R10, R10, -INF , !P2 ;  /* 0xff8000000a0a8808 */ /* 0x000fea0005000000 */
[----:B------:R2:W-:Y:S10]  /*4de0*/  MUFU.EX2 R247, R7 ;  /* 0x0000000700f77308 */ /* 0x0005f40000000800 */
[----:B------:R3:W-:Y:S01]  /*4df0*/  MUFU.EX2 R156, R9 ;  /* 0x00000009009c7308 */ /* 0x0007e20000000800 */
[----:B-1----:R-:W-:Y:S02]  /*4e00*/  FSEL R8, R4, RZ, P1 ;  /* 0x000000ff04087208 */ /* 0x002fe40000800000 */
[----:B------:R-:W-:Y:S04]  /*4e10*/  @!P0 ISETP.GE.AND P1, PT, R147, R136, PT ;  /* 0x000000889300820c */ /* 0x000fe80003f26270 */
[----:B------:R-:W-:Y:S01]  /*4e20*/  @!P0 FSEL R11, R11, -INF , !P1 ;  /* 0xff8000000b0b8808 */ /* 0x000fe20004800000 */
[----:B--2---:R-:W1:Y:S04]  /*4e30*/  LDSM.16.M88.4 R4, [R223+0xd400] ;  /* 0x00d40000df04783b */ /* 0x004e680000000200 */
[--C-:B------:R-:W-:Y:S04]  /*4e40*/  FFMA.FTZ R11, R11, UR10, -R8.reuse ;  /* 0x0000000a0b0b7c23 */ /* 0x100fe80008010808 */
[----:B------:R-:W-:Y:S01]  /*4e50*/  MUFU.EX2 R160, R11 ;  /* 0x0000000b00a07308 */ /* 0x000fe20000000800 */
[--C-:B---3--:R-:W-:Y:S01]  /*4e60*/  FFMA.FTZ R9, R10, UR10, -R8.reuse ;  /* 0x0000000a0a097c23 */ /* 0x108fe20008010808 */
[----:B------:R-:W-:Y:S05]  /*4e70*/  @!P0 VIADD R10, R0, 0x8 ;  /* 0x00000008000a8836 */ /* 0x000fea0000000000 */
[-C--:B------:R-:W-:Y:S03]  /*4e80*/  @!P0 ISETP.GE.AND P1, PT, R10, R138.reuse, PT ;  /* 0x0000008a0a00820c */ /* 0x080fe60003f26270 */
[----:B------:R2:W-:Y:S01]  /*4e90*/  MUFU.EX2 R161, R9 ;  /* 0x0000000900a17308 */ /* 0x0005e20000000800 */
[----:B------:R-:W-:Y:S05]  /*4ea0*/  @!P0 FSEL R12, R12, -INF , !P1 ;  /* 0xff8000000c0c8808 */ /* 0x000fea0004800000 */
[--C-:B------:R-:W-:Y:S04]  /*4eb0*/  FFMA.FTZ R12, R12, UR10, -R137.reuse ;  /* 0x0000000a0c0c7c23 */ /* 0x100fe80008010889 */
[----:B------:R-:W-:Y:S01]  /*4ec0*/  MUFU.EX2 R155, R12 ;  /* 0x0000000c009b7308 */ /* 0x000fe20000000800 */
[----:B--2---:R-:W-:Y:S05]  /*4ed0*/  @!P0 VIADD R9, R0, 0x9 ;  /* 0x0000000900098836 */ /* 0x004fea0000000000 */
[----:B------:R-:W-:Y:S01]  /*4ee0*/  @!P0 ISETP.GE.AND P1, PT, R9, R138, PT ;  /* 0x0000008a0900820c */ /* 0x000fe20003f26270 */
[-C--:B-1----:R-:W-:Y:S03]  /*4ef0*/  HMMA.16816.F32 R20, R140, R4.reuse, R20 ;  /* 0x000000048c14723c */ /* 0x082fe60000001814 */
[----:B------:R-:W-:Y:S02]  /*4f00*/  @!P0 FSEL R13, R13, -INF , !P1 ;  /* 0xff8000000d0d8808 */ /* 0x000fe40004800000 */
[-C--:B------:R-:W-:Y:S01]  /*4f10*/  @!P0 ISETP.GE.AND P1, PT, R10, R136.reuse, PT ;  /* 0x000000880a00820c */ /* 0x080fe20003f26270 */
[C---:B------:R-:W-:Y:S05]  /*4f20*/  HMMA.16816.F32 R24, R132.reuse, R4, R24 ;  /* 0x000000048418723c */ /* 0x040fea0000001818 */
[----:B------:R-:W-:Y:S01]  /*4f30*/  @!P0 FSEL R14, R14, -INF , !P1 ;  /* 0xff8000000e0e8808 */ /* 0x000fe20004800000 */
[-C--:B------:R-:W-:Y:S03]  /*4f40*/  HMMA.16816.F32 R28, R132, R6.reuse, R28 ;  /* 0x00000006841c723c */ /* 0x080fe6000000181c */
[----:B------:R-:W-:Y:S02]  /*4f50*/  @!P0 ISETP.GE.AND P1, PT, R9, R136, PT ;  /* 0x000000880900820c */ /* 0x000fe40003f26270 */
[----:B------:R-:W-:Y:S01]  /*4f60*/  @!P0 VIADD R4, R0, 0x18 ;  /* 0x0000001800048836 */ /* 0x000fe20000000000 */
[----:B------:R-:W-:Y:S01]  /*4f70*/  HMMA.16816.F32 R32, R140, R6, R32 ;  /* 0x000000068c20723c */ /* 0x000fe20000001820 */
[----:B------:R-:W2:Y:S04]  /*4f80*/  LDL R142, [R1+0x28] ;  /* 0x00002800018e7983 */ /* 0x000ea80000100800 */
[----:B------:R-:W-:Y:S01]  /*4f90*/  @!P0 FSEL R15, R15, -INF , !P1 ;  /* 0xff8000000f0f8808 */ /* 0x000fe20004800000 */
[----:B------:R-:W3:Y:S01]  /*4fa0*/  LDL R143, [R1+0x20] ;  /* 0x00002000018f7983 */ /* 0x000ee20000100800 */
[-C--:B------:R-:W-:Y:S01]  /*4fb0*/  @!P0 ISETP.GE.AND P1, PT, R10, R146.reuse, PT ;  /* 0x000000920a00820c */ /* 0x080fe20003f26270 */
[----:B------:R-:W-:Y:S03]  /*4fc0*/  FFMA.FTZ R13, R13, UR10, -R137 ;  /* 0x0000000a0d0d7c23 */ /* 0x000fe60008010889 */
[----:B------:R-:W-:Y:S01]  /*4fd0*/  @!P0 FSEL R16, R16, -INF , !P1 ;  /* 0xff80000010108808 */ /* 0x000fe20004800000 */
[--C-:B------:R-:W-:Y:S01]  /*4fe0*/  FFMA.FTZ R14, R14, UR10, -R8.reuse ;  /* 0x0000000a0e0e7c23 */ /* 0x100fe20008010808 */
[----:B------:R-:W-:Y:S01]  /*4ff0*/  @!P0 ISETP.GE.AND P1, PT, R9, R146, PT ;  /* 0x000000920900820c */ /* 0x000fe20003f26270 */
[--C-:B------:R-:W-:Y:S01]  /*5000*/  FFMA.FTZ R15, R15, UR10, -R8.reuse ;  /* 0x0000000a0f0f7c23 */ /* 0x100fe20008010808 */
[----:B------:R-:W1:Y:S01]  /*5010*/  MUFU.EX2 R154, R13 ;  /* 0x0000000d009a7308 */ /* 0x000e620000000800 */
[--C-:B------:R-:W-:Y:S01]  /*5020*/  FFMA.FTZ R16, R16, UR10, -R145.reuse ;  /* 0x0000000a10107c23 */ /* 0x100fe20008010891 */
[----:B------:R-:W-:Y:S02]  /*5030*/  @!P0 FSEL R17, R17, -INF , !P1 ;  /* 0xff80000011118808 */ /* 0x000fe40004800000 */
[-C--:B------:R-:W-:Y:S01]  /*5040*/  @!P0 ISETP.GE.AND P1, PT, R10, R144.reuse, PT ;  /* 0x000000900a00820c */ /* 0x080fe20003f26270 */
[----:B------:R-:W-:Y:S02]  /*5050*/  @!P0 VIADD R10, R0, 0x10 ;  /* 0x00000010000a8836 */ /* 0x000fe40000000000 */
[----:B------:R-:W-:Y:S01]  /*5060*/  FFMA.FTZ R17, R17, UR10, -R145 ;  /* 0x0000000a11117c23 */ /* 0x000fe20008010891 */
[----:B------:R-:W-:Y:S02]  /*5070*/  @!P0 FSEL R18, R18, -INF , !P1 ;  /* 0xff80000012128808 */ /* 0x000fe40004800000 */
[----:B------:R-:W-:Y:S01]  /*5080*/  MUFU.EX2 R169, R16 ;  /* 0x0000001000a97308 */ /* 0x000fe20000000800 */
[----:B------:R-:W-:Y:S01]  /*5090*/  @!P0 ISETP.GE.AND P1, PT, R9, R144, PT ;  /* 0x000000900900820c */ /* 0x000fe20003f26270 */
[C---:B------:R-:W-:Y:S02]  /*50a0*/  @!P0 VIADD R9, R0.reuse, 0x11 ;  /* 0x0000001100098836 */ /* 0x040fe40000000000 */
[----:B------:R-:W-:Y:S01]  /*50b0*/  @!P0 VIADD R0, R0, 0x19 ;  /* 0x0000001900008836 */ /* 0x000fe20000000000 */
[----:B------:R-:W-:Y:S01]  /*50c0*/  @!P0 FSEL R19, R19, -INF , !P1 ;  /* 0xff80000013138808 */ /* 0x000fe20004800000 */
[--C-:B------:R-:W-:Y:S01]  /*50d0*/  FFMA.FTZ R18, R18, UR10, -R139.reuse ;  /* 0x0000000a12127c23 */ /* 0x100fe2000801088b */
[-C--:B------:R-:W-:Y:S03]  /*50e0*/  @!P0 ISETP.GE.AND P1, PT, R10, R146.reuse, PT ;  /* 0x000000920a00820c */ /* 0x080fe60003f26270 */
[----:B------:R-:W4:Y:S01]  /*50f0*/  MUFU.EX2 R168, R17 ;  /* 0x0000001100a87308 */ /* 0x000f220000000800 */
[----:B-1----:R-:W-:Y:S01]  /*5100*/  F2FP.F16.F32.PACK_AB R7, R154, R155 ;  /* 0x0000009b9a07723e */ /* 0x002fe200000000ff */
[----:B------:R-:W-:Y:S01]  /*5110*/  FFMA.FTZ R19, R19, UR10, -R139 ;  /* 0x0000000a13137c23 */ /* 0x000fe2000801088b */
[----:B------:R-:W-:Y:S02]  /*5120*/  @!P0 FSEL R20, R20, -INF , !P1 ;  /* 0xff80000014148808 */ /* 0x000fe40004800000 */
[----:B------:R-:W-:Y:S05]  /*5130*/  @!P0 ISETP.GE.AND P1, PT, R9, R146, PT ;  /* 0x000000920900820c */ /* 0x000fea0003f26270 */
[----:B------:R-:W-:Y:S01]  /*5140*/  MUFU.EX2 R246, R18 ;  /* 0x0000001200f67308 */ /* 0x000fe20000000800 */
[----:B------:R-:W-:Y:S01]  /*5150*/  @!P0 FSEL R21, R21, -INF , !P1 ;  /* 0xff80000015158808 */ /* 0x000fe20004800000 */
[--C-:B------:R-:W-:Y:S01]  /*5160*/  FFMA.FTZ R20, R20, UR10, -R145.reuse ;  /* 0x0000000a14147c23 */ /* 0x100fe20008010891 */
[-C--:B------:R-:W-:Y:S03]  /*5170*/  @!P0 ISETP.GE.AND P1, PT, R10, R144.reuse, PT ;  /* 0x000000900a00820c */ /* 0x080fe60003f26270 */
[----:B------:R-:W-:Y:S01]  /*5180*/  FFMA.FTZ R21, R21, UR10, -R145 ;  /* 0x0000000a15157c23 */ /* 0x000fe20008010891 */
[----:B------:R-:W-:Y:S03]  /*5190*/  @!P0 FSEL R22, R22, -INF , !P1 ;  /* 0xff80000016168808 */ /* 0x000fe60004800000 */
[----:B------:R-:W1:Y:S01]  /*51a0*/  MUFU.EX2 R245, R19 ;  /* 0x0000001300f57308 */ /* 0x000e620000000800 */
[----:B------:R-:W-:Y:S02]  /*51b0*/  @!P0 ISETP.GE.AND P1, PT, R9, R144, PT ;  /* 0x000000900900820c */ /* 0x000fe40003f26270 */
[----:B----4-:R-:W-:Y:S01]  /*51c0*/  F2FP.F16.F32.PACK_AB R6, R168, R169 ;  /* 0x000000a9a806723e */ /* 0x010fe200000000ff */
[--C-:B------:R-:W-:Y:S01]  /*51d0*/  FFMA.FTZ R22, R22, UR10, -R139.reuse ;  /* 0x0000000a16167c23 */ /* 0x100fe2000801088b */
[----:B------:R-:W-:Y:S02]  /*51e0*/  @!P0 FSEL R23, R23, -INF , !P1 ;  /* 0xff80000017178808 */ /* 0x000fe40004800000 */
[-C--:B------:R-:W-:Y:S03]  /*51f0*/  @!P0 ISETP.GE.AND P1, PT, R10, R138.reuse, PT ;  /* 0x0000008a0a00820c */ /* 0x080fe60003f26270 */
[----:B------:R-:W-:Y:S01]  /*5200*/  MUFU.EX2 R159, R14 ;  /* 0x0000000e009f7308 */ /* 0x000fe20000000800 */
[----:B------:R-:W-:Y:S01]  /*5210*/  FFMA.FTZ R23, R23, UR10, -R139 ;  /* 0x0000000a17177c23 */ /* 0x000fe2000801088b */
[----:B------:R-:W-:Y:S02]  /*5220*/  @!P0 FSEL R24, R24, -INF , !P1 ;  /* 0xff80000018188808 */ /* 0x000fe40004800000 */
[----:B------:R-:W-:Y:S06]  /*5230*/  @!P0 ISETP.GE.AND P1, PT, R9, R138, PT ;  /* 0x0000008a0900820c */ /* 0x000fec0003f26270 */
[----:B------:R-:W4:Y:S01]  /*5240*/  MUFU.EX2 R158, R15 ;  /* 0x0000000f009e7308 */ /* 0x000f220000000800 */
[----:B------:R-:W-:Y:S01]  /*5250*/  @!P0 FSEL R25, R25, -INF , !P1 ;  /* 0xff80000019198808 */ /* 0x000fe20004800000 */
[--C-:B------:R-:W-:Y:S01]  /*5260*/  FFMA.FTZ R24, R24, UR10, -R137.reuse ;  /* 0x0000000a18187c23 */ /* 0x100fe20008010889 */
[----:B------:R-:W-:Y:S02]  /*5270*/  @!P0 ISETP.GE.AND P1, PT, R10, R136, PT ;  /* 0x000000880a00820c */ /* 0x000fe40003f26270 */
[----:B-1----:R-:W-:Y:S01]  /*5280*/  F2FP.F16.F32.PACK_AB R5, R245, R246 ;  /* 0x000000f6f505723e */ /* 0x002fe200000000ff */
[--C-:B------:R-:W-:Y:S01]  /*5290*/  FFMA.FTZ R25, R25, UR10, -R137.reuse ;  /* 0x0000000a19197c23 */ /* 0x100fe20008010889 */
[----:B------:R-:W-:Y:S03]  /*52a0*/  @!P0 FSEL R26, R26, -INF , !P1 ;  /* 0xff8000001a1a8808 */ /* 0x000fe60004800000 */
[----:B------:R-:W-:Y:S01]  /*52b0*/  MUFU.EX2 R167, R20 ;  /* 0x0000001400a77308 */ /* 0x000fe20000000800 */
[----:B------:R-:W-:Y:S01]  /*52c0*/  @!P0 ISETP.GE.AND P1, PT, R9, R136, PT ;  /* 0x000000880900820c */ /* 0x000fe20003f26270 */
[--C-:B------:R-:W-:Y:S03]  /*52d0*/  FFMA.FTZ R26, R26, UR10, -R8.reuse ;  /* 0x0000000a1a1a7c23 */ /* 0x100fe60008010808 */
[----:B------:R-:W-:Y:S02]  /*52e0*/  @!P0 FSEL R27, R27, -INF , !P1 ;  /* 0xff8000001b1b8808 */ /* 0x000fe40004800000 */
[-C--:B------:R-:W-:Y:S03]  /*52f0*/  @!P0 ISETP.GE.AND P1, PT, R4, R138.reuse, PT ;  /* 0x0000008a0400820c */ /* 0x080fe60003f26270 */
[----:B------:R-:W1:Y:S01]  /*5300*/  MUFU.EX2 R166, R21 ;  /* 0x0000001500a67308 */ /* 0x000e620000000800 */
[--C-:B------:R-:W-:Y:S01]  /*5310*/  FFMA.FTZ R27, R27, UR10, -R8.reuse ;  /* 0x0000000a1b1b7c23 */ /* 0x100fe20008010808 */
[----:B------:R-:W-:Y:S02]  /*5320*/  @!P0 FSEL R28, R28, -INF , !P1 ;  /* 0xff8000001c1c8808 */ /* 0x000fe40004800000 */
[----:B------:R-:W-:Y:S06]  /*5330*/  @!P0 ISETP.GE.AND P1, PT, R0, R138, PT ;  /* 0x0000008a0000820c */ /* 0x000fec0003f26270 */
[----:B------:R-:W-:Y:S01]  /*5340*/  MUFU.EX2 R243, R22 ;  /* 0x0000001600f37308 */ /* 0x000fe20000000800 */
[----:B------:R-:W-:Y:S01]  /*5350*/  @!P0 FSEL R29, R29, -INF , !P1 ;  /* 0xff8000001d1d8808 */ /* 0x000fe20004800000 */
[--C-:B------:R-:W-:Y:S01]  /*5360*/  FFMA.FTZ R28, R28, UR10, -R137.reuse ;  /* 0x0000000a1c1c7c23 */ /* 0x100fe20008010889 */
[----:B------:R-:W-:Y:S03]  /*5370*/  @!P0 ISETP.GE.AND P1, PT, R4, R136, PT ;  /* 0x000000880400820c */ /* 0x000fe60003f26270 */
[----:B------:R-:W-:Y:S01]  /*5380*/  FFMA.FTZ R137, R29, UR10, -R137 ;  /* 0x0000000a1d897c23 */ /* 0x000fe20008010889 */
[----:B------:R-:W-:Y:S03]  /*5390*/  @!P0 FSEL R30, R30, -INF , !P1 ;  /* 0xff8000001e1e8808 */ /* 0x000fe60004800000 */
[----:B------:R-:W1:Y:S01]  /*53a0*/  MUFU.EX2 R171, R23 ;  /* 0x0000001700ab7308 */ /* 0x000e620000000800 */
[-C--:B------:R-:W-:Y:S01]  /*53b0*/  @!P0 ISETP.GE.AND P1, PT, R4, R146.reuse, PT ;  /* 0x000000920400820c */ /* 0x080fe20003f26270 */
[--C-:B------:R-:W-:Y:S03]  /*53c0*/  FFMA.FTZ R30, R30, UR10, -R8.reuse ;  /* 0x0000000a1e1e7c23 */ /* 0x100fe60008010808 */
[----:B------:R-:W-:Y:S02]  /*53d0*/  @!P0 FSEL R32, R32, -INF , !P1 ;  /* 0xff80000020208808 */ /* 0x000fe40004800000 */
[----:B------:R-:W-:Y:S03]  /*53e0*/  @!P0 ISETP.GE.AND P1, PT, R0, R146, PT ;  /* 0x000000920000820c */ /* 0x000fe60003f26270 */
[----:B------:R-:W-:Y:S01]  /*53f0*/  MUFU.EX2 R151, R24 ;  /* 0x0000001800977308 */ /* 0x000fe20000000800 */
[--C-:B------:R-:W-:Y:S01]  /*5400*/  FFMA.FTZ R32, R32, UR10, -R145.reuse ;  /* 0x0000000a20207c23 */ /* 0x100fe20008010891 */
[----:B------:R-:W-:Y:S02]  /*5410*/  @!P0 FSEL R33, R33, -INF , !P1 ;  /* 0xff80000021218808 */ /* 0x000fe40004800000 */
[----:B------:R-:W-:Y:S02]  /*5420*/  @!P0 ISETP.GE.AND P1, PT, R4, R144, PT ;  /* 0x000000900400820c */ /* 0x000fe40003f26270 */
[----:B------:R-:W-:Y:S01]  /*5430*/  F2FP.F16.F32.PACK_AB R4, R170, R244 ;  /* 0x000000f4aa04723e */ /* 0x000fe200000000ff */
[----:B------:R-:W-:Y:S01]  /*5440*/  FFMA.FTZ R145, R33, UR10, -R145 ;  /* 0x0000000a21917c23 */ /* 0x000fe20008010891 */
[----:B------:R-:W-:Y:S02]  /*5450*/  @!P0 FSEL R34, R34, -INF , !P1 ;  /* 0xff80000022228808 */ /* 0x000fe40004800000 */
[----:B------:R-:W-:Y:S01]  /*5460*/  MUFU.EX2 R163, R32 ;  /* 0x0000002000a37308 */ /* 0x000fe20000000800 */
[----:B------:R-:W-:Y:S01]  /*5470*/  @!P0 ISETP.GE.AND P1, PT, R0, R144, PT ;  /* 0x000000900000820c */ /* 0x000fe20003f26270 */
[----:B------:R4:W-:Y:S01]  /*5480*/  STS [R235+0x13000], R4 ;  /* 0x01300004eb007388 */ /* 0x0009e20000000800 */
[--C-:B------:R-:W-:Y:S02]  /*5490*/  FFMA.FTZ R34, R34, UR10, -R139.reuse ;  /* 0x0000000a22227c23 */ /* 0x100fe4000801088b */
[----:B------:R-:W-:Y:S02]  /*54a0*/  @!P0 FSEL R35, R35, -INF , !P1 ;  /* 0xff80000023238808 */ /* 0x000fe40004800000 */
[----:B------:R-:W-:Y:S03]  /*54b0*/  @!P0 ISETP.GE.AND P1, PT, R0, R136, PT ;  /* 0x000000880000820c */ /* 0x000fe60003f26270 */
[----:B------:R-:W1:Y:S01]  /*54c0*/  MUFU.EX2 R162, R145 ;  /* 0x0000009100a27308 */ /* 0x000e620000000800 */
[----:B------:R-:W-:Y:S01]  /*54d0*/  F2FP.F16.F32.PACK_AB R0, R247, R248 ;  /* 0x000000f8f700723e */ /* 0x000fe200000000ff */
[----:B------:R-:W-:Y:S01]  /*54e0*/  FFMA.FTZ R139, R35, UR10, -R139 ;  /* 0x0000000a238b7c23 */ /* 0x000fe2000801088b */
[----:B------:R-:W-:Y:S03]  /*54f0*/  @!P0 FSEL R31, R31, -INF , !P1 ;  /* 0xff8000001f1f8808 */ /* 0x000fe60004800000 */
[----:B------:R1:W-:Y:S04]  /*5500*/  STS [R235+0x13400], R0 ;  /* 0x01340000eb007388 */ /* 0x0003e80000000800 */
[----:B------:R-:W-:Y:S01]  /*5510*/  MUFU.EX2 R165, R34 ;  /* 0x0000002200a57308 */ /* 0x000fe20000000800 */
[----:B------:R-:W-:Y:S01]  /*5520*/  FFMA.FTZ R8, R31, UR10, -R8 ;  /* 0x0000000a1f087c23 */ /* 0x000fe20008010808 */
[----:B------:R1:W-:Y:S04]  /*5530*/  STS [R234+0x13000], R6 ;  /* 0x01300006ea007388 */ /* 0x0003e80000000800 */
[----:B------:R1:W-:Y:S04]  /*5540*/  STS [R234+0x13400], R5 ;  /* 0x01340005ea007388 */ /* 0x0003e80000000800 */
[----:B------:R-:W-:Y:S01]  /*5550*/  MUFU.EX2 R164, R139 ;  /* 0x0000008b00a47308 */ /* 0x000fe20000000800 */
[----:B----4-:R-:W-:Y:S05]  /*5560*/  F2FP.F16.F32.PACK_AB R4, R156, R157 ;  /* 0x0000009d9c04723e */ /* 0x010fea00000000ff */
[----:B------:R4:W-:Y:S04]  /*5570*/  STS [R235+0x14000], R4 ;  /* 0x01400004eb007388 */ /* 0x0009e80000000800 */
[----:B------:R-:W4:Y:S01]  /*5580*/  MUFU.EX2 R150, R25 ;  /* 0x0000001900967308 */ /* 0x000f220000000800 */
[----:B-1----:R-:W-:Y:S09]  /*5590*/  F2FP.F16.F32.PACK_AB R0, R160, R161 ;  /* 0x000000a1a000723e */ /* 0x002ff200000000ff */
[----:B------:R-:W-:Y:S01]  /*55a0*/  MUFU.EX2 R153, R26 ;  /* 0x0000001a00997308 */ /* 0x000fe20000000800 */
[----:B------:R-:W-:Y:S01]  /*55b0*/  F2FP.F16.F32.PACK_AB R6, R158, R159 ;  /* 0x0000009f9e06723e */ /* 0x000fe200000000ff */
[----:B------:R1:W-:Y:S01]  /*55c0*/  STS [R235+0x14400], R0 ;  /* 0x01440000eb007388 */ /* 0x0003e20000000800 */
[----:B------:R-:W-:Y:S03]  /*55d0*/  F2FP.F16.F32.PACK_AB R5, R166, R167 ;  /* 0x000000a7a605723e */ /* 0x000fe600000000ff */
[----:B------:R1:W-:Y:S04]  /*55e0*/  STS [R234+0x14000], R7 ;  /* 0x01400007ea007388 */ /* 0x0003e80000000800 */
[----:B------:R-:W1:Y:S01]  /*55f0*/  MUFU.EX2 R152, R27 ;  /* 0x0000001b00987308 */ /* 0x000e620000000800 */
[----:B------:R1:W-:Y:S04]  /*5600*/  STS [R234+0x14400], R6 ;  /* 0x01440006ea007388 */ /* 0x0003e80000000800 */
[----:B------:R1:W-:Y:S01]  /*5610*/  STS [R233+0x13000], R5 ;  /* 0x01300005e9007388 */ /* 0x0003e20000000800 */
[----:B----4-:R-:W-:Y:S04]  /*5620*/  F2FP.F16.F32.PACK_AB R4, R171, R243 ;  /* 0x000000f3ab04723e */ /* 0x010fe800000000ff */
[----:B------:R-:W-:Y:S01]  /*5630*/  MUFU.EX2 R148, R28 ;  /* 0x0000001c00947308 */ /* 0x000fe20000000800 */
[----:B------:R4:W-:Y:S09]  /*5640*/  STS [R233+0x13400], R4 ;  /* 0x01340004e9007388 */ /* 0x0009f20000000800 */
[----:B------:R-:W4:Y:S01]  /*5650*/  MUFU.EX2 R147, R137 ;  /* 0x0000008900937308 */ /* 0x000f220000000800 */
[----:B-1----:R-:W-:Y:S02]  /*5660*/  F2FP.F16.F32.PACK_AB R0, R162, R163 ;  /* 0x000000a3a200723e */ /* 0x002fe400000000ff */
[----:B------:R-:W-:Y:S03]  /*5670*/  F2FP.F16.F32.PACK_AB R7, R150, R151 ;  /* 0x000000979607723e */ /* 0x000fe600000000ff */
[----:B------:R1:W-:Y:S04]  /*5680*/  STS [R232+0x13000], R0 ;  /* 0x01300000e8007388 */ /* 0x0003e80000000800 */
[----:B------:R-:W-:Y:S01]  /*5690*/  MUFU.EX2 R149, R30 ;  /* 0x0000001e00957308 */ /* 0x000fe20000000800 */
[----:B------:R-:W-:Y:S02]  /*56a0*/  F2FP.F16.F32.PACK_AB R6, R152, R153 ;  /* 0x000000999806723e */ /* 0x000fe400000000ff */
[----:B------:R-:W-:Y:S07]  /*56b0*/  F2FP.F16.F32.PACK_AB R5, R164, R165 ;  /* 0x000000a5a405723e */ /* 0x000fee00000000ff */
[----:B------:R-:W1:Y:S01]  /*56c0*/  MUFU.EX2 R146, R8 ;  /* 0x0000000800927308 */ /* 0x000e620000000800 */
[----:B------:R-:W-:Y:S01]  /*56d0*/  STS [R232+0x13400], R5 ;  /* 0x01340005e8007388 */ /* 0x000fe20000000800 */
[----:B----4-:R-:W-:Y:S03]  /*56e0*/  F2FP.F16.F32.PACK_AB R4, R147, R148 ;  /* 0x000000949304723e */ /* 0x010fe600000000ff */
[----:B------:R-:W-:Y:S04]  /*56f0*/  STS [R233+0x14000], R7 ;  /* 0x01400007e9007388 */ /* 0x000fe80000000800 */
[----:B------:R-:W-:Y:S04]  /*5700*/  STS [R233+0x14400], R6 ;  /* 0x01440006e9007388 */ /* 0x000fe80000000800 */
[----:B------:R-:W-:Y:S01]  /*5710*/  STS [R232+0x14000], R4 ;  /* 0x01400004e8007388 */ /* 0x000fe20000000800 */
[----:B-1----:R-:W-:Y:S05]  /*5720*/  F2FP.F16.F32.PACK_AB R0, R146, R149 ;  /* 0x000000959200723e */ /* 0x002fea00000000ff */
[----:B------:R1:W-:Y:S04]  /*5730*/  STS [R232+0x14400], R0 ;  /* 0x01440000e8007388 */ /* 0x0003e80000000800 */
[----:B------:R-:W4:Y:S08]  /*5740*/  LDSM.16.M88.4 R32, [R221+UR4+0x6000] ;  /* 0x00600004dd20783b */ /* 0x000f300008000200 */
[----:B------:R-:W2:Y:S01]  /*5750*/  LDSM.16.M88.4 R28, [R221+UR4+0x6800] ;  /* 0x00680004dd1c783b */ /* 0x000ea20008000200 */
[----:B-1----:R-:W-:Y:S05]  /*5760*/  IMAD.U32 R0, RZ, RZ, UR4 ;  /* 0x00000004ff007e24 */ /* 0x002fea000f8e00ff */
[----:B------:R-:W-:Y:S05]  /*5770*/  IADD3 R0, R221, 0x6000, R0 ;  /* 0x00006000dd007810 */ /* 0x000fea0007ffe000 */
[----:B------:R-:W-:Y:S05]  /*5780*/  IMAD.IADD R0, R0, 0x1, R228 ;  /* 0x0000000100007824 */ /* 0x000fea00078e02e4 */
[----:B------:R-:W1:Y:S01]  /*5790*/  LDSM.16.M88.4 R132, [R0] ;  /* 0x000000000084783b */ /* 0x000e620000000200 */
[-C--:B----4-:R-:W-:Y:S07]  /*57a0*/  HMMA.16816.F32 R4, R32, R172.reuse, RZ ;  /* 0x000000ac2004723c */ /* 0x090fee00000018ff */
[----:B------:R-:W4:Y:S01]  /*57b0*/  LDSM.16.M88.4 R136, [R0+0x800] ;  /* 0x000800000088783b */ /* 0x000f220000000200 */
[C---:B--2---:R-:W-:Y:S06]  /*57c0*/  HMMA.16816.F32 R8, R28.reuse, R172, RZ ;  /* 0x000000ac1c08723c */ /* 0x044fec00000018ff */
[-C--:B------:R-:W-:Y:S06]  /*57d0*/  HMMA.16816.F32 R12, R28, R174.reuse, RZ ;  /* 0x000000ae1c0c723c */ /* 0x080fec00000018ff */
[C---:B------:R-:W-:Y:S06]  /*57e0*/  HMMA.16816.F32 R16, R32.reuse, R174, RZ ;  /* 0x000000ae2010723c */ /* 0x040fec00000018ff */
[-C--:B------:R-:W-:Y:S06]  /*57f0*/  HMMA.16816.F32 R20, R32, R176.reuse, RZ ;  /* 0x000000b02014723c */ /* 0x080fec00000018ff */
[C---:B------:R-:W-:Y:S06]  /*5800*/  HMMA.16816.F32 R24, R28.reuse, R176, RZ ;  /* 0x000000b01c18723c */ /* 0x040fec00000018ff */
[-C--:B------:R-:W-:Y:S01]  /*5810*/  HMMA.16816.F32 R28, R28, R178.reuse, RZ ;  /* 0x000000b21c1c723c */ /* 0x080fe200000018ff */
[----:B------:R-:W-:Y:S04]  /*5820*/  IADD3 R144, P0, R142, UR14, RZ ;  /* 0x0000000e8e907c10 */ /* 0x000fe8000ff1e0ff */
[----:B---3--:R-:W-:Y:S01]  /*5830*/  IADD3.X R145, R143, UR13, RZ, P0, !PT ;  /* 0x0000000d8f917c10 */ /* 0x008fe200087fe4ff */
[----:B------:R-:W-:Y:S01]  /*5840*/  HMMA.16816.F32 R32, R32, R178, RZ ;  /* 0x000000b22020723c */ /* 0x000fe200000018ff */
[----:B------:R-:W-:Y:S03]  /*5850*/  PLOP3.LUT P0, PT, PT, PT, UP3, 0x80, 0x0 ;  /* 0x000000000000781c */ /* 0x000fe60003f0f038 */
[----:B------:R-:W2:Y:S02]  /*5860*/  LDG.E R143, desc[UR6][R144.64] ;  /* 0x00000006908f7981 */ /* 0x000ea4000c1e1900 */
[-C--:B-1----:R-:W-:Y:S02]  /*5870*/  HMMA.16816.F32 R4, R132, R180.reuse, R4 ;  /* 0x000000b48404723c */ /* 0x082fe40000001804 */
[----:B------:R-:W3:Y:S04]  /*5880*/  LDG.E R142, desc[UR6][R144.64+0x20] ;  /* 0x00002006908e7981 */ /* 0x000ee8000c1e1900 */
[C---:B----4-:R-:W-:Y:S01]  /*5890*/  HMMA.16816.F32 R8, R136.reuse, R180, R8 ;  /* 0x000000b48808723c */ /* 0x050fe20000001808 */
[----:B------:R-:W5:Y:S04]  /*58a0*/  LDG.E R141, desc[UR6][R144.64+0x80] ;  /* 0x00008006908d7981 */ /* 0x000f68000c1e1900 */
[----:B------:R1:W5:Y:S01]  /*58b0*/  LDG.E R140, desc[UR6][R144.64+0xa0] ;  /* 0x0000a006908c7981 */ /* 0x000362000c1e1900 */
[-C--:B------:R-:W-:Y:S06]  /*58c0*/  HMMA.16816.F32 R12, R136, R182.reuse, R12 ;  /* 0x000000b6880c723c */ /* 0x080fec000000180c */
[C---:B------:R-:W-:Y:S06]  /*58d0*/  HMMA.16816.F32 R16, R132.reuse, R182, R16 ;  /* 0x000000b68410723c */ /* 0x040fec0000001810 */
[-C--:B------:R-:W-:Y:S06]  /*58e0*/  HMMA.16816.F32 R20, R132, R184.reuse, R20 ;  /* 0x000000b88414723c */ /* 0x080fec0000001814 */
[C---:B------:R-:W-:Y:S06]  /*58f0*/  HMMA.16816.F32 R24, R136.reuse, R184, R24 ;  /* 0x000000b88818723c */ /* 0x040fec0000001818 */
[-C--:B------:R-:W-:Y:S01]  /*5900*/  HMMA.16816.F32 R28, R136, R186.reuse, R28 ;  /* 0x000000ba881c723c */ /* 0x080fe2000000181c */
[----:B------:R-:W4:Y:S05]  /*5910*/  LDSM.16.M88.4 R136, [R221+UR4+0x7000] ;  /* 0x00700004dd88783b */ /* 0x000f2a0008000200 */
[----:B------:R-:W-:Y:S03]  /*5920*/  HMMA.16816.F32 R32, R132, R186, R32 ;  /* 0x000000ba8420723c */ /* 0x000fe60000001820 */
[----:B------:R-:W1:Y:S03]  /*5930*/  LDSM.16.M88.4 R132, [R221+UR4+0x7800] ;  /* 0x00780004dd84783b */ /* 0x000e660008000200 */
[-C--:B----4-:R-:W-:Y:S06]  /*5940*/  HMMA.16816.F32 R4, R136, R188.reuse, R4 ;  /* 0x000000bc8804723c */ /* 0x090fec0000001804 */
[C---:B-1----:R-:W-:Y:S06]  /*5950*/  HMMA.16816.F32 R8, R132.reuse, R188, R8 ;  /* 0x000000bc8408723c */ /* 0x042fec0000001808 */
[-C--:B------:R-:W-:Y:S06]  /*5960*/  HMMA.16816.F32 R12, R132, R190.reuse, R12 ;  /* 0x000000be840c723c */ /* 0x080fec000000180c */
[C---:B------:R-:W-:Y:S06]  /*5970*/  HMMA.16816.F32 R16, R136.reuse, R190, R16 ;  /* 0x000000be8810723c */ /* 0x040fec0000001810 */
[-C--:B------:R-:W-:Y:S06]  /*5980*/  HMMA.16816.F32 R20, R136, R192.reuse, R20 ;  /* 0x000000c08814723c */ /* 0x080fec0000001814 */
[C---:B------:R-:W-:Y:S06]  /*5990*/  HMMA.16816.F32 R24, R132.reuse, R192, R24 ;  /* 0x000000c08418723c */ /* 0x040fec0000001818 */
[-C--:B------:R-:W-:Y:S01]  /*59a0*/  HMMA.16816.F32 R28, R132, R194.reuse, R28 ;  /* 0x000000c2841c723c */ /* 0x080fe2000000181c */
[----:B------:R-:W1:Y:S05]  /*59b0*/  LDSM.16.M88.4 R132, [R0+0x1000] ;  /* 0x001000000084783b */ /* 0x000e6a0000000200 */
[----:B------:R-:W-:Y:S03]  /*59c0*/  HMMA.16816.F32 R32, R136, R194, R32 ;  /* 0x000000c28820723c */ /* 0x000fe60000001820 */
[----:B------:R-:W4:Y:S03]  /*59d0*/  LDSM.16.M88.4 R136, [R0+0x1800] ;  /* 0x001800000088783b */ /* 0x000f260000000200 */
[-C--:B-1----:R-:W-:Y:S06]  /*59e0*/  HMMA.16816.F32 R4, R132, R196.reuse, R4 ;  /* 0x000000c48404723c */ /* 0x082fec0000001804 */
[C---:B----4-:R-:W-:Y:S06]  /*59f0*/  HMMA.16816.F32 R8, R136.reuse, R196, R8 ;  /* 0x000000c48808723c */ /* 0x050fec0000001808 */
[-C--:B------:R-:W-:Y:S06]  /*5a00*/  HMMA.16816.F32 R12, R136, R198.reuse, R12 ;  /* 0x000000c6880c723c */ /* 0x080fec000000180c */
[C---:B------:R-:W-:Y:S06]  /*5a10*/  HMMA.16816.F32 R16, R132.reuse, R198, R16 ;  /* 0x000000c68410723c */ /* 0x040fec0000001810 */
[-C--:B------:R-:W-:Y:S06]  /*5a20*/  HMMA.16816.F32 R20, R132, R200.reuse, R20 ;  /* 0x000000c88414723c */ /* 0x080fec0000001814 */
[C---:B------:R-:W-:Y:S06]  /*5a30*/  HMMA.16816.F32 R24, R136.reuse, R200, R24 ;  /* 0x000000c88818723c */ /* 0x040fec0000001818 */
[-C--:B------:R-:W-:Y:S01]  /*5a40*/  HMMA.16816.F32 R28, R136, R202.reuse, R28 ;  /* 0x000000ca881c723c */ /* 0x080fe2000000181c */
[----:B------:R-:W1:Y:S05]  /*5a50*/  LDSM.16.M88.4 R136, [R221+UR4+0x8000] ;  /* 0x00800004dd88783b */ /* 0x000e6a0008000200 */
[----:B------:R-:W-:Y:S03]  /*5a60*/  HMMA.16816.F32 R32, R132, R202, R32 ;  /* 0x000000ca8420723c */ /* 0x000fe60000001820 */
[----:B------:R-:W4:Y:S03]  /*5a70*/  LDSM.16.M88.4 R132, [R221+UR4+0x8800] ;  /* 0x00880004dd84783b */ /* 0x000f260008000200 */
[-C--:B-1----:R-:W-:Y:S06]  /*5a80*/  HMMA.16816.F32 R4, R136, R204.reuse, R4 ;  /* 0x000000cc8804723c */ /* 0x082fec0000001804 */
[C---:B----4-:R-:W-:Y:S06]  /*5a90*/  HMMA.16816.F32 R8, R132.reuse, R204, R8 ;  /* 0x000000cc8408723c */ /* 0x050fec0000001808 */
        /* <DEDUP_REMOVED lines=12> */
[C---:B--2---:R-:W-:Y:S01]  /*5b60*/  FADD.FTZ R4, -R143.reuse, R4 ;  /* 0x000000048f047221 */ /* 0x044fe20000010100 */
[----:B------:R-:W-:Y:S01]  /*5b70*/  FADD.FTZ R5, -R143, R5 ;  /* 0x000000058f057221 */ /* 0x000fe20000010100 */
[-C--:B------:R-:W-:Y:S03]  /*5b80*/  HMMA.16816.F32 R20, R132, R216.reuse, R20 ;  /* 0x000000d88414723c */ /* 0x080fe60000001814 */
[----:B------:R-:W-:Y:S01]  /*5b90*/  FMUL.FTZ R144, R244, R4 ;  /* 0x00000004f4907220 */ /* 0x000fe20000410000 */
[----:B------:R-:W-:Y:S01]  /*5ba0*/  FMUL.FTZ R5, R170, R5 ;  /* 0x00000005aa057220 */ /* 0x000fe20000410000 */
[----:B------:R1:W5:Y:S01]  /*5bb0*/  LDL R244, [R1+0xc] ;  /* 0x00000c0001f47983 */ /* 0x0003620000100800 */
[C---:B------:R-:W-:Y:S03]  /*5bc0*/  HMMA.16816.F32 R24, R136.reuse, R216, R24 ;  /* 0x000000d88818723c */ /* 0x040fe60000001818 */
[----:B------:R1:W5:Y:S02]  /*5bd0*/  LDL R170, [R1+0x8] ;  /* 0x0000080001aa7983 */ /* 0x0003640000100800 */
[----:B------:R-:W-:Y:S01]  /*5be0*/  F2FP.F16.F32.PACK_AB R5, R5, R144 ;  /* 0x000000900505723e */ /* 0x000fe200000000ff */
[-C--:B------:R-:W-:Y:S05]  /*5bf0*/  HMMA.16816.F32 R28, R136, R218.reuse, R28 ;  /* 0x000000da881c723c */ /* 0x080fea000000181c */
[C---:B------:R-:W-:Y:S01]  /*5c00*/  FADD.FTZ R0, -R143.reuse, R16 ;  /* 0x000000108f007221 */ /* 0x040fe20000010100 */
[----:B------:R-:W-:Y:S05]  /*5c10*/  HMMA.16816.F32 R32, R132, R218, R32 ;  /* 0x000000da8420723c */ /* 0x000fea0000001820 */
[C---:B------:R-:W-:Y:S01]  /*5c20*/  FADD.FTZ R17, -R143.reuse, R17 ;  /* 0x000000118f117221 */ /* 0x040fe20000010100 */
[C---:B------:R-:W-:Y:S01]  /*5c30*/  FADD.FTZ R4, -R143.reuse, R20 ;  /* 0x000000148f047221 */ /* 0x040fe20000010100 */
[----:B------:R-:W-:Y:S01]  /*5c40*/  FADD.FTZ R21, -R143, R21 ;  /* 0x000000158f157221 */ /* 0x000fe20000010100 */
[----:B------:R-:W-:Y:S03]  /*5c50*/  FMUL.FTZ R0, R169, R0 ;  /* 0x00000000a9007220 */ /* 0x000fe60000410000 */
[----:B------:R-:W-:Y:S01]  /*5c60*/  FMUL.FTZ R20, R168, R17 ;  /* 0x00000011a8147220 */ /* 0x000fe20000410000 */
[----:B------:R-:W-:Y:S01]  /*5c70*/  FMUL.FTZ R4, R167, R4 ;  /* 0x00000004a7047220 */ /* 0x000fe20000410000 */
[----:B------:R-:W-:Y:S01]  /*5c80*/  FMUL.FTZ R21, R166, R21 ;  /* 0x00000015a6157220 */ /* 0x000fe20000410000 */
[C---:B---3--:R-:W-:Y:S01]  /*5c90*/  FADD.FTZ R16, -R142.reuse, R6 ;  /* 0x000000068e107221 */ /* 0x048fe20000010100 */
[----:B------:R-:W-:Y:S01]  /*5ca0*/  FADD.FTZ R6, -R142, R7 ;  /* 0x000000078e067221 */ /* 0x000fe20000010100 */
[----:B------:R-:W-:Y:S01]  /*5cb0*/  F2FP.F16.F32.PACK_AB R20, R20, R0 ;  /* 0x000000001414723e */ /* 0x000fe200000000ff */
[----:B------:R-:W-:Y:S01]  /*5cc0*/  FADD.FTZ R133, -R142, R18 ;  /* 0x000000128e857221 */ /* 0x000fe20000010100 */
[----:B------:R-:W-:Y:S01]  /*5cd0*/  F2FP.F16.F32.PACK_AB R21, R21, R4 ;  /* 0x000000041515723e */ /* 0x000fe200000000ff */
[----:B------:R-:W-:Y:S01]  /*5ce0*/  FMUL.FTZ R7, R248, R16 ;  /* 0x00000010f8077220 */ /* 0x000fe20000410000 */
[----:B------:R-:W-:Y:S01]  /*5cf0*/  FMUL.FTZ R6, R247, R6 ;  /* 0x00000006f7067220 */ /* 0x000fe20000410000 */
[C---:B------:R-:W-:Y:S01]  /*5d00*/  FADD.FTZ R19, -R142.reuse, R19 ;  /* 0x000000138e137221 */ /* 0x040fe20000010100 */
[C---:B------:R-:W-:Y:S01]  /*5d10*/  FADD.FTZ R22, -R142.reuse, R22 ;  /* 0x000000168e167221 */ /* 0x040fe20000010100 */
[C---:B------:R-:W-:Y:S01]  /*5d20*/  FADD.FTZ R23, -R142.reuse, R23 ;  /* 0x000000178e177221 */ /* 0x040fe20000010100 */
[C---:B------:R-:W-:Y:S01]  /*5d30*/  FADD.FTZ R4, -R143.reuse, R32 ;  /* 0x000000208f047221 */ /* 0x040fe20000010100 */
[----:B------:R-:W-:Y:S01]  /*5d40*/  FADD.FTZ R0, -R143, R33 ;  /* 0x000000218f007221 */ /* 0x000fe20000010100 */
[C---:B------:R-:W-:Y:S01]  /*5d50*/  FADD.FTZ R34, -R142.reuse, R34 ;  /* 0x000000228e227221 */ /* 0x040fe20000010100 */
[----:B------:R-:W-:Y:S01]  /*5d60*/  FADD.FTZ R33, -R142, R35 ;  /* 0x000000238e217221 */ /* 0x000fe20000010100 */
[----:B------:R-:W-:Y:S01]  /*5d70*/  FMUL.FTZ R4, R163, R4 ;  /* 0x00000004a3047220 */ /* 0x000fe20000410000 */
[----:B------:R-:W-:Y:S01]  /*5d80*/  FMUL.FTZ R0, R162, R0 ;  /* 0x00000000a2007220 */ /* 0x000fe20000410000 */
[----:B------:R-:W-:Y:S01]  /*5d90*/  FMUL.FTZ R133, R246, R133 ;  /* 0x00000085f6857220 */ /* 0x000fe20000410000 */
[----:B------:R-:W-:Y:S01]  /*5da0*/  FMUL.FTZ R132, R245, R19 ;  /* 0x00000013f5847220 */ /* 0x000fe20000410000 */
[----:B------:R-:W-:Y:S01]  /*5db0*/  FMUL.FTZ R32, R243, R22 ;  /* 0x00000016f3207220 */ /* 0x000fe20000410000 */
[----:B------:R-:W-:Y:S01]  /*5dc0*/  FMUL.FTZ R23, R171, R23 ;  /* 0x00000017ab177220 */ /* 0x000fe20000410000 */
[----:B------:R-:W-:Y:S01]  /*5dd0*/  F2FP.F16.F32.PACK_AB R18, R0, R4 ;  /* 0x000000040012723e */ /* 0x000fe200000000ff */
[----:B------:R-:W-:Y:S01]  /*5de0*/  FMUL.FTZ R34, R165, R34 ;  /* 0x00000022a5227220 */ /* 0x000fe20000410000 */
[----:B------:R-:W-:Y:S01]  /*5df0*/  F2FP.F16.F32.PACK_AB R4, R6, R7 ;  /* 0x000000070604723e */ /* 0x000fe200000000ff */
[----:B------:R-:W-:Y:S01]  /*5e00*/  FMUL.FTZ R33, R164, R33 ;  /* 0x00000021a4217220 */ /* 0x000fe20000410000 */
[----:B-1----:R-:W-:Y:S06]  /*5e10*/  @!P0 BRA `(.L_x_29) ;  /* 0x0000000000c08947 */ /* 0x002fec0003800000 */
[----:B------:R-:W1:Y:S01]  /*5e20*/  LDC R0, c[0x0][0x240] ;  /* 0x00009000ff007b82 */ /* 0x000e620000000800 */
[----:B------:R-:W-:Y:S01]  /*5e30*/  ULOP3.LUT UR8, UR5, 0x1, URZ, 0xc0, !UPT ;  /* 0x0000000105087892 */ /* 0x000fe2000f8ec03f */
[----:B------:R-:W-:Y:S02]  /*5e40*/  ISETP.GE.AND P3, PT, R250, UR37, PT ;  /* 0x00000025fa007c0c */ /* 0x000fe4000bf66270 */
[----:B-----5:R-:W-:Y:S01]  /*5e50*/  ISETP.GE.AND P2, PT, R170, UR37, PT ;  /* 0x00000025aa007c0c */ /* 0x020fe2000bf46270 */
[----:B------:R-:W-:Y:S01]  /*5e60*/  UISETP.NE.U32.AND UP0, UPT, UR8, 0x1, UPT ;  /* 0x000000010800788c */ /* 0x000fe2000bf05070 */
[----:B------:R-:W-:Y:S03]  /*5e70*/  ISETP.GE.AND P1, PT, R244, UR37, PT ;  /* 0x00000025f4007c0c */ /* 0x000fe6000bf26270 */
[----:B------:R-:W-:Y:S06]  /*5e80*/  USEL UR8, UR60, 0x3000, !UP0 ;  /* 0x000030003c087887 */ /* 0x000fec000c000000 */
[----:B------:R-:W-:Y:S02]  /*5e90*/  VIADD R231, R231, UR8 ;  /* 0x00000008e7e77c36 */ /* 0x000fe40008000000 */
[C---:B------:R-:W-:Y:S02]  /*5ea0*/  @!P2 VIADD R22, R242.reuse, UR8 ;  /* 0x00000008f216ac36 */ /* 0x040fe40008000000 */
[----:B------:R-:W-:Y:S01]  /*5eb0*/  @!P1 VIADD R19, R242, UR8 ;  /* 0x00000008f2139c36 */ /* 0x000fe20008000000 */
[----:B------:R2:W-:Y:S01]  /*5ec0*/  @P3 STS [R231], RZ ;  /* 0x000000ffe7003388 */ /* 0x0005e20000000800 */
[----:B------:R-:W-:Y:S03]  /*5ed0*/  VIADD R220, R220, UR8 ;  /* 0x00000008dcdc7c36 */ /* 0x000fe60008000000 */
[----:B------:R2:W-:Y:S01]  /*5ee0*/  @P3 STS [R231+0x4], RZ ;  /* 0x000004ffe7003388 */ /* 0x0005e20000000800 */
[----:B-1----:R-:W-:Y:S03]  /*5ef0*/  IMAD.U32 R0, R0, -0x40, RZ ;  /* 0xffffffc000007824 */ /* 0x002fe600078e00ff */
[----:B------:R2:W-:Y:S02]  /*5f00*/  @P3 STS [R231+0x8], RZ ;  /* 0x000008ffe7003388 */ /* 0x0005e40000000800 */
[C---:B------:R-:W-:Y:S02]  /*5f10*/  LEA R238, P4, R0.reuse, R238, 0x1 ;  /* 0x000000ee00ee7211 */ /* 0x040fe400078808ff */
[----:B------:R2:W-:Y:S01]  /*5f20*/  @P3 STS [R231+0xc], RZ ;  /* 0x00000cffe7003388 */ /* 0x0005e20000000800 */
[----:B------:R-:W-:Y:S02]  /*5f30*/  SHF.R.S32.HI R6, RZ, 0x1f, R0 ;  /* 0x0000001fff067819 */ /* 0x000fe40000011400 */
[----:B------:R-:W-:Y:S02]  /*5f40*/  @!P2 IMAD.MOV.U32 R16, RZ, RZ, R238 ;  /* 0x000000ffff10a224 */ /* 0x000fe400078e00ee */
[----:B------:R-:W-:Y:S02]  /*5f50*/  LEA.HI.X R236, R0, R236, R6, 0x1, P4 ;  /* 0x000000ec00ec7211 */ /* 0x000fe400020f0c06 */
[----:B------:R-:W-:Y:S02]  /*5f60*/  IADD3 R0, R242, UR8, RZ ;  /* 0x00000008f2007c10 */ /* 0x000fe4000fffe0ff */
[----:B------:R-:W-:Y:S01]  /*5f70*/  @!P3 MOV R6, R238 ;  /* 0x000000ee0006b202 */ /* 0x000fe20000000f00 */
[----:B------:R-:W-:Y:S01]  /*5f80*/  @!P3 IMAD.MOV.U32 R7, RZ, RZ, R236 ;  /* 0x000000ffff07b224 */ /* 0x000fe200078e00ec */
[----:B------:R-:W-:Y:S02]  /*5f90*/  @!P2 MOV R17, R236 ;  /* 0x000000ec0011a202 */ /* 0x000fe40000000f00 */
[----:B------:R-:W-:Y:S02]  /*5fa0*/  MOV R242, R0 ;  /* 0x0000000000f27202 */ /* 0x000fe40000000f00 */
[----:B------:R-:W-:Y:S01]  /*5fb0*/  @!PT LDS RZ, [RZ] ;  /* 0x00000000fffff984 */ /* 0x000fe20000000800 */
[----:B------:R-:W-:Y:S01]  /*5fc0*/  @!PT LDS RZ, [RZ] ;  /* 0x00000000fffff984 */ /* 0x000fe20000000800 */
[----:B------:R-:W-:Y:S01]  /*5fd0*/  @!PT LDS RZ, [RZ] ;  /* 0x00000000fffff984 */ /* 0x000fe20000000800 */
[----:B------:R1:W-:Y:S04]  /*5fe0*/  @!P3 LDGSTS.E.BYPASS.LTC128B.128 [R0], desc[UR6][R6.64] ;  /* 0x000000000600bfae */ /* 0x0003e8000b901d46 */
        /* <DEDUP_REMOVED lines=8> */
[----:B------:R2:W-:Y:S01]  /*6070*/  @P1 STS [R231+0x2000], RZ ;  /* 0x002000ffe7001388 */ /* 0x0005e20000000800 */
[----:B-1----:R-:W-:Y:S03]  /*6080*/  @!P1 IMAD.MOV.U32 R6, RZ, RZ, R238 ;  /* 0x000000ffff069224 */ /* 0x002fe600078e00ee */
[----:B------:R2:W-:Y:S01]  /*6090*/  @P1 STS [R231+0x2004], RZ ;  /* 0x002004ffe7001388 */ /* 0x0005e20000000800 */
[----:B------:R-:W-:Y:S03]  /*60a0*/  @!P1 MOV R7, R236 ;  /* 0x000000ec00079202 */ /* 0x000fe60000000f00 */
[----:B------:R2:W-:Y:S04]  /*60b0*/  @P1 STS [R231+0x2008], RZ ;  /* 0x002008ffe7001388 */ /* 0x0005e80000000800 */
[----:B------:R2:W-:Y:S04]  /*60c0*/  @P1 STS [R231+0x200c], RZ ;  /* 0x00200cffe7001388 */ /* 0x0005e80000000800 */
[----:B------:R-:W-:Y:S01]  /*60d0*/  @!PT LDS RZ, [RZ] ;  /* 0x00000000fffff984 */ /* 0x000fe20000000800 */
[----:B------:R-:W-:Y:S01]  /*60e0*/  @!PT LDS RZ, [RZ] ;  /* 0x00000000fffff984 */ /* 0x000fe20000000800 */
[----:B------:R-:W-:Y:S01]  /*60f0*/  @!PT LDS RZ, [RZ] ;  /* 0x00000000fffff984 */ /* 0x000fe20000000800 */
[----:B------:R2:W-:Y:S04]  /*6100*/  @!P1 LDGSTS.E.BYPASS.LTC128B.128 [R19+0x2000], desc[UR6][R6.64+0x80] ;  /* 0x0200008006139fae */ /* 0x0005e8000b901d46 */
[----:B------:R-:W0:Y:S02]  /*6110*/  LDGDEPBAR ;  /* 0x00000000000079af */ /* 0x000e240000000000 */
.L_x_29:
[----:B------:R1:W-:Y:S01]  /*6120*/  STS [R235+0xf000], R5 ;  /* 0x00f00005eb007388 */ /* 0x0003e20000000800 */
[----:B------:R-:W-:Y:S01]  /*6130*/  F2FP.F16.F32.PACK_AB R0, R132, R133 ;  /* 0x000000858400723e */ /* 0x000fe200000000ff */
[C---:B-----5:R-:W-:Y:S01]  /*6140*/  FADD.FTZ R8, -R141.reuse, R8 ;  /* 0x000000088d087221 */ /* 0x060fe20000010100 */
[C---:B------:R-:W-:Y:S01]  /*6150*/  FADD.FTZ R9, -R141.reuse, R9 ;  /* 0x000000098d097221 */ /* 0x040fe20000010100 */
[----:B------:R3:W-:Y:S01]  /*6160*/  STS [R235+0xf400], R4 ;  /* 0x00f40004eb007388 */ /* 0x0007e20000000800 */
[C---:B------:R-:W-:Y:S01]  /*6170*/  FADD.FTZ R11, -R140.reuse, R11 ;  /* 0x0000000b8c0b7221 */ /* 0x040fe20000010100 */
[C---:B------:R-:W-:Y:S01]  /*6180*/  FADD.FTZ R10, -R140.reuse, R10 ;  /* 0x0000000a8c0a7221 */ /* 0x040fe20000010100 */
[----:B------:R-:W-:Y:S01]  /*6190*/  FADD.FTZ R13, -R141, R13 ;  /* 0x0000000d8d0d7221 */ /* 0x000fe20000010100 */
[----:B------:R4:W-:Y:S01]  /*61a0*/  STS [R234+0xf400], R0 ;  /* 0x00f40000ea007388 */ /* 0x0009e20000000800 */
[C---:B------:R-:W-:Y:S01]  /*61b0*/  FADD.FTZ R15, -R140.reuse, R15 ;  /* 0x0000000f8c0f7221 */ /* 0x040fe20000010100 */
[----:B------:R-:W-:Y:S01]  /*61c0*/  FMUL.FTZ R10, R161, R10 ;  /* 0x0000000aa10a7220 */ /* 0x000fe20000410000 */
[C---:B------:R-:W-:Y:S01]  /*61d0*/  FADD.FTZ R12, -R141.reuse, R12 ;  /* 0x0000000c8d0c7221 */ /* 0x040fe20000010100 */
[----:B------:R-:W-:Y:S01]  /*61e0*/  STS [R234+0xf000], R20 ;  /* 0x00f00014ea007388 */ /* 0x000fe20000000800 */
[C---:B------:R-:W-:Y:S01]  /*61f0*/  FADD.FTZ R14, -R140.reuse, R14 ;  /* 0x0000000e8c0e7221 */ /* 0x040fe20000010100 */
[----:B------:R-:W-:Y:S01]  /*6200*/  FADD.FTZ R25, -R141, R25 ;  /* 0x000000198d197221 */ /* 0x000fe20000010100 */
[----:B------:R-:W-:Y:S01]  /*6210*/  FMUL.FTZ R12, R155, R12 ;  /* 0x0000000c9b0c7220 */ /* 0x000fe20000410000 */
[----:B------:R-:W-:Y:S01]  /*6220*/  FADD.FTZ R24, -R141, R24 ;  /* 0x000000188d187221 */ /* 0x000fe20000010100 */
[----:B------:R-:W-:Y:S01]  /*6230*/  FMUL.FTZ R14, R159, R14 ;  /* 0x0000000e9f0e7220 */ /* 0x000fe20000410000 */
[C---:B------:R-:W-:Y:S01]  /*6240*/  FADD.FTZ R26, -R140.reuse, R26 ;  /* 0x0000001a8c1a7221 */ /* 0x040fe20000010100 */
[----:B------:R-:W-:Y:S01]  /*6250*/  FADD.FTZ R27, -R140, R27 ;  /* 0x0000001b8c1b7221 */ /* 0x000fe20000010100 */
[----:B--2---:R-:W-:Y:S01]  /*6260*/  F2FP.F16.F32.PACK_AB R17, R23, R32 ;  /* 0x000000201711723e */ /* 0x004fe200000000ff */
[----:B------:R-:W-:Y:S01]  /*6270*/  FADD.FTZ R29, -R141, R29 ;  /* 0x0000001d8d1d7221 */ /* 0x000fe20000010100 */
[----:B------:R-:W-:Y:S01]  /*6280*/  FMUL.FTZ R24, R151, R24 ;  /* 0x0000001897187220 */ /* 0x000fe20000410000 */
[----:B------:R-:W-:Y:S01]  /*6290*/  FMUL.FTZ R7, R150, R25 ;  /* 0x0000001996077220 */ /* 0x000fe20000410000 */
[----:B------:R-:W-:Y:S01]  /*62a0*/  FADD.FTZ R31, -R140, R31 ;  /* 0x0000001f8c1f7221 */ /* 0x000fe20000010100 */
[----:B-1----:R-:W-:Y:S01]  /*62b0*/  FMUL.FTZ R5, R157, R8 ;  /* 0x000000089d057220 */ /* 0x002fe20000410000 */
[----:B------:R-:W-:Y:S01]  /*62c0*/  FMUL.FTZ R8, R154, R13 ;  /* 0x0000000d9a087220 */ /* 0x000fe20000410000 */
[----:B------:R-:W-:Y:S01]  /*62d0*/  FMUL.FTZ R26, R153, R26 ;  /* 0x0000001a991a7220 */ /* 0x000fe20000410000 */
[----:B------:R-:W-:Y:S01]  /*62e0*/  FMUL.FTZ R27, R152, R27 ;  /* 0x0000001b981b7220 */ /* 0x000fe20000410000 */
[----:B---3--:R-:W-:Y:S01]  /*62f0*/  FMUL.FTZ R4, R156, R9 ;  /* 0x000000099c047220 */ /* 0x008fe20000410000 */
[----:B------:R-:W-:Y:S01]  /*6300*/  FADD.FTZ R28, -R141, R28 ;  /* 0x0000001c8d1c7221 */ /* 0x000fe20000010100 */
[----:B------:R-:W-:Y:S01]  /*6310*/  F2FP.F16.F32.PACK_AB R8, R8, R12 ;  /* 0x0000000c0808723e */ /* 0x000fe200000000ff */
[----:B------:R-:W-:Y:S01]  /*6320*/  FADD.FTZ R30, -R140, R30 ;  /* 0x0000001e8c1e7221 */ /* 0x000fe20000010100 */
[----:B------:R-:W-:Y:S01]  /*6330*/  F2FP.F16.F32.PACK_AB R16, R33, R34 ;  /* 0x000000222110723e */ /* 0x000fe200000000ff */
[----:B------:R-:W-:Y:S01]  /*6340*/  FMUL.FTZ R28, R148, R28 ;  /* 0x0000001c941c7220 */ /* 0x000fe20000410000 */
[----:B----4-:R-:W-:Y:S01]  /*6350*/  F2FP.F16.F32.PACK_AB R0, R4, R5 ;  /* 0x000000050400723e */ /* 0x010fe200000000ff */
[----:B------:R-:W-:Y:S01]  /*6360*/  FMUL.FTZ R5, R160, R11 ;  /* 0x0000000ba0057220 */ /* 0x000fe20000410000 */
[----:B------:R-:W-:Y:S01]  /*6370*/  FMUL.FTZ R4, R158, R15 ;  /* 0x0000000f9e047220 */ /* 0x000fe20000410000 */
[----:B------:R-:W-:Y:S01]  /*6380*/  FMUL.FTZ R9, R147, R29 ;  /* 0x0000001d93097220 */ /* 0x000fe20000410000 */
[----:B------:R-:W-:Y:S01]  /*6390*/  FMUL.FTZ R30, R149, R30 ;  /* 0x0000001e951e7220 */ /* 0x000fe20000410000 */
[----:B------:R1:W-:Y:S01]  /*63a0*/  STS [R235+0x10000], R0 ;  /* 0x01000000eb007388 */ /* 0x0003e20000000800 */
[----:B------:R-:W-:Y:S01]  /*63b0*/  F2FP.F16.F32.PACK_AB R5, R5, R10 ;  /* 0x0000000a0505723e */ /* 0x000fe200000000ff */
[----:B------:R-:W-:Y:S01]  /*63c0*/  FMUL.FTZ R6, R146, R31 ;  /* 0x0000001f92067220 */ /* 0x000fe20000410000 */
[----:B------:R-:W-:Y:S01]  /*63d0*/  F2FP.F16.F32.PACK_AB R4, R4, R14 ;  /* 0x0000000e0404723e */ /* 0x000fe200000000ff */
[----:B------:R2:W5:Y:S01]  /*63e0*/  LDL R162, [R1+0x14] ;  /* 0x0000140001a27983 */ /* 0x0005620000100800 */
[----:B------:R-:W-:Y:S02]  /*63f0*/  F2FP.F16.F32.PACK_AB R7, R7, R24 ;  /* 0x000000180707723e */ /* 0x000fe400000000ff */
[----:B------:R-:W-:Y:S01]  /*6400*/  F2FP.F16.F32.PACK_AB R9, R9, R28 ;  /* 0x0000001c0909723e */ /* 0x000fe200000000ff */
[----:B------:R-:W-:Y:S01]  /*6410*/  STS [R235+0x10400], R5 ;  /* 0x01040005eb007388 */ /* 0x000fe20000000800 */
[----:B------:R-:W-:Y:S02]  /*6420*/  F2FP.F16.F32.PACK_AB R6, R6, R30 ;  /* 0x0000001e0606723e */ /* 0x000fe400000000ff */
[----:B------:R-:W-:Y:S01]  /*6430*/  MOV R156, R241 ;  /* 0x000000f1009c7202 */ /* 0x000fe20000000f00 */
[----:B------:R-:W-:Y:S01]  /*6440*/  STS [R234+0x10000], R8 ;  /* 0x01000008ea007388 */ /* 0x000fe20000000800 */
[----:B------:R-:W-:Y:S03]  /*6450*/  MOV R157, R240 ;  /* 0x000000f0009d7202 */ /* 0x000fe60000000f00 */
[----:B------:R-:W-:Y:S04]  /*6460*/  STS [R234+0x10400], R4 ;  /* 0x01040004ea007388 */ /* 0x000fe80000000800 */
[----:B------:R-:W-:Y:S04]  /*6470*/  STS [R233+0xf000], R21 ;  /* 0x00f00015e9007388 */ /* 0x000fe80000000800 */
[----:B------:R-:W-:Y:S01]  /*6480*/  STS [R233+0xf400], R17 ;  /* 0x00f40011e9007388 */ /* 0x000fe20000000800 */
[----:B-1----:R-:W-:Y:S03]  /*6490*/  F2FP.F16.F32.PACK_AB R0, R27, R26 ;  /* 0x0000001a1b00723e */ /* 0x002fe600000000ff */
[----:B------:R-:W-:Y:S04]  /*64a0*/  STS [R232+0xf000], R18 ;  /* 0x00f00012e8007388 */ /* 0x000fe80000000800 */
[----:B------:R-:W-:Y:S04]  /*64b0*/  STS [R232+0xf400], R16 ;  /* 0x00f40010e8007388 */ /* 0x000fe80000000800 */
[----:B------:R-:W-:Y:S04]  /*64c0*/  STS [R233+0x10000], R7 ;  /* 0x01000007e9007388 */ /* 0x000fe80000000800 */
[----:B------:R1:W-:Y:S04]  /*64d0*/  STS [R233+0x10400], R0 ;  /* 0x01040000e9007388 */ /* 0x0003e80000000800 */
[----:B------:R-:W-:Y:S04]  /*64e0*/  STS [R232+0x10000], R9 ;  /* 0x01000009e8007388 */ /* 0x000fe80000000800 */
[----:B------:R-:W-:Y:S01]  /*64f0*/  STS [R232+0x10400], R6 ;  /* 0x01040006e8007388 */ /* 0x000fe20000000800 */
[----:B------:R-:W-:Y:S01]  /*6500*/  BAR.SYNC.DEFER_BLOCKING 0x0 ;  /* 0x0000000000007b1d */ /* 0x000fe20000010000 */
[----:B-1----:R-:W-:Y:S05]  /*6510*/  LEA R0, R229, UR4, 0x1 ;  /* 0x00000004e5007c11 */ /* 0x002fea000f8e08ff */
[----:B------:R-:W-:Y:S04]  /*6520*/  LDSM.16.MT88.4 R4, [R2+0x13000] ;  /* 0x013000000204783b */ /* 0x000fe80000004200 */
[----:B------:R-:W1:Y:S04]  /*6530*/  LDSM.16.MT88.4 R8, [R0+0x6000] ;  /* 0x006000000008783b */ /* 0x000e680000004200 */
[----:B------:R-:W3:Y:S04]  /*6540*/  LDSM.16.MT88.4 R12, [R2+0x15000] ;  /* 0x01500000020c783b */ /* 0x000ee80000004200 */
[----:B------:R-:W4:Y:S04]  /*6550*/  LDSM.16.MT88.4 R16, [R0+0x7000] ;  /* 0x007000000010783b */ /* 0x000f280000004200 */
[----:B------:R-:W2:Y:S04]  /*6560*/  LDSM.16.MT88.4 R20, [R0+0x8000] ;  /* 0x008000000014783b */ /* 0x000ea80000004200 */
[----:B------:R-:W-:Y:S04]  /*6570*/  LDSM.16.MT88.4 R24, [R2+0x13800] ;  /* 0x013800000218783b */ /* 0x000fe80000004200 */
[----:B------:R-:W2:Y:S04]  /*6580*/  LDSM.16.MT88.4 R28, [R0+0x6400] ;  /* 0x00640000001c783b */ /* 0x000ea80000004200 */
[----:B------:R-:W2:Y:S04]  /*6590*/  LDSM.16.MT88.4 R32, [R2+0x15800] ;  /* 0x015800000220783b */ /* 0x000ea80000004200 */
[----:B------:R-:W2:Y:S04]  /*65a0*/  LDSM.16.MT88.4 R132, [R0+0x7400] ;  /* 0x007400000084783b */ /* 0x000ea80000004200 */
[----:B------:R-:W2:Y:S01]  /*65b0*/  LDSM.16.MT88.4 R136, [R0+0x8400] ;  /* 0x008400000088783b */ /* 0x000ea20000004200 */
[-C--:B-1----:R-:W-:Y:S06]  /*65c0*/  HMMA.16816.F32 R36, R4, R8.reuse, R36 ;  /* 0x000000080424723c */ /* 0x082fec0000001824 */
[C---:B---3--:R-:W-:Y:S06]  /*65d0*/  HMMA.16816.F32 R40, R12.reuse, R8, R40 ;  /* 0x000000080c28723c */ /* 0x048fec0000001828 */
[-C--:B------:R-:W-:Y:S06]  /*65e0*/  HMMA.16816.F32 R44, R12, R10.reuse, R44 ;  /* 0x0000000a0c2c723c */ /* 0x080fec000000182c */
[C---:B------:R-:W-:Y:S01]  /*65f0*/  HMMA.16816.F32 R48, R4.reuse, R10, R48 ;  /* 0x0000000a0430723c */ /* 0x040fe20000001830 */
[----:B------:R-:W-:Y:S05]  /*6600*/  LDSM.16.MT88.4 R8, [R0+0x6800] ;  /* 0x006800000008783b */ /* 0x000fea0000004200 */
[-C--:B----4-:R-:W-:Y:S06]  /*6610*/  HMMA.16816.F32 R52, R4, R16.reuse, R52 ;  /* 0x000000100434723c */ /* 0x090fec0000001834 */
[C---:B------:R-:W-:Y:S06]  /*6620*/  HMMA.16816.F32 R56, R12.reuse, R16, R56 ;  /* 0x000000100c38723c */ /* 0x040fec0000001838 */
[-C--:B------:R-:W-:Y:S06]  /*6630*/  HMMA.16816.F32 R60, R12, R18.reuse, R60 ;  /* 0x000000120c3c723c */ /* 0x080fec000000183c */
[C---:B------:R-:W-:Y:S01]  /*6640*/  HMMA.16816.F32 R64, R4.reuse, R18, R64 ;  /* 0x000000120440723c */ /* 0x040fe20000001840 */
[----:B------:R-:W-:Y:S05]  /*6650*/  LDSM.16.MT88.4 R16, [R0+0x7800] ;  /* 0x007800000010783b */ /* 0x000fea0000004200 */
[-C--:B--2---:R-:W-:Y:S06]  /*6660*/  HMMA.16816.F32 R68, R4, R20.reuse, R68 ;  /* 0x000000140444723c */ /* 0x084fec0000001844 */
[C---:B------:R-:W-:Y:S06]  /*6670*/  HMMA.16816.F32 R72, R12.reuse, R20, R72 ;  /* 0x000000140c48723c */ /* 0x040fec0000001848 */
[-C--:B------:R-:W-:Y:S01]  /*6680*/  HMMA.16816.F32 R76, R12, R22.reuse, R76 ;  /* 0x000000160c4c723c */ /* 0x080fe2000000184c */
[----:B------:R-:W-:Y:S05]  /*6690*/  LDSM.16.MT88.4 R12, [R2+0x16000] ;  /* 0x01600000020c783b */ /* 0x000fea0000004200 */
[----:B------:R-:W-:Y:S01]  /*66a0*/  HMMA.16816.F32 R80, R4, R22, R80 ;  /* 0x000000160450723c */ /* 0x000fe20000001850 */
[----:B------:R-:W1:Y:S04]  /*66b0*/  LDSM.16.MT88.4 R4, [R2+0x14000] ;  /* 0x014000000204783b */ /* 0x000e680000004200 */
[----:B------:R-:W2:Y:S01]  /*66c0*/  LDSM.16.MT88.4 R20, [R0+0x8800] ;  /* 0x008800000014783b */ /* 0x000ea20000004200 */
[-C--:B------:R-:W-:Y:S06]  /*66d0*/  HMMA.16816.F32 R36, R24, R28.reuse, R36 ;  /* 0x0000001c1824723c */ /* 0x080fec0000001824 */
[C---:B------:R-:W-:Y:S06]  /*66e0*/  HMMA.16816.F32 R40, R32.reuse, R28, R40 ;  /* 0x0000001c2028723c */ /* 0x040fec0000001828 */
[-C--:B------:R-:W-:Y:S06]  /*66f0*/  HMMA.16816.F32 R44, R32, R30.reuse, R44 ;  /* 0x0000001e202c723c */ /* 0x080fec000000182c */
[C---:B------:R-:W-:Y:S01]  /*6700*/  HMMA.16816.F32 R48, R24.reuse, R30, R48 ;  /* 0x0000001e1830723c */ /* 0x040fe20000001830 */
[----:B------:R-:W-:Y:S05]  /*6710*/  LDSM.16.MT88.4 R28, [R2+0x14800] ;  /* 0x01480000021c783b */ /* 0x000fea0000004200 */
[-C--:B------:R-:W-:Y:S06]  /*6720*/  HMMA.16816.F32 R52, R24, R132.reuse, R52 ;  /* 0x000000841834723c */ /* 0x080fec0000001834 */
[C---:B------:R-:W-:Y:S06]  /*6730*/  HMMA.16816.F32 R56, R32.reuse, R132, R56 ;  /* 0x000000842038723c */ /* 0x040fec0000001838 */
[-C--:B------:R-:W-:Y:S06]  /*6740*/  HMMA.16816.F32 R60, R32, R134.reuse, R60 ;  /* 0x00000086203c723c */ /* 0x080fec000000183c */
[C---:B------:R-:W-:Y:S01]  /*6750*/  HMMA.16816.F32 R64, R24.reuse, R134, R64 ;  /* 0x000000861840723c */ /* 0x040fe20000001840 */
[----:B------:R-:W-:Y:S05]  /*6760*/  LDSM.16.MT88.4 R132, [R2+0x16800] ;  /* 0x016800000284783b */ /* 0x000fea0000004200 */
[-C--:B------:R-:W-:Y:S06]  /*6770*/  HMMA.16816.F32 R68, R24, R136.reuse, R68 ;  /* 0x000000881844723c */ /* 0x080fec0000001844 */
[C---:B------:R-:W-:Y:S06]  /*6780*/  HMMA.16816.F32 R72, R32.reuse, R136, R72 ;  /* 0x000000882048723c */ /* 0x040fec0000001848 */
[-C--:B------:R-:W-:Y:S01]  /*6790*/  HMMA.16816.F32 R76, R32, R138.reuse, R76 ;  /* 0x0000008a204c723c */ /* 0x080fe2000000184c */
[----:B------:R-:W3:Y:S05]  /*67a0*/  LDSM.16.MT88.4 R32, [R0+0x6c00] ;  /* 0x006c00000020783b */ /* 0x000eea0000004200 */
[----:B------:R-:W-:Y:S01]  /*67b0*/  HMMA.16816.F32 R80, R24, R138, R80 ;  /* 0x0000008a1850723c */ /* 0x000fe20000001850 */
[----:B------:R-:W4:Y:S04]  /*67c0*/  LDSM.16.MT88.4 R24, [R0+0x7c00] ;  /* 0x007c00000018783b */ /* 0x000f280000004200 */
[----:B------:R-:W4:Y:S01]  /*67d0*/  LDSM.16.MT88.4 R136, [R0+0x8c00] ;  /* 0x008c00000088783b */ /* 0x000f220000004200 */
[-C--:B-1----:R-:W-:Y:S01]  /*67e0*/  HMMA.16816.F32 R36, R4, R8.reuse, R36 ;  /* 0x000000080424723c */ /* 0x082fe20000001824 */
[----:B------:R-:W-:Y:S05]  /*67f0*/  BAR.SYNC.DEFER_BLOCKING 0x0 ;  /* 0x0000000000007b1d */ /* 0x000fea0000010000 */
[C---:B------:R-:W-:Y:S06]  /*6800*/  HMMA.16816.F32 R40, R12.reuse, R8, R40 ;  /* 0x000000080c28723c */ /* 0x040fec0000001828 */
[-C--:B------:R-:W-:Y:S06]  /*6810*/  HMMA.16816.F32 R44, R12, R10.reuse, R44 ;  /* 0x0000000a0c2c723c */ /* 0x080fec000000182c */
[C---:B------:R-:W-:Y:S06]  /*6820*/  HMMA.16816.F32 R48, R4.reuse, R10, R48 ;  /* 0x0000000a0430723c */ /* 0x040fec0000001830 */
[-C--:B------:R-:W-:Y:S06]  /*6830*/  HMMA.16816.F32 R52, R4, R16.reuse, R52 ;  /* 0x000000100434723c */ /* 0x080fec0000001834 */
[C---:B------:R-:W-:Y:S06]  /*6840*/  HMMA.16816.F32 R56, R12.reuse, R16, R56 ;  /* 0x000000100c38723c */ /* 0x040fec0000001838 */
[-C--:B------:R-:W-:Y:S06]  /*6850*/  HMMA.16816.F32 R60, R12, R18.reuse, R60 ;  /* 0x000000120c3c723c */ /* 0x080fec000000183c */
[C---:B------:R-:W-:Y:S06]  /*6860*/  HMMA.16816.F32 R64, R4.reuse, R18, R64 ;  /* 0x000000120440723c */ /* 0x040fec0000001840 */
[-C--:B--2---:R-:W-:Y:S06]  /*6870*/  HMMA.16816.F32 R68, R4, R20.reuse, R68 ;  /* 0x000000140444723c */ /* 0x084fec0000001844 */
[C---:B------:R-:W-:Y:S06]  /*6880*/  HMMA.16816.F32 R72, R12.reuse, R20, R72 ;  /* 0x000000140c48723c */ /* 0x040fec0000001848 */
[-C--:B------:R-:W-:Y:S06]  /*6890*/  HMMA.16816.F32 R76, R12, R22.reuse, R76 ;  /* 0x000000160c4c723c */ /* 0x080fec000000184c */
[----:B------:R-:W-:Y:S06]  /*68a0*/  HMMA.16816.F32 R80, R4, R22, R80 ;  /* 0x000000160450723c */ /* 0x000fec0000001850 */
[-C--:B---3--:R-:W-:Y:S06]  /*68b0*/  HMMA.16816.F32 R36, R28, R32.reuse, R36 ;  /* 0x000000201c24723c */ /* 0x088fec0000001824 */
[C---:B------:R-:W-:Y:S06]  /*68c0*/  HMMA.16816.F32 R40, R132.reuse, R32, R40 ;  /* 0x000000208428723c */ /* 0x040fec0000001828 */
[-C--:B------:R-:W-:Y:S06]  /*68d0*/  HMMA.16816.F32 R44, R132, R34.reuse, R44 ;  /* 0x00000022842c723c */ /* 0x080fec000000182c */
[C---:B------:R-:W-:Y:S06]  /*68e0*/  HMMA.16816.F32 R48, R28.reuse, R34, R48 ;  /* 0x000000221c30723c */ /* 0x040fec0000001830 */
[-C--:B----4-:R-:W-:Y:S06]  /*68f0*/  HMMA.16816.F32 R52, R28, R24.reuse, R52 ;  /* 0x000000181c34723c */ /* 0x090fec0000001834 */
[C---:B------:R-:W-:Y:S06]  /*6900*/  HMMA.16816.F32 R56, R132.reuse, R24, R56 ;  /* 0x000000188438723c */ /* 0x040fec0000001838 */
[-C--:B------:R-:W-:Y:S06]  /*6910*/  HMMA.16816.F32 R60, R132, R26.reuse, R60 ;  /* 0x0000001a843c723c */ /* 0x080fec000000183c */
[C---:B------:R-:W-:Y:S06]  /*6920*/  HMMA.16816.F32 R64, R28.reuse, R26, R64 ;  /* 0x0000001a1c40723c */ /* 0x040fec0000001840 */
[-C--:B------:R-:W-:Y:S06]  /*6930*/  HMMA.16816.F32 R68, R28, R136.reuse, R68 ;  /* 0x000000881c44723c */ /* 0x080fec0000001844 */
[C---:B------:R-:W-:Y:S06]  /*6940*/  HMMA.16816.F32 R72, R132.reuse, R136, R72 ;  /* 0x000000888448723c */ /* 0x040fec0000001848 */
[-C--:B------:R-:W-:Y:S06]  /*6950*/  HMMA.16816.F32 R76, R132, R138.reuse, R76 ;  /* 0x0000008a844c723c */ /* 0x080fec000000184c */
[----:B------:R-:W-:Y:S01]  /*6960*/  HMMA.16816.F32 R80, R28, R138, R80 ;  /* 0x0000008a1c50723c */ /* 0x000fe20000001850 */
[----:B------:R-:W-:Y:S11]  /*6970*/  @!UPT UIADD3 URZ, URZ, URZ, URZ ;  /* 0x0000003f3f3ff290 */ /* 0x000ff6000fffe03f */
[----:B------:R-:W-:Y:S01]  /*6980*/  @!UPT UIADD3 URZ, URZ, URZ, URZ ;  /* 0x0000003f3f3ff290 */ /* 0x000fe2000fffe03f */
[----:B------:R-:W-:Y:S11]  /*6990*/  @!P0 BRA `(.L_x_30) ;  /* 0x0000000000848947 */ /* 0x000ff60003800000 */
[----:B------:R-:W1:Y:S01]  /*69a0*/  LDC R5, c[0x0][0x420] ;  /* 0x00010800ff057b82 */ /* 0x000e620000000800 */
[----:B------:R-:W-:Y:S02]  /*69b0*/  ISETP.GE.AND P3, PT, R250, UR37, PT ;  /* 0x00000025fa007c0c */ /* 0x000fe4000bf66270 */
[----:B------:R-:W-:Y:S02]  /*69c0*/  ISETP.GE.AND P2, PT, R170, UR37, PT ;  /* 0x00000025aa007c0c */ /* 0x000fe4000bf46270 */
[----:B-----5:R-:W-:Y:S02]  /*69d0*/  LEA R4, R162, UR4, 0x1 ;  /* 0x00000004a2047c11 */ /* 0x020fe4000f8e08ff */
[----:B------:R-:W-:Y:S07]  /*69e0*/  ISETP.GE.AND P1, PT, R244, UR37, PT ;  /* 0x00000025f4007c0c */ /* 0x000fee000bf26270 */
[----:B------:R2:W-:Y:S04]  /*69f0*/  @P3 STS [R4+0x6000], RZ ;  /* 0x006000ff04003388 */ /* 0x0005e80000000800 */
[----:B------:R2:W-:Y:S04]  /*6a00*/  @P3 STS [R4+0x6004], RZ ;  /* 0x006004ff04003388 */ /* 0x0005e80000000800 */
[----:B------:R2:W-:Y:S01]  /*6a10*/  @P3 STS.64 [R4+0x6008], RZ ;  /* 0x006008ff04003388 */ /* 0x0005e20000000a00 */
[----:B-1----:R-:W-:Y:S05]  /*6a20*/  IMAD.U32 R5, R5, -0x40, RZ ;  /* 0xffffffc005057824 */ /* 0x002fea00078e00ff */
[C---:B------:R-:W-:Y:S02]  /*6a30*/  LEA R239, P4, R5.reuse, R239, 0x1 ;  /* 0x000000ef05ef7211 */ /* 0x040fe400078808ff */
[----:B------:R-:W-:Y:S03]  /*6a40*/  SHF.R.S32.HI R6, RZ, 0x1f, R5 ;  /* 0x0000001fff067819 */ /* 0x000fe60000011405 */
[--C-:B------:R-:W-:Y:S01]  /*6a50*/  @!P3 IMAD.MOV.U32 R10, RZ, RZ, R239.reuse ;  /* 0x000000ffff0ab224 */ /* 0x100fe200078e00ef */
[----:B------:R-:W-:Y:S01]  /*6a60*/  LEA.HI.X R237, R5, R237, R6, 0x1, P4 ;  /* 0x000000ed05ed7211 */ /* 0x000fe200020f0c06 */
[--C-:B------:R-:W-:Y:S02]  /*6a70*/  @!P2 IMAD.MOV.U32 R8, RZ, RZ, R239.reuse ;  /* 0x000000ffff08a224 */ /* 0x100fe400078e00ef */
[----:B------:R-:W-:Y:S02]  /*6a80*/  @!P1 IMAD.MOV.U32 R6, RZ, RZ, R239 ;  /* 0x000000ffff069224 */ /* 0x000fe400078e00ef */
[--C-:B------:R-:W-:Y:S02]  /*6a90*/  @!P3 IMAD.MOV.U32 R11, RZ, RZ, R237.reuse ;  /* 0x000000ffff0bb224 */ /* 0x100fe400078e00ed */
[--C-:B------:R-:W-:Y:S02]  /*6aa0*/  @!P2 IMAD.MOV.U32 R9, RZ, RZ, R237.reuse ;  /* 0x000000ffff09a224 */ /* 0x100fe400078e00ed */
[----:B------:R-:W-:Y:S01]  /*6ab0*/  @!P1 IMAD.MOV.U32 R7, RZ, RZ, R237 ;  /* 0x000000ffff079224 */ /* 0x000fe200078e00ed */
[----:B------:R-:W-:Y:S01]  /*6ac0*/  @!PT LDS RZ, [RZ] ;  /* 0x00000000fffff984 */ /* 0x000fe20000000800 */
[----:B------:R-:W-:Y:S01]  /*6ad0*/  @!PT LDS RZ, [RZ] ;  /* 0x00000000fffff984 */ /* 0x000fe20000000800 */
[----:B------:R-:W-:Y:S01]  /*6ae0*/  @!PT LDS RZ, [RZ] ;  /* 0x00000000fffff984 */ /* 0x000fe20000000800 */
[----:B------:R2:W-:Y:S04]  /*6af0*/  @!P3 LDGSTS.E.BYPASS.LTC128B.128 [R4+0x6000], desc[UR6][R10.64] ;  /* 0x060000000a04bfae */ /* 0x0005e8000b901d46 */
[----:B------:R2:W-:Y:S04]  /*6b00*/  @P2 STS.128 [R4+0x7000], RZ ;  /* 0x007000ff04002388 */ /* 0x0005e80000000c00 */
        /* <DEDUP_REMOVED lines=9> */
[----:B------:R-:W0:Y:S02]  /*6ba0*/  LDGDEPBAR ;  /* 0x00000000000079af */ /* 0x000e240000000000 */
.L_x_30:
[----:B------:R-:W3:Y:S01]  /*6bb0*/  LDL R163, [R1+0x24] ;  /* 0x0000240001a37983 */ /* 0x000ee20000100800 */
[----:B------:R-:W-:Y:S02]  /*6bc0*/  ULOP3.LUT UR8, UR5, 0x1, URZ, 0xc0, !UPT ;  /* 0x0000000105087892 */ /* 0x000fe4000f8ec03f */
[----:B------:R-:W-:Y:S01]  /*6bd0*/  UISETP.GT.AND UP2, UPT, UR5, UR18, UPT ;  /* 0x000000120500728c */ /* 0x000fe2000bf44270 */
[----:B------:R-:W4:Y:S01]  /*6be0*/  LDL R160, [R1+0x30] ;  /* 0x0000300001a07983 */ /* 0x000f220000100800 */
[----:B------:R-:W-:Y:S02]  /*6bf0*/  UISETP.NE.U32.AND UP0, UPT, UR8, 0x1, UPT ;  /* 0x000000010800788c */ /* 0x000fe4000bf05070 */
[----:B------:R-:W-:Y:S01]  /*6c00*/  UIADD3 UR5, UR5, -0x1, URZ ;  /* 0xffffffff05057890 */ /* 0x000fe2000fffe03f */
[----:B------:R-:W4:Y:S04]  /*6c10*/  LDL R159, [R1] ;  /* 0x00000000019f7983 */ /* 0x000f280000100800 */
[----:B------:R-:W4:Y:S04]  /*6c20*/  LDL R158, [R1+0x4] ;  /* 0x00000400019e7983 */ /* 0x000f280000100800 */
[----:B------:R-:W-:Y:S04]  /*6c30*/  LDSM.16.M88.4 R24, [R224] ;  /* 0x00000000e018783b */ /* 0x000fe80000000200 */
[----:B--2---:R-:W1:Y:S04]  /*6c40*/  LDSM.16.MT88.4 R8, [R0+0x9000] ;  /* 0x009000000008783b */ /* 0x004e680000004200 */
[----:B------:R-:W2:Y:S04]  /*6c50*/  LDSM.16.MT88.4 R16, [R0+0xb000] ;  /* 0x00b000000010783b */ /* 0x000ea80000004200 */
[----:B------:R-:W2:Y:S04]  /*6c60*/  LDSM.16.MT88.4 R28, [R0+0xd000] ;  /* 0x00d00000001c783b */ /* 0x000ea80000004200 */
[----:B------:R-:W-:Y:S04]  /*6c70*/  LDSM.16.M88.4 R32, [R225] ;  /* 0x00000000e120783b */ /* 0x000fe80000000200 */
[----:B------:R-:W2:Y:S04]  /*6c80*/  LDSM.16.MT88.4 R132, [R0+0x9400] ;  /* 0x009400000084783b */ /* 0x000ea80000004200 */
[----:B------:R-:W2:Y:S04]  /*6c90*/  LDSM.16.MT88.4 R136, [R0+0xb400] ;  /* 0x00b400000088783b */ /* 0x000ea80000004200 */
[----:B------:R-:W2:Y:S04]  /*6ca0*/  LDSM.16.MT88.4 R140, [R0+0xd400] ;  /* 0x00d40000008c783b */ /* 0x000ea80000004200 */
[----:B------:R-:W-:Y:S04]  /*6cb0*/  LDSM.16.M88.4 R144, [R227] ;  /* 0x00000000e390783b */ /* 0x000fe80000000200 */
[----:B------:R-:W2:Y:S04]  /*6cc0*/  LDSM.16.MT88.4 R148, [R0+0x9800] ;  /* 0x009800000094783b */ /* 0x000ea80000004200 */
[----:B------:R-:W-:Y:S01]  /*6cd0*/  LDSM.16.MT88.4 R152, [R0+0xd800] ;  /* 0x00d800000098783b */ /* 0x000fe20000004200 */
[C---:B-1----:R-:W-:Y:S03]  /*6ce0*/  HMMA.16816.F32 R4, R24.reuse, R8, RZ ;  /* 0x000000081804723c */ /* 0x042fe600000018ff */
[----:B------:R-:W4:Y:S03]  /*6cf0*/  LDL R161, [R1+0x10] ;  /* 0x0000100001a17983 */ /* 0x000f260000100800 */
[C---:B------:R-:W-:Y:S06]  /*6d00*/  HMMA.16816.F32 R8, R24.reuse, R10, RZ ;  /* 0x0000000a1808723c */ /* 0x040fec00000018ff */
[C---:B--2---:R-:W-:Y:S06]  /*6d10*/  HMMA.16816.F32 R12, R24.reuse, R16, RZ ;  /* 0x00000010180c723c */ /* 0x044fec00000018ff */
[C---:B------:R-:W-:Y:S06]  /*6d20*/  HMMA.16816.F32 R16, R24.reuse, R18, RZ ;  /* 0x000000121810723c */ /* 0x040fec00000018ff */
[C---:B------:R-:W-:Y:S06]  /*6d30*/  HMMA.16816.F32 R20, R24.reuse, R28, RZ ;  /* 0x0000001c1814723c */ /* 0x040fec00000018ff */
[----:B------:R-:W-:Y:S01]  /*6d40*/  HMMA.16816.F32 R24, R24, R30, RZ ;  /* 0x0000001e1818723c */ /* 0x000fe200000018ff */
[----:B------:R-:W1:Y:S05]  /*6d50*/  LDSM.16.MT88.4 R28, [R0+0xb800] ;  /* 0x00b80000001c783b */ /* 0x000e6a0000004200 */
[C---:B------:R-:W-:Y:S06]  /*6d60*/  HMMA.16816.F32 R4, R32.reuse, R132, R4 ;  /* 0x000000842004723c */ /* 0x040fec0000001804 */
[C---:B------:R-:W-:Y:S01]  /*6d70*/  HMMA.16816.F32 R8, R32.reuse, R134, R8 ;  /* 0x000000862008723c */ /* 0x040fe20000001808 */
[----:B------:R-:W-:Y:S05]  /*6d80*/  LDSM.16.M88.4 R132, [R226] ;  /* 0x00000000e284783b */ /* 0x000fea0000000200 */
[C---:B------:R-:W-:Y:S06]  /*6d90*/  HMMA.16816.F32 R12, R32.reuse, R136, R12 ;  /* 0x00000088200c723c */ /* 0x040fec000000180c */
[C---:B------:R-:W-:Y:S01]  /*6da0*/  HMMA.16816.F32 R16, R32.reuse, R138, R16 ;  /* 0x0000008a2010723c */ /* 0x040fe20000001810 */
[----:B------:R-:W2:Y:S05]  /*6db0*/  LDSM.16.MT88.4 R136, [R0+0x9c00] ;  /* 0x009c00000088783b */ /* 0x000eaa0000004200 */
[C---:B------:R-:W-:Y:S06]  /*6dc0*/  HMMA.16816.F32 R20, R32.reuse, R140, R20 ;  /* 0x0000008c2014723c */ /* 0x040fec0000001814 */
[----:B------:R-:W-:Y:S01]  /*6dd0*/  HMMA.16816.F32 R24, R32, R142, R24 ;  /* 0x0000008e2018723c */ /* 0x000fe20000001818 */
[----:B------:R-:W2:Y:S04]  /*6de0*/  LDSM.16.MT88.4 R32, [R0+0xbc00] ;  /* 0x00bc00000020783b */ /* 0x000ea80000004200 */
[----:B------:R-:W2:Y:S01]  /*6df0*/  LDSM.16.MT88.4 R140, [R0+0xdc00] ;  /* 0x00dc0000008c783b */ /* 0x000ea20000004200 */
[C---:B------:R-:W-:Y:S06]  /*6e00*/  HMMA.16816.F32 R4, R144.reuse, R148, R4 ;  /* 0x000000949004723c */ /* 0x040fec0000001804 */
[C---:B------:R-:W-:Y:S01]  /*6e10*/  HMMA.16816.F32 R8, R144.reuse, R150, R8 ;  /* 0x000000969008723c */ /* 0x040fe20000001808 */
[----:B------:R-:W-:Y:S05]  /*6e20*/  LDSM.16.MT88.4 R148, [R0+0xa000] ;  /* 0x00a000000094783b */ /* 0x000fea0000004200 */
[C---:B-1----:R-:W-:Y:S06]  /*6e30*/  HMMA.16816.F32 R12, R144.reuse, R28, R12 ;  /* 0x0000001c900c723c */ /* 0x042fec000000180c */
[C---:B------:R-:W-:Y:S01]  /*6e40*/  HMMA.16816.F32 R16, R144.reuse, R30, R16 ;  /* 0x0000001e9010723c */ /* 0x040fe20000001810 */
[----:B------:R-:W1:Y:S05]  /*6e50*/  LDSM.16.M88.4 R28, [R224+0x2000] ;  /* 0x00200000e01c783b */ /* 0x000e6a0000000200 */
[C---:B------:R-:W-:Y:S06]  /*6e60*/  HMMA.16816.F32 R20, R144.reuse, R152, R20 ;  /* 0x000000989014723c */ /* 0x040fec0000001814 */
[----:B------:R-:W-:Y:S01]  /*6e70*/  HMMA.16816.F32 R24, R144, R154, R24 ;  /* 0x0000009a9018723c */ /* 0x000fe20000001818 */
[----:B------:R-:W1:Y:S04]  /*6e80*/  LDSM.16.MT88.4 R144, [R0+0xc000] ;  /* 0x00c000000090783b */ /* 0x000e680000004200 */
[----:B------:R-:W1:Y:S01]  /*6e90*/  LDSM.16.MT88.4 R152, [R0+0xe000] ;  /* 0x00e000000098783b */ /* 0x000e620000004200 */
[C---:B--2---:R-:W-:Y:S06]  /*6ea0*/  HMMA.16816.F32 R4, R132.reuse, R136, R4 ;  /* 0x000000888404723c */ /* 0x044fec0000001804 */
[C---:B------:R-:W-:Y:S01]  /*6eb0*/  HMMA.16816.F32 R8, R132.reuse, R138, R8 ;  /* 0x0000008a8408723c */ /* 0x040fe20000001808 */
[----:B------:R-:W-:Y:S05]  /*6ec0*/  LDSM.16.MT88.4 R136, [R0+0xa400] ;  /* 0x00a400000088783b */ /* 0x000fea0000004200 */
[C---:B------:R-:W-:Y:S06]  /*6ed0*/  HMMA.16816.F32 R12, R132.reuse, R32, R12 ;  /* 0x00000020840c723c */ /* 0x040fec000000180c */
[C---:B------:R-:W-:Y:S01]  /*6ee0*/  HMMA.16816.F32 R16, R132.reuse, R34, R16 ;  /* 0x000000228410723c */ /* 0x040fe20000001810 */
[----:B------:R-:W2:Y:S05]  /*6ef0*/  LDSM.16.M88.4 R32, [R225+0x2000] ;  /* 0x00200000e120783b */ /* 0x000eaa0000000200 */
[C---:B------:R-:W-:Y:S06]  /*6f00*/  HMMA.16816.F32 R20, R132.reuse, R140, R20 ;  /* 0x0000008c8414723c */ /* 0x040fec0000001814 */
[----:B------:R-:W-:Y:S01]  /*6f10*/  HMMA.16816.F32 R24, R132, R142, R24 ;  /* 0x0000008e8418723c */ /* 0x000fe20000001818 */
[----:B------:R-:W2:Y:S04]  /*6f20*/  LDSM.16.MT88.4 R132, [R0+0xc400] ;  /* 0x00c400000084783b */ /* 0x000ea80000004200 */
[----:B------:R-:W2:Y:S01]  /*6f30*/  LDSM.16.MT88.4 R140, [R0+0xe400] ;  /* 0x00e40000008c783b */ /* 0x000ea20000004200 */
[C---:B-1----:R-:W-:Y:S06]  /*6f40*/  HMMA.16816.F32 R4, R28.reuse, R148, R4 ;  /* 0x000000941c04723c */ /* 0x042fec0000001804 */
[C---:B------:R-:W-:Y:S01]  /*6f50*/  HMMA.16816.F32 R8, R28.reuse, R150, R8 ;  /* 0x000000961c08723c */ /* 0x040fe20000001808 */
[----:B------:R-:W-:Y:S05]  /*6f60*/  LDSM.16.MT88.4 R148, [R0+0xa800] ;  /* 0x00a800000094783b */ /* 0x000fea0000004200 */
[C---:B------:R-:W-:Y:S06]  /*6f70*/  HMMA.16816.F32 R12, R28.reuse, R144, R12 ;  /* 0x000000901c0c723c */ /* 0x040fec000000180c */
[C---:B------:R-:W-:Y:S01]  /*6f80*/  HMMA.16816.F32 R16, R28.reuse, R146, R16 ;  /* 0x000000921c10723c */ /* 0x040fe20000001810 */
[----:B------:R-:W1:Y:S05]  /*6f90*/  LDSM.16.M88.4 R144, [R227+0x2000] ;  /* 0x00200000e390783b */ /* 0x000e6a0000000200 */
[C---:B------:R-:W-:Y:S06]  /*6fa0*/  HMMA.16816.F32 R20, R28.reuse, R152, R20 ;  /* 0x000000981c14723c */ /* 0x040fec0000001814 */
[----:B------:R-:W-:Y:S01]  /*6fb0*/  HMMA.16816.F32 R24, R28, R154, R24 ;  /* 0x0000009a1c18723c */ /* 0x000fe20000001818 */
[----:B------:R-:W1:Y:S04]  /*6fc0*/  LDSM.16.MT88.4 R28, [R0+0xc800] ;  /* 0x00c80000001c783b */ /* 0x000e680000004200 */
[----:B------:R-:W3:Y:S01]  /*6fd0*/  LDSM.16.MT88.4 R152, [R0+0xe800] ;  /* 0x00e800000098783b */ /* 0x000ee20000004200 */
        /* <DEDUP_REMOVED lines=9> */
[----:B------:R3:W2:Y:S01]  /*7070*/  LDSM.16.MT88.4 R140, [R0+0xec00] ;  /* 0x00ec0000008c783b */ /* 0x0006a20000004200 */
[C---:B-1----:R-:W-:Y:S06]  /*7080*/  HMMA.16816.F32 R4, R144.reuse, R148, R4 ;  /* 0x000000949004723c */ /* 0x042fec0000001804 */
[C---:B------:R-:W-:Y:S06]  /*7090*/  HMMA.16816.F32 R8, R144.reuse, R150, R8 ;  /* 0x000000969008723c */ /* 0x040fec0000001808 */
[C---:B------:R-:W-:Y:S06]  /*70a0*/  HMMA.16816.F32 R12, R144.reuse, R28, R12 ;  /* 0x0000001c900c723c */ /* 0x040fec000000180c */
[C---:B------:R-:W-:Y:S01]  /*70b0*/  HMMA.16816.F32 R16, R144.reuse, R30, R16 ;  /* 0x0000001e9010723c */ /* 0x040fe20000001810 */
[----:B---3--:R-:W-:Y:S05]  /*70c0*/  IMAD.U32 R0, RZ, RZ, UR16 ;  /* 0x00000010ff007e24 */ /* 0x008fea000f8e00ff */
[C---:B------:R-:W-:Y:S05]  /*70d0*/  HMMA.16816.F32 R20, R144.reuse, R152, R20 ;  /* 0x000000989014723c */ /* 0x040fea0000001814 */
[----:B------:R-:W-:Y:S01]  /*70e0*/  @P0 IADD3 R30, P2, R163, UR12, RZ ;  /* 0x0000000ca31e0c10 */ /* 0x000fe2000ff5e0ff */
[----:B------:R-:W-:Y:S01]  /*70f0*/  HMMA.16816.F32 R24, R144, R154, R24 ;  /* 0x0000009a9018723c */ /* 0x000fe20000001818 */
[----:B------:R-:W-:Y:S01]  /*7100*/  LDSM.16.MT88.4 R144, [R3+0x1c00] ;  /* 0x001c00000390783b */ /* 0x000fe20000004200 */
[----:B------:R-:W-:Y:S03]  /*7110*/  @UP3 UIADD3 UR12, UP1, UR12, -0x100, URZ ;  /* 0xffffff000c0c3890 */ /* 0x000fe6000ff3e03f */
[----:B----4-:R-:W-:Y:S01]  /*7120*/  @P0 IADD3.X R31, R160, UR11, RZ, P2, !PT ;  /* 0x0000000ba01f0c10 */ /* 0x010fe200097fe4ff */
[C---:B--2---:R-:W-:Y:S01]  /*7130*/  HMMA.16816.F32 R4, R132.reuse, R136, R4 ;  /* 0x000000888404723c */ /* 0x044fe20000001804 */
[----:B------:R-:W-:Y:S03]  /*7140*/  @UP3 UIADD3.X UR11, UR11, -0x1, URZ, UP1, !UPT ;  /* 0xffffffff0b0b3890 */ /* 0x000fe60008ffe43f */
[----:B------:R-:W2:Y:S02]  /*7150*/  @P0 LDG.E R159, desc[UR6][R30.64] ;  /* 0x000000061e9f0981 */ /* 0x000ea4000c1e1900 */
[C---:B------:R-:W-:Y:S02]  /*7160*/  HMMA.16816.F32 R8, R132.reuse, R138, R8 ;  /* 0x0000008a8408723c */ /* 0x040fe40000001808 */
[----:B------:R-:W3:Y:S04]  /*7170*/  @P0 LDG.E R158, desc[UR6][R30.64+0x20] ;  /* 0x000020061e9e0981 */ /* 0x000ee8000c1e1900 */
[C---:B------:R-:W-:Y:S01]  /*7180*/  HMMA.16816.F32 R12, R132.reuse, R32, R12 ;  /* 0x00000020840c723c */ /* 0x040fe2000000180c */
[----:B------:R-:W5:Y:S04]  /*7190*/  @P0 LDG.E R249, desc[UR6][R30.64+0x80] ;  /* 0x000080061ef90981 */ /* 0x000f68000c1e1900 */
[----:B------:R1:W5:Y:S01]  /*71a0*/  @P0 LDG.E R252, desc[UR6][R30.64+0xa0] ;  /* 0x0000a0061efc0981 */ /* 0x000362000c1e1900 */
[C---:B------:R-:W-:Y:S01]  /*71b0*/  HMMA.16816.F32 R16, R132.reuse, R34, R16 ;  /* 0x000000228410723c */ /* 0x040fe20000001810 */
[----:B------:R-:W-:Y:S02]  /*71c0*/  IMAD.U32 R32, RZ, RZ, UR16 ;  /* 0x00000010ff207e24 */ /* 0x000fe4000f8e00ff */
[----:B------:R-:W-:Y:S03]  /*71d0*/  LDSM.16.MT88.4 R136, [R3+0x2400] ;  /* 0x002400000388783b */ /* 0x000fe60000004200 */
[C---:B------:R-:W-:Y:S01]  /*71e0*/  HMMA.16816.F32 R20, R132.reuse, R140, R20 ;  /* 0x0000008c8414723c */ /* 0x040fe20000001814 */
[----:B------:R-:W-:Y:S04]  /*71f0*/  IMAD.U32 R35, RZ, RZ, UR17 ;  /* 0x00000011ff237e24 */ /* 0x000fe8000f8e00ff */
[----:B------:R-:W-:Y:S01]  /*7200*/  IMAD.U32 R34, RZ, RZ, UR35 ;  /* 0x00000023ff227e24 */ /* 0x000fe2000f8e00ff */
[----:B------:R-:W-:Y:S01]  /*7210*/  HMMA.16816.F32 R24, R132, R142, R24 ;  /* 0x0000008e8418723c */ /* 0x000fe20000001818 */
[----:B------:R-:W-:Y:S01]  /*7220*/  LDSM.16.MT88.4 R140, [R3+0x1800] ;  /* 0x00180000038c783b */ /* 0x000fe20000004200 */
[----:B-1----:R-:W-:Y:S03]  /*7230*/  IMAD.U32 R30, RZ, RZ, UR34 ;  /* 0x00000022ff1e7e24 */ /* 0x002fe6000f8e00ff */
[----:B------:R-:W-:Y:S01]  /*7240*/  IMAD.U32 R31, RZ, RZ, UR35 ;  /* 0x00000023ff1f7e24 */ /* 0x000fe2000f8e00ff */
[C---:B------:R-:W-:Y:S05]  /*7250*/  LEA R241, P1, R161.reuse, R156, 0x2 ;  /* 0x0000009ca1f17211 */ /* 0x040fea00078210ff */
[----:B------:R-:W-:Y:S01]  /*7260*/  LEA.HI.X.SX32 R240, R161, R157, 0x2, P1 ;  /* 0x0000009da1f07211 */ /* 0x000fe200008f16ff */
[----:B------:R-:W-:Y:S04]  /*7270*/  IMAD.MOV.U32 R28, RZ, RZ, R241 ;  /* 0x000000ffff1c7224 */ /* 0x000fe800078e00f1 */
[----:B------:R-:W-:Y:S01]  /*7280*/  IMAD.MOV.U32 R29, RZ, RZ, R240 ;  /* 0x000000ffff1d7224 */ /* 0x000fe200078e00f0 */
[-C--:B------:R-:W-:Y:S02]  /*7290*/  LEA R32, P1, R32, R28.reuse, 0x2 ;  /* 0x0000001c20207211 */ /* 0x080fe400078210ff */
[-C--:B------:R-:W-:Y:S02]  /*72a0*/  LEA R34, P2, R34, R28.reuse, 0x2 ;  /* 0x0000001c22227211 */ /* 0x080fe400078410ff */
[-C--:B------:R-:W-:Y:S01]  /*72b0*/  LEA.HI.X.SX32 R33, R0, R29.reuse, 0x2, P1 ;  /* 0x0000001d00217211 */ /* 0x080fe200008f16ff */
[----:B------:R1:W-:Y:S01]  /*72c0*/  REDG.E.ADD.F32.FTZ.RN.STRONG.GPU desc[UR6][R28.64], R4 ;  /* 0x000000041c0079a6 */ /* 0x0003e2000c10f386 */
[----:B------:R-:W-:Y:S01]  /*72d0*/  IMAD.U32 R0, RZ, RZ, UR17 ;  /* 0x00000011ff007e24 */ /* 0x000fe2000f8e00ff */
[-C--:B------:R-:W-:Y:S02]  /*72e0*/  LEA R30, P1, R30, R28.reuse, 0x2 ;  /* 0x0000001c1e1e7211 */ /* 0x080fe400078210ff */
[----:B------:R4:W-:Y:S01]  /*72f0*/  REDG.E.ADD.F32.FTZ.RN.STRONG.GPU desc[UR6][R32.64], R5 ;  /* 0x00000005200079a6 */ /* 0x0009e2000c10f386 */
[----:B-1----:R-:W-:Y:S02]  /*7300*/  IMAD.U32 R4, RZ, RZ, UR33 ;  /* 0x00000021ff047e24 */ /* 0x002fe4000f8e00ff */
[----:B----4-:R-:W-:Y:S01]  /*7310*/  IMAD.U32 R5, RZ, RZ, UR34 ;  /* 0x00000022ff057e24 */ /* 0x010fe2000f8e00ff */
[----:B--2---:R-:W-:Y:S04]  /*7320*/  @P0 STL [R1], R159 ;  /* 0x0000009f01000387 */ /* 0x004fe80000100800 */
[----:B---3--:R-:W-:Y:S01]  /*7330*/  @P0 STL [R1+0x4], R158 ;  /* 0x0000049e01000387 */ /* 0x008fe20000100800 */
[-C--:B------:R-:W-:Y:S02]  /*7340*/  LEA R132, P0, R35, R28.reuse, 0x2 ;  /* 0x0000001c23847211 */ /* 0x080fe400078010ff */
[-C--:B------:R-:W-:Y:S02]  /*7350*/  LEA.HI.X.SX32 R35, R31, R29.reuse, 0x2, P2 ;  /* 0x0000001d1f237211 */ /* 0x080fe400010f16ff */
[-C--:B------:R-:W-:Y:S01]  /*7360*/  LEA.HI.X.SX32 R133, R0, R29.reuse, 0x2, P0 ;  /* 0x0000001d00857211 */ /* 0x080fe200000f16ff */
[----:B------:R-:W-:Y:S01]  /*7370*/  IMAD.U32 R0, RZ, RZ, UR33 ;  /* 0x00000021ff007e24 */ /* 0x000fe2000f8e00ff */
[-C--:B------:R-:W-:Y:S02]  /*7380*/  LEA R4, P0, R4, R28.reuse, 0x2 ;  /* 0x0000001c04047211 */ /* 0x080fe400078010ff */
[-C--:B------:R-:W-:Y:S01]  /*7390*/  LEA.HI.X.SX32 R31, R5, R29.reuse, 0x2, P1 ;  /* 0x0000001d051f7211 */ /* 0x080fe200008f16ff */
[----:B------:R1:W-:Y:S01]  /*73a0*/  REDG.E.ADD.F32.FTZ.RN.STRONG.GPU desc[UR6][R132.64], R6 ;  /* 0x00000006840079a6 */ /* 0x0003e2000c10f386 */
[-C--:B------:R-:W-:Y:S01]  /*73b0*/  LEA.HI.X.SX32 R5, R0, R29.reuse, 0x2, P0 ;  /* 0x0000001d00057211 */ /* 0x080fe200000f16ff */
[----:B------:R-:W-:Y:S02]  /*73c0*/  IMAD.U32 R0, RZ, RZ, UR32 ;  /* 0x00000020ff007e24 */ /* 0x000fe4000f8e00ff */
[----:B------:R2:W-:Y:S04]  /*73d0*/  REDG.E.ADD.F32.FTZ.RN.STRONG.GPU desc[UR6][R34.64], R7 ;  /* 0x00000007220079a6 */ /* 0x0005e8000c10f386 */
[----:B------:R3:W-:Y:S04]  /*73e0*/  REDG.E.ADD.F32.FTZ.RN.STRONG.GPU desc[UR6][R30.64], R8 ;  /* 0x000000081e0079a6 */ /* 0x0007e8000c10f386 */
[----:B------:R4:W-:Y:S04]  /*73f0*/  REDG.E.ADD.F32.FTZ.RN.STRONG.GPU desc[UR6][R4.64], R9 ;  /* 0x00000009040079a6 */ /* 0x0009e8000c10f386 */
[----:B------:R-:W-:Y:S01]  /*7400*/  LDSM.16.MT88.4 R132, [R2+0x11800] ;  /* 0x011800000284783b */ /* 0x000fe20000004200 */
[----:B-1----:R-:W-:Y:S02]  /*7410*/  IMAD.U32 R6, RZ, RZ, UR28 ;  /* 0x0000001cff067e24 */ /* 0x002fe4000f8e00ff */
[----:B--2---:R-:W-:Y:S02]  /*7420*/  IMAD.U32 R7, RZ, RZ, UR27 ;  /* 0x0000001bff077e24 */ /* 0x004fe4000f8e00ff */
[----:B---3--:R-:W-:Y:S02]  /*7430*/  IMAD.U32 R8, RZ, RZ, UR31 ;  /* 0x0000001fff087e24 */ /* 0x008fe4000f8e00ff */
[----:B------:R-:W-:Y:S02]  /*7440*/  IMAD.U32 R30, RZ, RZ, UR28 ;  /* 0x0000001cff1e7e24 */ /* 0x000fe4000f8e00ff */
[----:B----4-:R-:W-:Y:S01]  /*7450*/  IMAD.U32 R5, RZ, RZ, UR32 ;  /* 0x00000020ff057e24 */ /* 0x010fe2000f8e00ff */
[-C--:B------:R-:W-:Y:S01]  /*7460*/  LEA R4, P1, R0, R28.reuse, 0x2 ;  /* 0x0000001c00047211 */ /* 0x080fe200078210ff */
[----:B------:R-:W-:Y:S01]  /*7470*/  IMAD.U32 R0, RZ, RZ, UR31 ;  /* 0x0000001fff007e24 */ /* 0x000fe2000f8e00ff */
[-C--:B------:R-:W-:Y:S02]  /*7480*/  LEA R8, P0, R8, R28.reuse, 0x2 ;  /* 0x0000001c08087211 */ /* 0x080fe400078010ff */
[-C--:B------:R-:W-:Y:S02]  /*7490*/  LEA.HI.X.SX32 R5, R5, R29.reuse, 0x2, P1 ;  /* 0x0000001d05057211 */ /* 0x080fe400008f16ff */
[-C--:B------:R-:W-:Y:S01]  /*74a0*/  LEA.HI.X.SX32 R9, R0, R29.reuse, 0x2, P0 ;  /* 0x0000001d00097211 */ /* 0x080fe200000f16ff */
[----:B------:R-:W-:Y:S01]  /*74b0*/  IMAD.U32 R0, RZ, RZ, UR27 ;  /* 0x0000001bff007e24 */ /* 0x000fe2000f8e00ff */
[-C--:B------:R-:W-:Y:S01]  /*74c0*/  LEA R6, P1, R6, R28.reuse, 0x2 ;  /* 0x0000001c06067211 */ /* 0x080fe200078210ff */
[----:B------:R1:W-:Y:S04]  /*74d0*/  REDG.E.ADD.F32.FTZ.RN.STRONG.GPU desc[UR6][R4.64], R10 ;  /* 0x0000000a040079a6 */ /* 0x0003e8000c10f386 */
[----:B------:R2:W-:Y:S04]  /*74e0*/  REDG.E.ADD.F32.FTZ.RN.STRONG.GPU desc[UR6][R8.64], R11 ;  /* 0x0000000b080079a6 */ /* 0x0005e8000c10f386 */
[----:B------:R3:W-:Y:S04]  /*74f0*/  REDG.E.ADD.F32.FTZ.RN.STRONG.GPU desc[UR6][R28.64+0x80], R12 ;  /* 0x0000800c1c0079a6 */ /* 0x0007e8000c10f386 */
[----:B------:R4:W-:Y:S01]  /*7500*/  REDG.E.ADD.F32.FTZ.RN.STRONG.GPU desc[UR6][R32.64+0x80], R13 ;  /* 0x0000800d200079a6 */ /* 0x0009e2000c10f386 */
[-C--:B-1----:R-:W-:Y:S01]  /*7510*/  LEA R4, P0, R7, R28.reuse, 0x2 ;  /* 0x0000001c07047211 */ /* 0x082fe200078010ff */
[----:B------:R-:W-:Y:S01]  /*7520*/  IMAD.U32 R10, RZ, RZ, UR26 ;  /* 0x0000001aff0a7e24 */ /* 0x000fe2000f8e00ff */
[-C--:B------:R-:W-:Y:S02]  /*7530*/  LEA.HI.X.SX32 R7, R30, R29.reuse, 0x2, P1 ;  /* 0x0000001d1e077211 */ /* 0x080fe400008f16ff */
[-C--:B------:R-:W-:Y:S01]  /*7540*/  LEA.HI.X.SX32 R5, R0, R29.reuse, 0x2, P0 ;  /* 0x0000001d00057211 */ /* 0x080fe200000f16ff */
[----:B--2---:R-:W-:Y:S01]  /*7550*/  IMAD.U32 R8, RZ, RZ, UR25 ;  /* 0x00000019ff087e24 */ /* 0x004fe2000f8e00ff */
[-C--:B------:R-:W-:Y:S01]  /*7560*/  LEA R10, P0, R10, R28.reuse, 0x2 ;  /* 0x0000001c0a0a7211 */ /* 0x080fe200078010ff */
[----:B------:R1:W-:Y:S01]  /*7570*/  REDG.E.ADD.F32.FTZ.RN.STRONG.GPU desc[UR6][R6.64], R14 ;  /* 0x0000000e060079a6 */ /* 0x0003e2000c10f386 */
[----:B------:R-:W-:Y:S02]  /*7580*/  IMAD.U32 R0, RZ, RZ, UR26 ;  /* 0x0000001aff007e24 */ /* 0x000fe4000f8e00ff */
[-C--:B------:R-:W-:Y:S01]  /*7590*/  LEA R8, P2, R8, R28.reuse, 0x2 ;  /* 0x0000001c08087211 */ /* 0x080fe200078410ff */
[----:B------:R2:W-:Y:S01]  /*75a0*/  REDG.E.ADD.F32.FTZ.RN.STRONG.GPU desc[UR6][R4.64], R15 ;  /* 0x0000000f040079a6 */ /* 0x0005e2000c10f386 */
[----:B---3--:R-:W-:Y:S01]  /*75b0*/  IMAD.U32 R12, RZ, RZ, UR22 ;  /* 0x00000016ff0c7e24 */ /* 0x008fe2000f8e00ff */
[-C--:B------:R-:W-:Y:S01]  /*75c0*/  LEA.HI.X.SX32 R11, R0, R29.reuse, 0x2, P0 ;  /* 0x0000001d000b7211 */ /* 0x080fe200000f16ff */
[----:B------:R-:W-:Y:S02]  /*75d0*/  IMAD.U32 R0, RZ, RZ, UR30 ;  /* 0x0000001eff007e24 */ /* 0x000fe4000f8e00ff */
[----:B----4-:R-:W-:Y:S01]  /*75e0*/  IMAD.U32 R13, RZ, RZ, UR23 ;  /* 0x00000017ff0d7e24 */ /* 0x010fe2000f8e00ff */
[-C--:B------:R-:W-:Y:S01]  /*75f0*/  LEA R12, P4, R12, R28.reuse, 0x2 ;  /* 0x0000001c0c0c7211 */ /* 0x080fe200078810ff */
[----:B------:R3:W-:Y:S01]  /*7600*/  REDG.E.ADD.F32.FTZ.RN.STRONG.GPU desc[UR6][R10.64], R16 ;  /* 0x000000100a0079a6 */ /* 0x0007e2000c10f386 */
[----:B-1----:R-:W-:Y:S02]  /*7610*/  IMAD.U32 R6, RZ, RZ, UR24 ;  /* 0x00000018ff067e24 */ /* 0x002fe4000f8e00ff */
[----:B------:R-:W-:Y:S02]  /*7620*/  IMAD.U32 R7, RZ, RZ, UR25 ;  /* 0x00000019ff077e24 */ /* 0x000fe4000f8e00ff */
[----:B--2---:R-:W-:Y:S01]  /*7630*/  IMAD.U32 R4, RZ, RZ, UR30 ;  /* 0x0000001eff047e24 */ /* 0x004fe2000f8e00ff */
[-C--:B------:R-:W-:Y:S01]  /*7640*/  LEA R6, P1, R6, R28.reuse, 0x2 ;  /* 0x0000001c06067211 */ /* 0x080fe200078210ff */
[----:B------:R-:W-:Y:S01]  /*7650*/  IMAD.U32 R5, RZ, RZ, UR24 ;  /* 0x00000018ff057e24 */ /* 0x000fe2000f8e00ff */
[-C--:B------:R-:W-:Y:S01]  /*7660*/  LEA.HI.X.SX32 R9, R7, R29.reuse, 0x2, P2 ;  /* 0x0000001d07097211 */ /* 0x080fe200010f16ff */
[----:B------:R-:W-:Y:S01]  /*7670*/  IMAD.U32 R14, RZ, RZ, UR23 ;  /* 0x00000017ff0e7e24 */ /* 0x000fe2000f8e00ff */
[-C--:B------:R-:W-:Y:S02]  /*7680*/  LEA R4, P0, R4, R28.reuse, 0x2 ;  /* 0x0000001c04047211 */ /* 0x080fe400078010ff */
[-C--:B------:R-:W-:Y:S01]  /*7690*/  LEA.HI.X.SX32 R7, R5, R29.reuse, 0x2, P1 ;  /* 0x0000001d05077211 */ /* 0x080fe200008f16ff */
[----:B------:R1:W-:Y:S01]  /*76a0*/  REDG.E.ADD.F32.FTZ.RN.STRONG.GPU desc[UR6][R8.64], R17 ;  /* 0x00000011080079a6 */ /* 0x0003e2000c10f386 */
[-C--:B------:R-:W-:Y:S01]  /*76b0*/  LEA.HI.X.SX32 R5, R0, R29.reuse, 0x2, P0 ;  /* 0x0000001d00057211 */ /* 0x080fe200000f16ff */
[----:B---3--:R-:W-:Y:S01]  /*76c0*/  IMAD.U32 R10, RZ, RZ, UR21 ;  /* 0x00000015ff0a7e24 */ /* 0x008fe2000f8e00ff */
[-C--:B------:R-:W-:Y:S01]  /*76d0*/  LEA R14, P5, R14, R28.reuse, 0x2 ;  /* 0x0000001c0e0e7211 */ /* 0x080fe200078a10ff */
[----:B------:R2:W-:Y:S01]  /*76e0*/  REDG.E.ADD.F32.FTZ.RN.STRONG.GPU desc[UR6][R6.64], R18 ;  /* 0x00000012060079a6 */ /* 0x0005e2000c10f386 */
[----:B------:R-:W-:Y:S02]  /*76f0*/  IMAD.U32 R11, RZ, RZ, UR22 ;  /* 0x00000016ff0b7e24 */ /* 0x000fe4000f8e00ff */
[-C--:B------:R-:W-:Y:S01]  /*7700*/  LEA.HI.X.SX32 R15, R13, R29.reuse, 0x2, P5 ;  /* 0x0000001d0d0f7211 */ /* 0x080fe200028f16ff */
[----:B------:R3:W-:Y:S01]  /*7710*/  REDG.E.ADD.F32.FTZ.RN.STRONG.GPU desc[UR6][R4.64], R19 ;  /* 0x00000013040079a6 */ /* 0x0007e2000c10f386 */
[-C--:B------:R-:W-:Y:S01]  /*7720*/  LEA R10, P3, R10, R28.reuse, 0x2 ;  /* 0x0000001c0a0a7211 */ /* 0x080fe200078610ff */
[----:B------:R-:W-:Y:S01]  /*7730*/  IMAD.U32 R0, RZ, RZ, UR29 ;  /* 0x0000001dff007e24 */ /* 0x000fe2000f8e00ff */
[-C--:B------:R-:W-:Y:S01]  /*7740*/  LEA.HI.X.SX32 R13, R11, R29.reuse, 0x2, P4 ;  /* 0x0000001d0b0d7211 */ /* 0x080fe200020f16ff */
[----:B------:R-:W-:Y:S04]  /*7750*/  REDG.E.ADD.F32.FTZ.RN.STRONG.GPU desc[UR6][R28.64+0x100], R20 ;  /* 0x000100141c0079a6 */ /* 0x000fe8000c10f386 */
[----:B------:R-:W-:Y:S04]  /*7760*/  REDG.E.ADD.F32.FTZ.RN.STRONG.GPU desc[UR6][R32.64+0x100], R21 ;  /* 0x00010015200079a6 */ /* 0x000fe8000c10f386 */
[----:B------:R-:W-:Y:S04]  /*7770*/  REDG.E.ADD.F32.FTZ.RN.STRONG.GPU desc[UR6][R14.64], R22 ;  /* 0x000000160e0079a6 */ /* 0x000fe8000c10f386 */
[----:B------:R-:W-:Y:S01]  /*7780*/  REDG.E.ADD.F32.FTZ.RN.STRONG.GPU desc[UR6][R12.64], R23 ;  /* 0x000000170c0079a6 */ /* 0x000fe2000c10f386 */
[----:B-1----:R-:W-:Y:S03]  /*7790*/  IMAD.U32 R8, RZ, RZ, UR20 ;  /* 0x00000014ff087e24 */ /* 0x002fe6000f8e00ff */
[----:B------:R-:W-:Y:S01]  /*77a0*/  LDSM.16.MT88.4 R12, [R2+0x11000] ;  /* 0x01100000020c783b */ /* 0x000fe20000004200 */
[----:B------:R-:W-:Y:S02]  /*77b0*/  IMAD.U32 R9, RZ, RZ, UR21 ;  /* 0x00000015ff097e24 */ /* 0x000fe4000f8e00ff */
[----:B--2---:R-:W-:Y:S01]  /*77c0*/  IMAD.U32 R6, RZ, RZ, UR19 ;  /* 0x00000013ff067e24 */ /* 0x004fe2000f8e00ff */
[-C--:B------:R-:W-:Y:S01]  /*77d0*/  LEA R8, P2, R8, R28.reuse, 0x2 ;  /* 0x0000001c08087211 */ /* 0x080fe200078410ff */
[----:B------:R-:W-:Y:S01]  /*77e0*/  IMAD.U32 R7, RZ, RZ, UR20 ;  /* 0x00000014ff077e24 */ /* 0x000fe2000f8e00ff */
[-C--:B------:R-:W-:Y:S01]  /*77f0*/  LEA.HI.X.SX32 R11, R9, R29.reuse, 0x2, P3 ;  /* 0x0000001d090b7211 */ /* 0x080fe200018f16ff */
[----:B---3--:R-:W-:Y:S01]  /*7800*/  IMAD.U32 R4, RZ, RZ, UR29 ;  /* 0x0000001dff047e24 */ /* 0x008fe2000f8e00ff */
[-C--:B------:R-:W-:Y:S01]  /*7810*/  LEA R6, P1, R6, R28.reuse, 0x2 ;  /* 0x0000001c06067211 */ /* 0x080fe200078210ff */
[----:B------:R-:W-:Y:S01]  /*7820*/  IMAD.U32 R5, RZ, RZ, UR19 ;  /* 0x00000013ff057e24 */ /* 0x000fe2000f8e00ff */
[-C--:B------:R-:W-:Y:S01]  /*7830*/  LEA.HI.X.SX32 R9, R7, R29.reuse, 0x2, P2 ;  /* 0x0000001d07097211 */ /* 0x080fe200010f16ff */
[----:B------:R-:W-:Y:S01]  /*7840*/  REDG.E.ADD.F32.FTZ.RN.STRONG.GPU desc[UR6][R10.64], R24 ;  /* 0x000000180a0079a6 */ /* 0x000fe2000c10f386 */
[----:B------:R-:W-:Y:S02]  /*7850*/  LEA R4, P0, R4, R28, 0x2 ;  /* 0x0000001c04047211 */ /* 0x000fe400078010ff */
[-C--:B------:R-:W-:Y:S01]  /*7860*/  LEA.HI.X.SX32 R7, R5, R29.reuse, 0x2, P1 ;  /* 0x0000001d05077211 */ /* 0x080fe200008f16ff */
[----:B------:R-:W-:Y:S01]  /*7870*/  REDG.E.ADD.F32.FTZ.RN.STRONG.GPU desc[UR6][R8.64], R25 ;  /* 0x00000019080079a6 */ /* 0x000fe2000c10f386 */
[----:B------:R-:W-:Y:S01]  /*7880*/  LEA.HI.X.SX32 R5, R0, R29, 0x2, P0 ;  /* 0x0000001d00057211 */ /* 0x000fe200000f16ff */
[C---:B------:R-:W-:Y:S01]  /*7890*/  VIADD R0, R3.reuse, 0xffffd000 ;  /* 0xffffd00003007836 */ /* 0x040fe20000000000 */
[----:B------:R-:W-:Y:S01]  /*78a0*/  PLOP3.LUT P1, PT, PT, PT, UP0, 0x80, 0x0 ;  /* 0x000000000000781c */ /* 0x000fe20003f2f008 */
[----:B------:R-:W-:Y:S01]  /*78b0*/  REDG.E.ADD.F32.FTZ.RN.STRONG.GPU desc[UR6][R6.64], R26 ;  /* 0x0000001a060079a6 */ /* 0x000fe2000c10f386 */
[----:B------:R-:W-:Y:S01]  /*78c0*/  PLOP3.LUT P0, PT, PT, PT, UP2, 0x80, 0x0 ;  /* 0x000000000000781c */ /* 0x000fe20003f0f028 */
[----:B------:R-:W-:Y:S02]  /*78d0*/  @UP3 UIADD3 UR14, UP0, UR14, -0x100, URZ ;  /* 0xffffff000e0e3890 */ /* 0x000fe4000ff1e03f */
[----:B------:R-:W-:Y:S02]  /*78e0*/  REDG.E.ADD.F32.FTZ.RN.STRONG.GPU desc[UR6][R4.64], R27 ;  /* 0x0000001b040079a6 */ /* 0x000fe4000c10f386 */
[----:B------:R-:W-:Y:S02]  /*78f0*/  @UP3 UIADD3.X UR13, UR13, -0x1, URZ, UP0, !UPT ;  /* 0xffffffff0d0d3890 */ /* 0x000fe400087fe43f */
[----:B------:R-:W-:Y:S04]  /*7900*/  LDSM.16.MT88.4 R4, [R2+0xf000] ;  /* 0x00f000000204783b */ /* 0x000fe80000004200 */
[----:B------:R-:W1:Y:S01]  /*7910*/  LDSM.16.MT88.4 R8, [R3] ;  /* 0x000000000308783b */ /* 0x000e620000004200 */
[----:B------:R-:W-:Y:S03]  /*7920*/  @P1 VIADD R0, R3, 0x3000 ;  /* 0x0000300003001836 */ /* 0x000fe60000000000 */
[----:B------:R-:W2:Y:S04]  /*7930*/  LDSM.16.MT88.4 R16, [R3+0x1000] ;  /* 0x001000000310783b */ /* 0x000ea80000004200 */
[----:B------:R-:W3:Y:S04]  /*7940*/  LDSM.16.MT88.4 R28, [R3+0x2000] ;  /* 0x00200000031c783b */ /* 0x000ee80000004200 */
[----:B------:R-:W-:Y:S04]  /*7950*/  LDSM.16.MT88.4 R32, [R2+0xf800] ;  /* 0x00f800000220783b */ /* 0x000fe80000004200 */
[----:B------:R-:W4:Y:S04]  /*7960*/  LDSM.16.MT88.4 R20, [R3+0x400] ;  /* 0x000400000314783b */ /* 0x000f280000004200 */
[----:B------:R-:W4:Y:S01]  /*7970*/  LDSM.16.MT88.4 R24, [R3+0x1400] ;  /* 0x001400000318783b */ /* 0x000f220000004200 */
[-C--:B-1----:R-:W-:Y:S06]  /*7980*/  HMMA.16816.F32 R84, R4, R8.reuse, R84 ;  /* 0x000000080454723c */ /* 0x082fec0000001854 */
[C---:B------:R-:W-:Y:S06]  /*7990*/  HMMA.16816.F32 R88, R12.reuse, R8, R88 ;  /* 0x000000080c58723c */ /* 0x040fec0000001858 */
[-C--:B------:R-:W-:Y:S06]  /*79a0*/  HMMA.16816.F32 R92, R12, R10.reuse, R92 ;  /* 0x0000000a0c5c723c */ /* 0x080fec000000185c */
[C---:B------:R-:W-:Y:S01]  /*79b0*/  HMMA.16816.F32 R96, R4.reuse, R10, R96 ;  /* 0x0000000a0460723c */ /* 0x040fe20000001860 */
[----:B------:R-:W-:Y:S05]  /*79c0*/  LDSM.16.MT88.4 R8, [R2+0x10000] ;  /* 0x010000000208783b */ /* 0x000fea0000004200 */
[-C--:B--2---:R-:W-:Y:S06]  /*79d0*/  HMMA.16816.F32 R100, R4, R16.reuse, R100 ;  /* 0x000000100464723c */ /* 0x084fec0000001864 */
[C---:B------:R-:W-:Y:S06]  /*79e0*/  HMMA.16816.F32 R104, R12.reuse, R16, R104 ;  /* 0x000000100c68723c */ /* 0x040fec0000001868 */
[-C--:B------:R-:W-:Y:S06]  /*79f0*/  HMMA.16816.F32 R108, R12, R18.reuse, R108 ;  /* 0x000000120c6c723c */ /* 0x080fec000000186c */
[C---:B------:R-:W-:Y:S01]  /*7a00*/  HMMA.16816.F32 R112, R4.reuse, R18, R112 ;  /* 0x000000120470723c */ /* 0x040fe20000001870 */
[----:B------:R-:W-:Y:S05]  /*7a10*/  LDSM.16.MT88.4 R16, [R2+0x12000] ;  /* 0x012000000210783b */ /* 0x000fea0000004200 */
[-C--:B---3--:R-:W-:Y:S06]  /*7a20*/  HMMA.16816.F32 R116, R4, R28.reuse, R116 ;  /* 0x0000001c0474723c */ /* 0x088fec0000001874 */
[C---:B------:R-:W-:Y:S06]  /*7a30*/  HMMA.16816.F32 R120, R12.reuse, R28, R120 ;  /* 0x0000001c0c78723c */ /* 0x040fec0000001878 */
[-C--:B------:R-:W-:Y:S01]  /*7a40*/  HMMA.16816.F32 R124, R12, R30.reuse, R124 ;  /* 0x0000001e0c7c723c */ /* 0x080fe2000000187c */
[----:B------:R-:W1:Y:S05]  /*7a50*/  LDSM.16.MT88.4 R12, [R3+0x800] ;  /* 0x00080000030c783b */ /* 0x000e6a0000004200 */
[----:B------:R-:W-:Y:S01]  /*7a60*/  HMMA.16816.F32 R128, R4, R30, R128 ;  /* 0x0000001e0480723c */ /* 0x000fe20000001880 */
[----:B------:R-:W2:Y:S04]  /*7a70*/  LDSM.16.MT88.4 R4, [R3+0x2800] ;  /* 0x002800000304783b */ /* 0x000ea80000004200 */
[----:B------:R-:W-:Y:S01]  /*7a80*/  LDSM.16.MT88.4 R28, [R2+0x12800] ;  /* 0x01280000021c783b */ /* 0x000fe20000004200 */
[-C--:B----4-:R-:W-:Y:S06]  /*7a90*/  HMMA.16816.F32 R84, R32, R20.reuse, R84 ;  /* 0x000000142054723c */ /* 0x090fec0000001854 */
        /* <DEDUP_REMOVED lines=8> */
[----:B------:R-:W3:Y:S05]  /*7b20*/  LDSM.16.MT88.4 R24, [R3+0xc00] ;  /* 0x000c00000318783b */ /* 0x000eea0000004200 */
[-C--:B------:R-:W-:Y:S06]  /*7b30*/  HMMA.16816.F32 R116, R32, R136.reuse, R116 ;  /* 0x000000882074723c */ /* 0x080fec0000001874 */
[C---:B------:R-:W-:Y:S06]  /*7b40*/  HMMA.16816.F32 R120, R132.reuse, R136, R120 ;  /* 0x000000888478723c */ /* 0x040fec0000001878 */
[-C--:B------:R-:W-:Y:S01]  /*7b50*/  HMMA.16816.F32 R124, R132, R138.reuse, R124 ;  /* 0x0000008a847c723c */ /* 0x080fe2000000187c */
[----:B------:R4:W3:Y:S05]  /*7b60*/  LDSM.16.MT88.4 R132, [R3+0x2c00] ;  /* 0x002c00000384783b */ /* 0x0008ea0000004200 */
[----:B------:R-:W-:Y:S06]  /*7b70*/  HMMA.16816.F32 R128, R32, R138, R128 ;  /* 0x0000008a2080723c */ /* 0x000fec0000001880 */
[-C--:B-1----:R-:W-:Y:S06]  /*7b80*/  HMMA.16816.F32 R84, R8, R12.reuse, R84 ;  /* 0x0000000c0854723c */ /* 0x082fec0000001854 */
[C---:B------:R-:W-:Y:S06]  /*7b90*/  HMMA.16816.F32 R88, R16.reuse, R12, R88 ;  /* 0x0000000c1058723c */ /* 0x040fec0000001858 */
[-C--:B------:R-:W-:Y:S05]  /*7ba0*/  HMMA.16816.F32 R92, R16, R14.reuse, R92 ;  /* 0x0000000e105c723c */ /* 0x080fea000000185c */
[----:B----4-:R-:W-:Y:S01]  /*7bb0*/  IMAD.MOV.U32 R3, RZ, RZ, R0 ;  /* 0x000000ffff037224 */ /* 0x010fe200078e0000 */
        /* <DEDUP_REMOVED lines=23> */
[----:B------:R-:W-:Y:S11]  /*7d30*/  @P0 BRA `(.L_x_31) ;  /* 0xffffffc800280947 */ /* 0x000ff6000383ffff */
[----:B------:R-:W2:Y:S01]  /*7d40*/  LDL R149, [R1+0x18] ;  /* 0x0000180001957983 */ /* 0x000ea20000100800 */
[----:B------:R-:W-:-:S03]  /*7d50*/  ULDC UR5, c[0x0][0x390] ;  /* 0x0000e40000057ab9 */ /* 0x000fc60000000800 */
[----:B------:R-:W3:Y:S01]  /*7d60*/  LDL R148, [R1+0x1c] ;  /* 0x00001c0001947983 */ /* 0x000ee20000100800 */
[----:B------:R-:W-:Y:S01]  /*7d70*/  FMUL.FTZ R84, R84, UR5 ;  /* 0x0000000554547c20 */ /* 0x000fe20008410000 */
        /* <DEDUP_REMOVED lines=11> */
[----:B------:R-:W-:Y:S01]  /*7e30*/  F2FP.F16.F32.PACK_AB R25, R25, R84 ;  /* 0x000000541919723e */ /* 0x000fe200000000ff */
[----:B------:R-:W-:Y:S01]  /*7e40*/  BAR.SYNC.DEFER_BLOCKING 0x0 ;  /* 0x0000000000007b1d */ /* 0x000fe20000010000 */
[----:B------:R-:W-:Y:S01]  /*7e50*/  FMUL.FTZ R92, R92, UR5 ;  /* 0x000000055c5c7c20 */ /* 0x000fe20008410000 */
[----:B------:R-:W-:Y:S01]  /*7e60*/  FMUL.FTZ R19, R93, UR5 ;  /* 0x000000055d137c20 */ /* 0x000fe20008410000 */
[----:B------:R-:W-:Y:S01]  /*7e70*/  F2FP.F16.F32.PACK_AB R24, R24, R86 ;  /* 0x000000561818723e */ /* 0x000fe200000000ff */
        /* <DEDUP_REMOVED lines=51> */
[----:B------:R-:W-:Y:S01]  /*81b0*/  UISETP.NE.AND UP0, UPT, UR40, -0x1, UPT ;  /* 0xffffffff2800788c */ /* 0x000fe2000bf05270 */
[----:B------:R-:W-:-:S02]  /*81c0*/  F2FP.F16.F32.PACK_AB R4, R4, R130 ;  /* 0x000000820404723e */ /* 0x000fc400000000ff */
[----:B------:R-:W-:Y:S02]  /*81d0*/  F2FP.F16.F32.PACK_AB R7, R7, R120 ;  /* 0x000000780707723e */ /* 0x000fe400000000ff */
[----:B------:R-:W-:Y:S02]  /*81e0*/  F2FP.F16.F32.PACK_AB R6, R6, R122 ;  /* 0x0000007a0606723e */ /* 0x000fe400000000ff */
[----:B------:R-:W-:Y:S02]  /*81f0*/  F2FP.F16.F32.PACK_AB R3, R3, R124 ;  /* 0x0000007c0303723e */ /* 0x000fe400000000ff */
[----:B------:R-:W-:Y:S02]  /*8200*/  F2FP.F16.F32.PACK_AB R0, R0, R126 ;  /* 0x0000007e0000723e */ /* 0x000fe400000000ff */
[----:B------:R-:W-:Y:S01]  /*8210*/  F2FP.F16.F32.PACK_AB R36, R37, R36 ;  /* 0x000000242524723e */ /* 0x000fe200000000ff */
[----:B------:R-:W-:Y:S01]  /*8220*/  @UP0 UIADD3 UR5, UR39, UR40, URZ ;  /* 0x0000002827050290 */ /* 0x000fe2000fffe03f */
[----:B------:R-:W-:Y:S01]  /*8230*/  F2FP.F16.F32.PACK_AB R38, R39, R38 ;  /* 0x000000262726723e */ /* 0x000fe200000000ff */
[----:B------:R-:W-:Y:S01]  /*8240*/  @UP0 ULDC.64 UR10, c[0x0][0x450] ;  /* 0x00011400000a0ab9 */ /* 0x000fe20000000a00 */
[----:B------:R-:W-:Y:S01]  /*8250*/  F2FP.F16.F32.PACK_AB R48, R49, R48 ;  /* 0x000000303130723e */ /* 0x000fe200000000ff */
[----:B------:R-:W-:Y:S01]  /*8260*/  @UP0 UIMAD.WIDE.U32 UR12, UR5, UR10, URZ ;  /* 0x0000000a050c02a5 */ /* 0x000fe2000f8e003f */
[----:B------:R-:W-:Y:S01]  /*8270*/  F2FP.F16.F32.PACK_AB R50, R51, R50 ;  /* 0x000000323332723e */ /* 0x000fe200000000ff */
[----:B------:R-:W-:Y:S01]  /*8280*/  @UP0 UIMAD UR5, UR5, UR11, URZ ;  /* 0x0000000b050502a4 */ /* 0x000fe2000f8e023f */
[----:B------:R-:W-:-:S02]  /*8290*/  F2FP.F16.F32.PACK_AB R40, R41, R40 ;  /* 0x000000282928723e */ /* 0x000fc400000000ff */
[----:B------:R-:W-:Y:S01]  /*82a0*/  F2FP.F16.F32.PACK_AB R42, R43, R42 ;  /* 0x0000002a2b2a723e */ /* 0x000fe200000000ff */
[----:B------:R-:W-:Y:S01]  /*82b0*/  @UP0 UIADD3 UR20, UR13, UR5, URZ ;  /* 0x000000050d140290 */ /* 0x000fe2000fffe03f */
[----:B------:R-:W-:Y:S01]  /*82c0*/  F2FP.F16.F32.PACK_AB R44, R45, R44 ;  /* 0x0000002c2d2c723e */ /* 0x000fe200000000ff */
[----:B------:R-:W-:Y:S01]  /*82d0*/  @UP0 UMOV UR19, UR12 ;  /* 0x0000000c00130c82 */ /* 0x000fe20008000000 */
[----:B------:R-:W-:Y:S02]  /*82e0*/  F2FP.F16.F32.PACK_AB R46, R47, R46 ;  /* 0x0000002e2f2e723e */ /* 0x000fe400000000ff */
[----:B------:R-:W-:Y:S02]  /*82f0*/  F2FP.F16.F32.PACK_AB R52, R53, R52 ;  /* 0x000000343534723e */ /* 0x000fe400000000ff */
[----:B------:R-:W-:Y:S02]  /*8300*/  F2FP.F16.F32.PACK_AB R54, R55, R54 ;  /* 0x000000363736723e */ /* 0x000fe400000000ff */
[----:B------:R-:W-:-:S02]  /*8310*/  F2FP.F16.F32.PACK_AB R64, R65, R64 ;  /* 0x000000404140723e */ /* 0x000fc400000000ff */
[----:B------:R-:W-:Y:S02]  /*8320*/  F2FP.F16.F32.PACK_AB R66, R67, R66 ;  /* 0x000000424342723e */ /* 0x000fe400000000ff */
[----:B------:R-:W-:Y:S02]  /*8330*/  F2FP.F16.F32.PACK_AB R56, R57, R56 ;  /* 0x000000383938723e */ /* 0x000fe400000000ff */
        /* <DEDUP_REMOVED lines=11> */
[----:B------:R-:W-:Y:S01]  /*83f0*/  PLOP3.LUT P0, PT, PT, PT, UP0, 0x80, 0x0 ;  /* 0x000000000000781c */ /* 0x000fe20003f0f008 */
[----:B--2---:R-:W-:Y:S04]  /*8400*/  STS [R149], R25 ;  /* 0x0000001995007388 */ /* 0x004fe80000000800 */
[----:B------:R-:W-:Y:S04]  /*8410*/  STS [R149+0x200], R24 ;  /* 0x0002001895007388 */ /* 0x000fe80000000800 */
[----:B---3--:R-:W-:Y:S04]  /*8420*/  STS [R148], R21 ;  /* 0x0000001594007388 */ /* 0x008fe80000000800 */
[----:B------:R-:W-:Y:S04]  /*8430*/  STS [R148+0x200], R20 ;  /* 0x0002001494007388 */ /* 0x000fe80000000800 */
        /* <DEDUP_REMOVED lines=13> */
[----:B------:R1:W-:Y:S04]  /*8510*/  STS [R149+0x4200], R8 ;  /* 0x0042000895007388 */ /* 0x0003e80000000800 */
        /* <DEDUP_REMOVED lines=28> */
[----:B------:R2:W-:Y:S01]  /*86e0*/  STS [R148+0xb000], R76 ;  /* 0x00b0004c94007388 */ /* 0x0005e20000000800 */
[----:B-1----:R-:W1:Y:S03]  /*86f0*/  S2R R8, SR_TID.X ;  /* 0x0000000000087919 */ /* 0x002e660000002100 */
[----:B------:R2:W-:Y:S01]  /*8700*/  STS [R148+0xb200], R78 ;  /* 0x00b2004e94007388 */ /* 0x0005e20000000800 */
[----:B------:R-:W-:Y:S05]  /*8710*/  @P0 BRA `(.L_x_32) ;  /* 0x0000000000340947 */ /* 0x000fea0003800000 */
[----:B------:R-:W-:Y:S01]  /*8720*/  USHF.R.S32.HI UR5, URZ, 0x1f, UR39 ;  /* 0x0000001f3f057899 */ /* 0x000fe20008011427 */
[----:B------:R-:W-:Y:S01]  /*8730*/  ULDC.64 UR10, c[0x0][0x450] ;  /* 0x00011400000a7ab9 */ /* 0x000fe20000000a00 */
[----:B------:R-:W-:Y:S02]  /*8740*/  USHF.R.S32.HI UR8, URZ, 0x1f, UR46 ;  /* 0x0000001f3f087899 */ /* 0x000fe4000801142e */
[----:B------:R-:W-:Y:S02]  /*8750*/  UIMAD UR5, UR5, UR10, URZ ;  /* 0x0000000a050572a4 */ /* 0x000fe4000f8e023f */
[----:B------:R-:W-:Y:S02]  /*8760*/  UIMAD.WIDE.U32 UR12, UR39, UR10, URZ ;  /* 0x0000000a270c72a5 */ /* 0x000fe4000f8e003f */
[----:B------:R-:W-:Y:S01]  /*8770*/  UIMAD UR5, UR39, UR11, UR5 ;  /* 0x0000000b270572a4 */ /* 0x000fe2000f8e0205 */
[----:B------:R-:W-:-:S03]  /*8780*/  ULDC.64 UR14, c[0x0][0x438] ;  /* 0x00010e00000e7ab9 */ /* 0x000fc60000000a00 */
[----:B------:R-:W-:Y:S02]  /*8790*/  UIADD3 UR13, UR13, UR5, URZ ;  /* 0x000000050d0d7290 */ /* 0x000fe4000fffe03f */
[----:B------:R-:W-:Y:S02]  /*87a0*/  UIMAD UR5, UR8, UR14, URZ ;  /* 0x0000000e080572a4 */ /* 0x000fe4000f8e023f */
[----:B------:R-:W-:Y:S02]  /*87b0*/  UIMAD.WIDE.U32 UR12, UR46, UR14, UR12 ;  /* 0x0000000e2e0c72a5 */ /* 0x000fe4000f8e000c */
[----:B------:R-:W-:-:S04]  /*87c0*/  UIMAD UR5, UR46, UR15, UR5 ;  /* 0x0000000f2e0572a4 */ /* 0x000fc8000f8e0205 */
[----:B------:R-:W-:Y:S01]  /*87d0*/  UIADD3 UR20, UR13, UR5, URZ ;  /* 0x000000050d147290 */ /* 0x000fe2000fffe03f */
[----:B------:R-:W-:-:S11]  /*87e0*/  UMOV UR19, UR12 ;  /* 0x0000000c00137c82 */ /* 0x000fd60008000000 */
.L_x_32:
[----:B------:R-:W-:Y:S01]  /*87f0*/  @UP0 UIADD3 UR8, UR39, UR40, URZ ;  /* 0x0000002827080290 */ /* 0x000fe2000fffe03f */
[----:B--2--5:R-:W-:Y:S01]  /*8800*/  LEA R0, R162, UR4, 0x1 ;  /* 0x00000004a2007c11 */ /* 0x024fe2000f8e08ff */
[----:B------:R-:W-:Y:S01]  /*8810*/  @UP0 ULDC.64 UR12, c[0x0][0x458] ;  /* 0x00011600000c0ab9 */ /* 0x000fe20000000a00 */
[----:B------:R-:W-:Y:S02]  /*8820*/  USHF.L.U32 UR5, UR38, 0x7, URZ ;  /* 0x0000000726057899 */ /* 0x000fe4000800063f */
[----:B------:R-:W-:Y:S02]  /*8830*/  @UP0 UIMAD.WIDE.U32 UR14, UR8, UR12, URZ ;  /* 0x0000000c080e02a5 */ /* 0x000fe4000f8e003f */
[----:B------:R-:W-:-:S04]  /*8840*/  @UP0 UIMAD UR8, UR8, UR13, URZ ;  /* 0x0000000d080802a4 */ /* 0x000fc8000f8e023f */
[----:B------:R-:W-:Y:S01]  /*8850*/  @UP0 UIADD3 UR18, UR15, UR8, URZ ;  /* 0x000000080f120290 */ /* 0x000fe2000fffe03f */
[----:B------:R-:W-:Y:S11]  /*8860*/  @P0 BRA `(.L_x_33) ;  /* 0x0000000000300947 */ /* 0x000ff60003800000 */
        /* <DEDUP_REMOVED lines=11> */
[----:B------:R-:W-:-:S12]  /*8920*/  UIADD3 UR18, UR15, UR8, URZ ;  /* 0x000000080f127290 */ /* 0x000fd8000fffe03f */
.L_x_33:
[----:B------:R-:W-:Y:S01]  /*8930*/  BAR.SYNC.DEFER_BLOCKING 0x0 ;  /* 0x0000000000007b1d */ /* 0x000fe20000010000 */
[----:B------:R-:W-:Y:S01]  /*8940*/  USHF.R.S32.HI UR8, URZ, 0x1f, UR5 ;  /* 0x0000001f3f087899 */ /* 0x000fe20008011405 */
[----:B-1----:R-:W-:Y:S01]  /*8950*/  SHF.R.S32.HI R4, RZ, 0x1f, R8 ;  /* 0x0000001fff047819 */ /* 0x002fe20000011408 */
[----:B------:R-:W-:Y:S01]  /*8960*/  IMAD.U32 R3, RZ, RZ, UR10 ;  /* 0x0000000aff037e24 */ /* 0x000fe2000f8e00ff */
[--C-:B------:R-:W-:Y:S01]  /*8970*/  SHF.R.S32.HI R7, RZ, 0x1f, R250.reuse ;  /* 0x0000001fff077819 */ /* 0x100fe200000114fa */
[----:B------:R-:W-:Y:S01]  /*8980*/  UIMAD UR15, UR8, UR10, URZ ;  /* 0x0000000a080f72a4 */ /* 0x000fe2000f8e023f */
[----:B------:R-:W-:Y:S01]  /*8990*/  IMAD.MOV.U32 R6, RZ, RZ, R250 ;  /* 0x000000ffff067224 */ /* 0x000fe200078e00fa */
[----:B------:R-:W-:Y:S01]  /*89a0*/  LEA.HI R8, R4, R8, RZ, 0x2 ;  /* 0x0000000804087211 */ /* 0x000fe200078f10ff */
[----:B------:R-:W-:Y:S01]  /*89b0*/  UIMAD UR9, UR38, -0x80, UR9 ;  /* 0xffffff80260978a4 */ /* 0x000fe2000f8e0209 */
[----:B------:R-:W-:Y:S01]  /*89c0*/  BSSY B0, `(.L_x_34) ;  /* 0x000002c000007945 */ /* 0x000fe20003800000 */
[----:B------:R-:W-:Y:S01]  /*89d0*/  UIMAD UR15, UR5, UR11, UR15 ;  /* 0x0000000b050f72a4 */ /* 0x000fe2000f8e020f */
[----:B------:R-:W-:Y:S01]  /*89e0*/  IMAD.WIDE.U32 R4, R3, UR5, R6 ;  /* 0x0000000503047c25 */ /* 0x000fe2000f8e0006 */
[----:B------:R-:W-:Y:S01]  /*89f0*/  SHF.R.S32.HI R3, RZ, 0x2, R8 ;  /* 0x00000002ff037819 */ /* 0x000fe20000011408 */
[----:B------:R-:W-:Y:S01]  /*8a00*/  USHF.R.S32.HI UR21, URZ, 0x1f, UR56 ;  /* 0x0000001f3f157899 */ /* 0x000fe20008011438 */
[----:B------:R-:W-:-:S02]  /*8a10*/  ULDC.64 UR16, c[0x0][0x468] ;  /* 0x00011a0000107ab9 */ /* 0x000fc40000000a00 */
[----:B------:R-:W-:Y:S01]  /*8a20*/  IMAD.U32 R8, RZ, RZ, UR15 ;  /* 0x0000000fff087e24 */ /* 0x000fe2000f8e00ff */
[----:B------:R-:W-:Y:S01]  /*8a30*/  IADD3 R4, P0, R4, UR19, RZ ;  /* 0x0000001304047c10 */ /* 0x000fe2000ff1e0ff */
[C---:B------:R-:W-:Y:S01]  /*8a40*/  VIADD R9, R3.reuse, 0x40 ;  /* 0x0000004003097836 */ /* 0x040fe20000000000 */
[----:B------:R-:W-:Y:S01]  /*8a50*/  ISETP.GE.AND P4, PT, R3, UR9, PT ;  /* 0x0000000903007c0c */ /* 0x000fe2000bf86270 */
[----:B------:R-:W-:Y:S01]  /*8a60*/  UIMAD UR15, UR21, UR16, URZ ;  /* 0x00000010150f72a4 */ /* 0x000fe2000f8e023f */
[----:B------:R-:W-:Y:S01]  /*8a70*/  IADD3.X R5, R5, UR20, R8, P0, !PT ;  /* 0x0000001405057c10 */ /* 0x000fe200087fe408 */
[----:B------:R-:W-:Y:S01]  /*8a80*/  IMAD.U32 R8, RZ, RZ, UR16 ;  /* 0x00000010ff087e24 */ /* 0x000fe2000f8e00ff */
[----:B------:R-:W-:Y:S01]  /*8a90*/  ISETP.GE.AND P3, PT, R9, UR9, PT ;  /* 0x0000000909007c0c */ /* 0x000fe2000bf66270 */
[----:B------:R1:W2:Y:S01]  /*8aa0*/  LDS.128 R36, [R0+0xa000] ;  /* 0x00a0000000247984 */ /* 0x0002a20000000c00 */
[----:B------:R-:W-:Y:S01]  /*8ab0*/  UIMAD UR17, UR56, UR17, UR15 ;  /* 0x00000011381172a4 */ /* 0x000fe2000f8e020f */
[----:B------:R-:W-:Y:S01]  /*8ac0*/  IMAD.WIDE.U32 R8, R8, UR56, R4 ;  /* 0x0000003808087c25 */ /* 0x000fe2000f8e0004 */
[----:B------:R-:W-:Y:S01]  /*8ad0*/  SHF.R.S32.HI R26, RZ, 0x1f, R3 ;  /* 0x0000001fff1a7819 */ /* 0x000fe20000011403 */
[----:B------:R1:W3:Y:S03]  /*8ae0*/  LDS.128 R32, [R0+0xc000] ;  /* 0x00c0000000207984 */ /* 0x0002e60000000c00 */
[----:B------:R-:W-:Y:S01]  /*8af0*/  VIADD R24, R9, UR17 ;  /* 0x0000001109187c36 */ /* 0x000fe20008000000 */
[----:B------:R1:W4:Y:S04]  /*8b00*/  LDS.128 R28, [R0+0xe000] ;  /* 0x00e00000001c7984 */ /* 0x0003280000000c00 */
[----:B------:R1:W1:Y:S04]  /*8b10*/  LDS.128 R48, [R0+0x10000] ;  /* 0x0100000000307984 */ /* 0x0002680000000c00 */
[----:B------:R1:W1:Y:S04]  /*8b20*/  LDS.128 R44, [R0+0x12000] ;  /* 0x01200000002c7984 */ /* 0x0002680000000c00 */
[----:B------:R1:W1:Y:S01]  /*8b30*/  LDS.128 R40, [R0+0x14000] ;  /* 0x0140000000287984 */ /* 0x0002620000000c00 */
[----:B------:R-:W-:Y:S05]  /*8b40*/  @P4 BRA `(.L_x_35) ;  /* 0x00000000004c4947 */ /* 0x000fea0003800000 */
[----:B------:R-:W-:Y:S01]  /*8b50*/  ULDC UR15, c[0x0][0x2d0] ;  /* 0x0000b400000f7ab9 */ /* 0x000fe20000000800 */
[----:B------:R-:W5:Y:S01]  /*8b60*/  LDS.128 R20, [R0+0xb000] ;  /* 0x00b0000000147984 */ /* 0x000f620000000c00 */
[----:B------:R-:W-:Y:S01]  /*8b70*/  ISETP.GE.AND P2, PT, R250, UR15, PT ;  /* 0x0000000ffa007c0c */ /* 0x000fe2000bf46270 */
[----:B------:R-:W-:Y:S01]  /*8b80*/  IMAD.MOV.U32 R4, RZ, RZ, R8 ;  /* 0x000000ffff047224 */ /* 0x000fe200078e0008 */
[----:B------:R-:W-:Y:S01]  /*8b90*/  MOV R5, R24 ;  /* 0x0000001800057202 */ /* 0x000fe20000000f00 */
[----:B------:R-:W2:Y:S01]  /*8ba0*/  LDS.128 R16, [R0+0xd000] ;  /* 0x00d0000000107984 */ /* 0x000ea20000000c00 */
[----:B------:R-:W-:Y:S01]  /*8bb0*/  IMAD R25, R26, UR10, RZ ;  /* 0x0000000a1a197c24 */ /* 0x000fe2000f8e02ff */
[----:B------:R-:W-:Y:S01]  /*8bc0*/  ISETP.GE.AND P1, PT, R170, UR15, PT ;  /* 0x0000000faa007c0c */ /* 0x000fe2000bf26270 */
[----:B------:R-:W-:Y:S01]  /*8bd0*/  ULDC.64 UR16, c[0x0][0x3f0] ;  /* 0x0000fc0000107ab9 */ /* 0x000fe20000000a00 */
[----:B------:R-:W-:Y:S01]  /*8be0*/  IMAD.WIDE.U32 R10, R3, UR10, R4 ;  /* 0x0000000a030a7c25 */ /* 0x000fe2000f8e0004 */
[----:B------:R-:W-:-:S03]  /*8bf0*/  ISETP.GE.AND P0, PT, R244, UR15, PT ;  /* 0x0000000ff4007c0c */ /* 0x000fc6000bf06270 */
[----:B------:R-:W-:Y:S02]  /*8c00*/  IMAD R4, R3, UR11, R25 ;  /* 0x0000000b03047c24 */ /* 0x000fe4000f8e0219 */
[----:B------:R-:W3:Y:S02]  /*8c10*/  @!P2 LDS.128 R12, [R0+0x9000] ;  /* 0x00900000000ca984 */ /* 0x000ee40000000c00 */
[----:B------:R-:W-:Y:S01]  /*8c20*/  IMAD.IADD R5, R4, 0x1, R11 ;  /* 0x0000000104057824 */ /* 0x000fe200078e020b */
[----:B------:R-:W-:-:S04]  /*8c30*/  LEA R4, P5, R10, UR16, 0x1 ;  /* 0x000000100a047c11 */ /* 0x000fc8000f8a08ff */
[----:B------:R-:W-:-:S05]  /*8c40*/  LEA.HI.X R5, R10, UR17, R5, 0x1, P5 ;  /* 0x000000110a057c11 */ /* 0x000fca000a8f0c05 */
[----:B-----5:R1:W-:Y:S04]  /*8c50*/  @!P1 STG.E.128 desc[UR6][R4.64+0x40], R20 ;  /* 0x0000401404009986 */ /* 0x0203e8000c101d06 */
[----:B--2---:R2:W-:Y:S04]  /*8c60*/  @!P0 STG.E.128 desc[UR6][R4.64+0x80], R16 ;  /* 0x0000801004008986 */ /* 0x0045e8000c101d06 */
[----:B---3--:R2:W-:Y:S02]  /*8c70*/  @!P2 STG.E.128 desc[UR6][R4.64], R12 ;  /* 0x0000000c0400a986 */ /* 0x0085e4000c101d06 */
.L_x_35:
[----:B------:R-:W-:Y:S05]  /*8c80*/  BSYNC B0 ;  /* 0x0000000000007941 */ /* 0x000fea0003800000 */
.L_x_34:
[----:B------:R-:W-:Y:S04]  /*8c90*/  BSSY B0, `(.L_x_36) ;  /* 0x0000013000007945 */ /* 0x000fe80003800000 */
[----:B------:R-:W-:Y:S05]  /*8ca0*/  @P3 BRA `(.L_x_37) ;  /* 0x0000000000443947 */ /* 0x000fea0003800000 */
[----:B-12---:R-:W-:Y:S01]  /*8cb0*/  IADD3 R4, P0, R3, 0x40, RZ ;  /* 0x0000004003047810 */ /* 0x006fe20007f1e0ff */
[----:B------:R-:W-:Y:S01]  /*8cc0*/  IMAD.MOV.U32 R9, RZ, RZ, R24 ;  /* 0x000000ffff097224 */ /* 0x000fe200078e0018 */
[----:B------:R-:W-:Y:S01]  /*8cd0*/  ULDC UR9, c[0x0][0x2d0] ;  /* 0x0000b40000097ab9 */ /* 0x000fe20000000800 */
[----:B------:R-:W-:Y:S01]  /*8ce0*/  ULDC.64 UR16, c[0x0][0x3f0] ;  /* 0x0000fc0000107ab9 */ /* 0x000fe20000000a00 */
[----:B------:R-:W-:Y:S01]  /*8cf0*/  ISETP.GE.AND P2, PT, R250, UR9, PT ;  /* 0x00000009fa007c0c */ /* 0x000fe2000bf46270 */
[----:B------:R-:W-:Y:S01]  /*8d00*/  IMAD.X R5, RZ, RZ, R26, P0 ;  /* 0x000000ffff057224 */ /* 0x000fe200000e061a */
[----:B------:R-:W-:Y:S01]  /*8d10*/  ISETP.GE.AND P1, PT, R170, UR9, PT ;  /* 0x00000009aa007c0c */ /* 0x000fe2000bf26270 */
[----:B------:R-:W-:Y:S01]  /*8d20*/  IMAD.WIDE.U32 R8, R4, UR10, R8 ;  /* 0x0000000a04087c25 */ /* 0x000fe2000f8e0008 */
[----:B------:R-:W-:-:S03]  /*8d30*/  ISETP.GE.AND P0, PT, R244, UR9, PT ;  /* 0x00000009f4007c0c */ /* 0x000fc6000bf06270 */
[----:B------:R-:W-:-:S04]  /*8d40*/  IMAD R5, R5, UR10, RZ ;  /* 0x0000000a05057c24 */ /* 0x000fc8000f8e02ff */
[----:B------:R-:W-:Y:S01]  /*8d50*/  IMAD R5, R4, UR11, R5 ;  /* 0x0000000b04057c24 */ /* 0x000fe2000f8e0205 */
[----:B------:R-:W-:-:S03]  /*8d60*/  LEA R4, P5, R8, UR16, 0x1 ;  /* 0x0000001008047c11 */ /* 0x000fc6000f8a08ff */
[----:B------:R-:W-:-:S05]  /*8d70*/  IMAD.IADD R5, R5, 0x1, R9 ;  /* 0x0000000105057824 */ /* 0x000fca00078e0209 */
[----:B------:R-:W-:-:S05]  /*8d80*/  LEA.HI.X R5, R8, UR17, R5, 0x1, P5 ;  /* 0x0000001108057c11 */ /* 0x000fca000a8f0c05 */
[----:B------:R1:W-:Y:S04]  /*8d90*/  @!P2 STG.E.128 desc[UR6][R4.64], R36 ;  /* 0x000000240400a986 */ /* 0x0003e8000c101d06 */
[----:B---3--:R1:W-:Y:S04]  /*8da0*/  @!P1 STG.E.128 desc[UR6][R4.64+0x40], R32 ;  /* 0x0000402004009986 */ /* 0x0083e8000c101d06 */
[----:B----4-:R1:W-:Y:S02]  /*8db0*/  @!P0 STG.E.128 desc[UR6][R4.64+0x80], R28 ;  /* 0x0000801c04008986 */ /* 0x0103e4000c101d06 */
.L_x_37:
[----:B------:R-:W-:Y:S05]  /*8dc0*/  BSYNC B0 ;  /* 0x0000000000007941 */ /* 0x000fea0003800000 */
.L_x_36:
[----:B-12---:R-:W-:Y:S01]  /*8dd0*/  IMAD.U32 R4, RZ, RZ, UR12 ;  /* 0x0000000cff047e24 */ /* 0x006fe2000f8e00ff */
[----:B------:R-:W-:Y:S01]  /*8de0*/  UIMAD UR8, UR8, UR12, URZ ;  /* 0x0000000c080872a4 */ /* 0x000fe2000f8e023f */
[----:B------:R-:W1:Y:S01]  /*8df0*/  LDS.128 R20, [R0+0xf000] ;  /* 0x00f0000000147984 */ /* 0x000e620000000c00 */
[----:B------:R-:W-:Y:S01]  /*8e00*/  USHF.R.S32.HI UR10, URZ, 0x1f, UR56 ;  /* 0x0000001f3f0a7899 */ /* 0x000fe20008011438 */
[----:B------:R-:W-:Y:S01]  /*8e10*/  IMAD.WIDE.U32 R6, R4, UR5, R6 ;  /* 0x0000000504067c25 */ /* 0x000fe2000f8e0006 */
[----:B------:R-:W-:Y:S01]  /*8e20*/  UIMAD UR5, UR5, UR13, UR8 ;  /* 0x0000000d050572a4 */ /* 0x000fe2000f8e0208 */
[----:B------:R-:W2:Y:S01]  /*8e30*/  LDS.128 R16, [R0+0x11000] ;  /* 0x0110000000107984 */ /* 0x000ea20000000c00 */
[----:B------:R-:W-:Y:S01]  /*8e40*/  BSSY B0, `(.L_x_38) ;  /* 0x000001c000007945 */ /* 0x000fe20003800000 */
[----:B------:R-:W-:Y:S01]  /*8e50*/  ULDC.64 UR8, c[0x0][0x470] ;  /* 0x00011c0000087ab9 */ /* 0x000fe20000000a00 */
[----:B------:R-:W-:Y:S01]  /*8e60*/  IADD3 R6, P0, R6, UR14, RZ ;  /* 0x0000000e06067c10 */ /* 0x000fe2000ff1e0ff */
[----:B------:R5:W1:Y:S02]  /*8e70*/  LDS.128 R12, [R0+0x13000] ;  /* 0x01300000000c7984 */ /* 0x000a640000000c00 */
[----:B-----5:R-:W-:Y:S01]  /*8e80*/  IMAD.U32 R0, RZ, RZ, UR5 ;  /* 0x00000005ff007e24 */ /* 0x020fe2000f8e00ff */
[----:B------:R-:W-:-:S04]  /*8e90*/  UIMAD UR5, UR10, UR8, URZ ;  /* 0x000000080a0572a4 */ /* 0x000fc8000f8e023f */
[----:B------:R-:W-:Y:S01]  /*8ea0*/  IADD3.X R7, R7, UR18, R0, P0, !PT ;  /* 0x0000001207077c10 */ /* 0x000fe200087fe400 */
[----:B------:R-:W-:Y:S01]  /*8eb0*/  UIMAD UR9, UR56, UR9, UR5 ;  /* 0x00000009380972a4 */ /* 0x000fe2000f8e0205 */
[----:B------:R-:W-:-:S05]  /*8ec0*/  MOV R0, UR8 ;  /* 0x0000000800007c02 */ /* 0x000fca0008000f00 */
[----:B------:R-:W-:-:S05]  /*8ed0*/  IMAD.WIDE.U32 R6, R0, UR56, R6 ;  /* 0x0000003800067c25 */ /* 0x000fca000f8e0006 */
[----:B------:R-:W-:Y:S01]  /*8ee0*/  IADD3 R0, R7, UR9, RZ ;  /* 0x0000000907007c10 */ /* 0x000fe2000fffe0ff */
[----:B-12---:R-:W-:Y:S06]  /*8ef0*/  @P4 BRA `(.L_x_39) ;  /* 0x0000000000404947 */ /* 0x006fec0003800000 */
[----:B------:R-:W-:Y:S01]  /*8f00*/  MOV R5, R0 ;  /* 0x0000000000057202 */ /* 0x000fe20000000f00 */
[----:B------:R-:W-:Y:S01]  /*8f10*/  IMAD.MOV.U32 R4, RZ, RZ, R6 ;  /* 0x000000ffff047224 */ /* 0x000fe200078e0006 */
[----:B------:R-:W-:Y:S01]  /*8f20*/  ULDC UR5, c[0x0][0x2d0] ;  /* 0x0000b40000057ab9 */ /* 0x000fe20000000800 */
[----:B------:R-:W-:Y:S01]  /*8f30*/  IMAD R10, R26, UR12, RZ ;  /* 0x0000000c1a0a7c24 */ /* 0x000fe2000f8e02ff */
[----:B------:R-:W-:Y:S01]  /*8f40*/  ISETP.GE.AND P2, PT, R250, UR5, PT ;  /* 0x00000005fa007c0c */ /* 0x000fe2000bf46270 */
[C---:B------:R-:W-:Y:S01]  /*8f50*/  IMAD.WIDE.U32 R8, R3.reuse, UR12, R4 ;  /* 0x0000000c03087c25 */ /* 0x040fe2000f8e0004 */
[----:B------:R-:W-:Y:S01]  /*8f60*/  ISETP.GE.AND P1, PT, R170, UR5, PT ;  /* 0x00000005aa007c0c */ /* 0x000fe2000bf26270 */
[----:B------:R-:W-:Y:S01]  /*8f70*/  ULDC.64 UR8, c[0x0][0x3f8] ;  /* 0x0000fe0000087ab9 */ /* 0x000fe20000000a00 */
[----:B------:R-:W-:Y:S01]  /*8f80*/  ISETP.GE.AND P0, PT, R244, UR5, PT ;  /* 0x00000005f4007c0c */ /* 0x000fe2000bf06270 */
[----:B------:R-:W-:-:S04]  /*8f90*/  IMAD R4, R3, UR13, R10 ;  /* 0x0000000d03047c24 */ /* 0x000fc8000f8e020a */
[----:B------:R-:W-:Y:S01]  /*8fa0*/  IMAD.IADD R5, R4, 0x1, R9 ;  /* 0x0000000104057824 */ /* 0x000fe200078e0209 */
[----:B------:R-:W-:-:S04]  /*8fb0*/  LEA R4, P4, R8, UR8, 0x1 ;  /* 0x0000000808047c11 */ /* 0x000fc8000f8808ff */
[----:B------:R-:W-:-:S05]  /*8fc0*/  LEA.HI.X R5, R8, UR9, R5, 0x1, P4 ;  /* 0x0000000908057c11 */ /* 0x000fca000a0f0c05 */
[----:B------:R1:W-:Y:S04]  /*8fd0*/  @!P2 STG.E.128 desc[UR6][R4.64], R20 ;  /* 0x000000140400a986 */ /* 0x0003e8000c101d06 */
[----:B------:R1:W-:Y:S04]  /*8fe0*/  @!P1 STG.E.128 desc[UR6][R4.64+0x40], R16 ;  /* 0x0000401004009986 */ /* 0x0003e8000c101d06 */
[----:B------:R1:W-:Y:S02]  /*8ff0*/  @!P0 STG.E.128 desc[UR6][R4.64+0x80], R12 ;  /* 0x0000800c04008986 */ /* 0x0003e4000c101d06 */
.L_x_39:
[----:B------:R-:W-:Y:S05]  /*9000*/  BSYNC B0 ;  /* 0x0000000000007941 */ /* 0x000fea0003800000 */
.L_x_38:
[----:B------:R-:W-:Y:S05]  /*9010*/  @P3 BRA `(.L_x_15) ;  /* 0x0000000000443947 */ /* 0x000fea0003800000 */
[----:B------:R-:W-:Y:S01]  /*9020*/  IADD3 R3, P0, R3, 0x40, RZ ;  /* 0x0000004003037810 */ /* 0x000fe20007f1e0ff */
[----:B------:R-:W-:Y:S01]  /*9030*/  IMAD.MOV.U32 R7, RZ, RZ, R0 ;  /* 0x000000ffff077224 */ /* 0x000fe200078e0000 */
[----:B------:R-:W-:Y:S01]  /*9040*/  ULDC UR5, c[0x0][0x2d0] ;  /* 0x0000b40000057ab9 */ /* 0x000fe20000000800 */
[----:B------:R-:W-:Y:S01]  /*9050*/  ULDC.64 UR8, c[0x0][0x3f8] ;  /* 0x0000fe0000087ab9 */ /* 0x000fe20000000a00 */
[----:B------:R-:W-:Y:S01]  /*9060*/  ISETP.GE.AND P2, PT, R250, UR5, PT ;  /* 0x00000005fa007c0c */ /* 0x000fe2000bf46270 */
[----:B-1----:R-:W-:Y:S01]  /*9070*/  IMAD.X R4, RZ, RZ, R26, P0 ;  /* 0x000000ffff047224 */ /* 0x002fe200000e061a */
        /* <DEDUP_REMOVED lines=9> */
[----:B------:R2:W-:Y:S04]  /*9110*/  @!P1 STG.E.128 desc[UR6][R4.64+0x40], R44 ;  /* 0x0000402c04009986 */ /* 0x0005e8000c101d06 */
[----:B------:R2:W-:Y:S02]  /*9120*/  @!P0 STG.E.128 desc[UR6][R4.64+0x80], R40 ;  /* 0x0000802804008986 */ /* 0x0005e4000c101d06 */
.L_x_15:
[----:B------:R-:W-:Y:S05]  /*9130*/  BSYNC B1 ;  /* 0x0000000000017941 */ /* 0x000fea0003800000 */
.L_x_1:
[----:B------:R-:W3:Y:S01]  /*9140*/  LDL R3, [R1+0x40] ;  /* 0x0000400001037983 */ /* 0x000ee20000100800 */
[----:B------:R-:W-:Y:S02]  /*9150*/  ULDC UR5, c[0x0][0xc] ;  /* 0x0000030000057ab9 */ /* 0x000fe40000000800 */
[----:B------:R-:W-:Y:S01]  /*9160*/  UIADD3 UR38, UR5, UR38, URZ ;  /* 0x0000002605267290 */ /* 0x000fe2000fffe03f */
[----:B---3--:R-:W-:-:S13]  /*9170*/  R2UR UR8, R3 ;  /* 0x00000000030872ca */ /* 0x008fda00000e0000 */
[----:B------:R-:W-:-:S06]  /*9180*/  UISETP.GE.AND UP0, UPT, UR38, UR8, UPT ;  /* 0x000000082600728c */ /* 0x000fcc000bf06270 */
[----:B------:R-:W-:-:S13]  /*9190*/  PLOP3.LUT P0, PT, PT, PT, UP0, 0x80, 0x0 ;  /* 0x000000000000781c */ /* 0x000fda0003f0f008 */
[----:B------:R-:W-:Y:S05]  /*91a0*/  @P0 BRA `(.L_x_40) ;  /* 0x0000000000040947 */ /* 0x000fea0003800000 */
[----:B------:R-:W-:Y:S05]  /*91b0*/  BRA `(.L_x_41) ;  /* 0xffffff7800c07947 */ /* 0x000fea000383ffff */
.L_x_40:
[----:B------:R-:W-:Y:S05]  /*91c0*/  EXIT ;  /* 0x000000000000794d */ /* 0x000fea0003800000 */
.L_x_42:
[----:B------:R-:W-:-:S00]  /*91d0*/  BRA `(.L_x_42) ;  /* 0xfffffffc00fc7947 */ /* 0x000fc0000383ffff */
[----:B------:R-:W-:-:S00]  /*91e0*/  NOP ;  /* 0x0000000000007918 */ /* 0x000fc00000000000 */
        /* <DEDUP_REMOVED lines=9> */
.L_x_668:


//--------------------- .text._ZN5flash44flash_bwd_dq_dk_dv_loop_seqk_parallel_kernelI23Flash_bwd_kernel_traitsILi96ELi64ELi128ELi8ELi2ELi4ELi4ELb1ELb0EN7cutlass6half_tE19Flash_kernel_traitsILi96ELi64ELi128ELi8ES3_EELb0ELb1ELb0ELb0ELb1ELb1ELb0EEEvNS_16Flash_bwd_paramsE --------------------------
	.section	.text._ZN5flash44flash_bwd_dq_dk_dv_loop_seqk_parallel_kernelI23Flash_bwd_kernel_traitsILi96ELi64ELi128ELi8ELi2ELi4ELi4ELb1ELb0EN7cutlass6half_tE19Flash_kernel_traitsILi96ELi64ELi128ELi8ES3_EELb0ELb1ELb0ELb0ELb1ELb1ELb0EEEvNS_16Flash_bwd_paramsE,"ax",@progbits
	.align	128
        .global         _ZN5flash44flash_bwd_dq_dk_dv_loop_seqk_parallel_kernelI23Flash_bwd_kernel_traitsILi96ELi64ELi128ELi8ELi2ELi4ELi4ELb1ELb0EN7cutlass6half_tE19Flash_kernel_traitsILi96ELi64ELi128ELi8ES3_EELb0ELb1ELb0ELb0ELb1ELb1ELb0EEEvNS_16Flash_bwd_paramsE
        .type           _ZN5flash44flash_bwd_dq_dk_dv_loop_seqk_parallel_kernelI23Flash_bwd_kernel_traitsILi96ELi64ELi128ELi8ELi2ELi4ELi4ELb1ELb0EN7cutlass6half_tE19Flash_kernel_traitsILi96ELi64ELi128ELi8ES3_EELb0ELb1ELb0ELb0ELb1ELb1ELb0EEEvNS_16Flash_bwd_paramsE,@function
        .size           _ZN5flash44flash_bwd_dq_dk_dv_loop_seqk_parallel_kernelI23Flash_bwd_kernel_traitsILi96ELi64ELi128ELi8ELi2ELi4ELi4ELb1ELb0EN7cutlass6half_tE19Flash_kernel_traitsILi96ELi64ELi128ELi8ES3_EELb0ELb1ELb0ELb0ELb1ELb1ELb0EEEvNS_16Flash_bwd_paramsE,(.L_x_669 - _ZN5flash44flash_bwd_dq_dk_dv_loop_seqk_parallel_kernelI23Flash_bwd_kernel_traitsILi96ELi64ELi128ELi8ELi2ELi4ELi4ELb1ELb0EN7cutlass6half_tE19Flash_kernel_traitsILi96ELi64ELi128ELi8ES3_EELb0ELb1ELb0ELb0ELb1ELb1ELb0EEEvNS_16Flash_bwd_paramsE)
        .other          _ZN5flash44flash_bwd_dq_dk_dv_loop_seqk_parallel_kernelI23Flash_bwd_kernel_traitsILi96ELi64ELi128ELi8ELi2ELi4ELi4ELb1ELb0EN7cutlass6half_tE19Flash_kernel_traitsILi96ELi64ELi128ELi8ES3_EELb0ELb1ELb0ELb0ELb1ELb1ELb0EEEvNS_16Flash_bwd_paramsE,@"STO_CUDA_ENTRY STV_DEFAULT"
_ZN5flash44flash_bwd_dq_dk_dv_loop_seqk_parallel_kernelI23Flash_bwd_kernel_traitsILi96ELi64ELi128ELi8ELi2ELi4ELi4ELb1ELb0EN7cutlass6half_tE19Flash_kernel_traitsILi96ELi64ELi128ELi8ES3_EELb0ELb1ELb0ELb0ELb1ELb1ELb0EEEvNS_16Flash_bwd_paramsE:
.text._ZN5flash44flash_bwd_dq_dk_dv_loop_seqk_parallel_kernelI23Flash_bwd_kernel_traitsILi96ELi64ELi128ELi8ELi2ELi4ELi4ELb1ELb0EN7cutlass6half_tE19Flash_kernel_traitsILi96ELi64ELi128ELi8ES3_EELb0ELb1ELb0ELb0ELb1ELb1ELb0EEEvNS_16Flash_bwd_paramsE:
[----:B------:R-:W1:Y:S08]  /*0000*/  LDC R1, c[0x0][0x28] ;  /* 0x00000a00ff017b82 */ /* 0x000e700000000800 */
[----:B------:R-:W2:Y:S01]  /*0010*/  S2UR UR16, SR_CTAID.X ;  /* 0x00000000001079c3 */ /* 0x000ea20000002500 */
[----:B------:R-:W-:Y:S01]  /*0020*/  ULDC UR5, c[0x0][0x2c8] ;  /* 0x0000b20000057ab9 */ /* 0x000fe20000000800 */
[----:B-1----:R-:W-:Y:S01]  /*0030*/  IADD3 R1, R1, -0x30, RZ ;  /* 0xffffffd001017810 */ /* 0x002fe20007ffe0ff */
[----:B------:R-:W-:-:S04]  /*0040*/  UIADD3 UR5, UR5, 0x7f, URZ ;  /* 0x0000007f05057890 */ /* 0x000fc8000fffe03f */
[----:B------:R-:W-:-:S04]  /*0050*/  USHF.R.S32.HI UR4, URZ, 0x1f, UR5 ;  /* 0x0000001f3f047899 */ /* 0x000fc80008011405 */
[----:B------:R-:W-:-:S04]  /*0060*/  ULEA.HI UR4, UR4, UR5, URZ, 0x7 ;  /* 0x0000000504047291 */ /* 0x000fc8000f8f383f */
[----:B------:R-:W-:-:S04]  /*0070*/  USHF.R.S32.HI UR4, URZ, 0x7, UR4 ;  /* 0x000000073f047899 */ /* 0x000fc80008011404 */
[----:B--2---:R-:W-:-:S06]  /*0080*/  UISETP.GE.AND UP0, UPT, UR16, UR4, UPT ;  /* 0x000000041000728c */ /* 0x004fcc000bf06270 */
[----:B------:R-:W-:-:S13]  /*0090*/  PLOP3.LUT P0, PT, PT, PT, UP0, 0x80, 0x0 ;  /* 0x000000000000781c */ /* 0x000fda0003f0f008 */
[----:B------:R-:W-:Y:S05]  /*00a0*/  @P0 EXIT ;  /* 0x000000000000094d */ /* 0x000fea0003800000 */
[----:B------:R-:W1:Y:S01]  /*00b0*/  S2R R21, SR_TID.X ;  /* 0x0000000000157919 */ /* 0x000e620000002100 */
[----:B------:R-:W2:Y:S01]  /*00c0*/  S2UR UR5, SR_CgaCtaId ;  /* 0x00000000000579c3 */ /* 0x000ea20000008800 */
[----:B------:R-:W-:Y:S01]  /*00d0*/  UMOV UR4, 0x400 ;  /* 0x0000040000047882 */ /* 0x000fe20000000000 */
[----:B------:R-:W-:Y:S01]  /*00e0*/  IMAD.MOV.U32 R232, RZ, RZ, 0x20 ;  /* 0x00000020ffe87424 */ /* 0x000fe200078e00ff */
[----:B------:R-:W-:Y:S01]  /*00f0*/  ULDC.64 UR38, c[0x0][0x208] ;  /* 0x0000820000267ab9 */ /* 0x000fe20000000a00 */
[----:B------:R-:W-:Y:S01]  /*0100*/  IMAD.MOV.U32 R235, RZ, RZ, -0x10 ;  /* 0xfffffff0ffeb7424 */ /* 0x000fe200078e00ff */
[----:B------:R-:W-:Y:S01]  /*0110*/  UMOV UR21, 0xffffd000 ;  /* 0xffffd00000157882 */ /* 0x000fe20000000000 */
[----:B------:R-:W-:Y:S02]  /*0120*/  IMAD.MOV.U32 R230, RZ, RZ, -0x40 ;  /* 0xffffffc0ffe67424 */ /* 0x000fe400078e00ff */
[----:B------:R-:W3:Y:S08]  /*0130*/  S2UR UR14, SR_CTAID.Y ;  /* 0x00000000000e79c3 */ /* 0x000ef00000002600 */
[----:B------:R-:W4:Y:S08]  /*0140*/  S2UR UR15, SR_CTAID.Z ;  /* 0x00000000000f79c3 */ /* 0x000f300000002700 */
[----:B------:R-:W5:Y:S01]  /*0150*/  S2UR UR13, SR_CTAID.Z ;  /* 0x00000000000d79c3 */ /* 0x000f620000002700 */
[----:B--2---:R-:W-:-:S04]  /*0160*/  ULEA UR5, UR5, UR4, 0x18 ;  /* 0x0000000405057291 */ /* 0x004fc8000f8ec03f */
[----:B------:R-:W-:Y:S01]  /*0170*/  UIADD3 UR4, UR5, 0xf000, URZ ;  /* 0x0000f00005047890 */ /* 0x000fe2000fffe03f */
[----:B-1----:R-:W-:Y:S02]  /*0180*/  SHF.R.S32.HI R19, RZ, 0x1f, R21 ;  /* 0x0000001fff137819 */ /* 0x002fe40000011415 */
[----:B------:R-:W1:Y:S01]  /*0190*/  S2UR UR12, SR_CTAID.Y ;  /* 0x00000000000c79c3 */ /* 0x000e620000002600 */
[----:B------:R-:W-:Y:S01]  /*01a0*/  UIADD3 UR6, UR5, 0x9000, URZ ;  /* 0x0000900005067890 */ /* 0x000fe2000fffe03f */
[CC--:B------:R-:W-:Y:S01]  /*01b0*/  LEA.HI R2, R19.reuse, R21.reuse, RZ, 0x4 ;  /* 0x0000001513027211 */ /* 0x0c0fe200078f20ff */
[----:B---3--:R-:W-:Y:S01]  /*01c0*/  USHF.R.S32.HI UR20, URZ, 0x1f, UR14 ;  /* 0x0000001f3f147899 */ /* 0x008fe2000801140e */
[CC--:B------:R-:W-:Y:S01]  /*01d0*/  LEA.HI R18, R19.reuse, R21.reuse, RZ, 0x3 ;  /* 0x0000001513127211 */ /* 0x0c0fe200078f18ff */
[----:B------:R-:W-:Y:S01]  /*01e0*/  UIMAD.WIDE UR32, UR14, 0x80, URZ ;  /* 0x000000800e2078a5 */ /* 0x000fe2000f8e023f */
[----:B------:R-:W-:Y:S01]  /*01f0*/  SHF.R.S32.HI R3, RZ, 0x4, R2 ;  /* 0x00000004ff037819 */ /* 0x000fe20000011402 */
[----:B----4-:R-:W-:Y:S01]  /*0200*/  USHF.R.S32.HI UR19, URZ, 0x1f, UR15 ;  /* 0x0000001f3f137899 */ /* 0x010fe2000801140f */
[----:B------:R-:W-:-:S02]  /*0210*/  LEA.HI R9, R19, R21, RZ, 0x2 ;  /* 0x0000001513097211 */ /* 0x000fc400078f10ff */
[----:B------:R-:W-:Y:S02]  /*0220*/  LEA.HI R0, R2, R3, RZ, 0x1 ;  /* 0x0000000302007211 */ /* 0x000fe400078f08ff */
[----:B------:R-:W-:Y:S02]  /*0230*/  LOP3.LUT R4, R9, 0xfffffffc, RZ, 0xc0, !PT ;  /* 0xfffffffc09047812 */ /* 0x000fe400078ec0ff */
[----:B------:R-:W-:Y:S01]  /*0240*/  LOP3.LUT R0, R0, 0xfffffffe, RZ, 0xc0, !PT ;  /* 0xfffffffe00007812 */ /* 0x000fe200078ec0ff */
[----:B-----5:R-:W-:Y:S01]  /*0250*/  USHF.R.S32.HI UR18, URZ, 0x1f, UR13 ;  /* 0x0000001f3f127899 */ /* 0x020fe2000801140d */
[----:B------:R-:W-:Y:S01]  /*0260*/  LEA.HI R13, R19, R21, RZ, 0x5 ;  /* 0x00000015130d7211 */ /* 0x000fe200078f28ff */
[----:B------:R-:W-:Y:S01]  /*0270*/  IMAD.IADD R14, R21, 0x1, -R4 ;  /* 0x00000001150e7824 */ /* 0x000fe200078e0a04 */
[----:B------:R-:W-:Y:S01]  /*0280*/  SHF.R.S32.HI R17, RZ, 0x2, R9 ;  /* 0x00000002ff117819 */ /* 0x000fe20000011409 */
[----:B------:R-:W-:Y:S01]  /*0290*/  IMAD.IADD R16, R3, 0x1, -R0 ;  /* 0x0000000103107824 */ /* 0x000fe200078e0a00 */
[----:B------:R-:W-:Y:S01]  /*02a0*/  LOP3.LUT R0, R2, 0xfffffff0, RZ, 0xc0, !PT ;  /* 0xfffffff002007812 */ /* 0x000fe200078ec0ff */
[----:B------:R-:W-:Y:S01]  /*02b0*/  IMAD.SHL.U32 R10, R14, 0x8, RZ ;  /* 0x000000080e0a7824 */ /* 0x000fe200078e00ff */
[----:B------:R-:W-:Y:S01]  /*02c0*/  SHF.R.S32.HI R3, RZ, 0x3, R18 ;  /* 0x00000003ff037819 */ /* 0x000fe20000011412 */
[----:B-1----:R-:W-:Y:S01]  /*02d0*/  USHF.R.S32.HI UR17, URZ, 0x1f, UR12 ;  /* 0x0000001f3f117899 */ /* 0x002fe2000801140c */
[----:B------:R-:W-:Y:S01]  /*02e0*/  LOP3.LUT R2, R13, 0xffffffe0, RZ, 0xc0, !PT ;  /* 0xffffffe00d027812 */ /* 0x000fe200078ec0ff */
[----:B------:R-:W-:Y:S01]  /*02f0*/  IMAD.IADD R0, R21, 0x1, -R0 ;  /* 0x0000000115007824 */ /* 0x000fe200078e0a00 */
[----:B------:R1:W-:Y:S01]  /*0300*/  STL [R1+0x20], R10 ;  /* 0x0000200a01007387 */ /* 0x0003e20000100800 */
[----:B------:R-:W-:Y:S01]  /*0310*/  IMAD.SHL.U32 R3, R3, 0x40, RZ ;  /* 0x0000004003037824 */ /* 0x000fe200078e00ff */
[----:B------:R-:W-:Y:S01]  /*0320*/  SHF.R.S32.HI R24, RZ, 0x5, R13 ;  /* 0x00000005ff187819 */ /* 0x000fe2000001140d */
[----:B------:R-:W-:Y:S01]  /*0330*/  IMAD.IADD R2, R21, 0x1, -R2 ;  /* 0x0000000115027824 */ /* 0x000fe200078e0a02 */
[----:B------:R-:W-:-:S02]  /*0340*/  SHF.R.S32.HI R4, RZ, 0x1f, R0 ;  /* 0x0000001fff047819 */ /* 0x000fc40000011400 */
[----:B------:R-:W-:Y:S02]  /*0350*/  LOP3.LUT R3, R3, 0xc0, RZ, 0xc0, !PT ;  /* 0x000000c003037812 */ /* 0x000fe400078ec0ff */
[-C--:B------:R-:W-:Y:S02]  /*0360*/  LEA.HI R15, R4, R0.reuse, RZ, 0x3 ;  /* 0x00000000040f7211 */ /* 0x080fe400078f18ff */
[----:B------:R-:W-:Y:S02]  /*0370*/  SHF.R.U32.HI R7, RZ, 0x3, R3 ;  /* 0x00000003ff077819 */ /* 0x000fe40000011603 */
[----:B------:R-:W-:Y:S02]  /*0380*/  LOP3.LUT R5, R3, 0x18, R10, 0xf8, !PT ;  /* 0x0000001803057812 */ /* 0x000fe400078ef80a */
[----:B------:R-:W-:Y:S02]  /*0390*/  LEA.HI R6, R0, R0, RZ, 0x1 ;  /* 0x0000000000067211 */ /* 0x000fe400078f08ff */
[----:B------:R-:W-:-:S02]  /*03a0*/  SHF.R.S32.HI R8, RZ, 0x1f, R2 ;  /* 0x0000001fff087819 */ /* 0x000fc40000011402 */
[----:B------:R-:W-:Y:S02]  /*03b0*/  LOP3.LUT R3, R15, 0xfffffff8, RZ, 0xc0, !PT ;  /* 0xfffffff80f037812 */ /* 0x000fe400078ec0ff */
[----:B------:R-:W-:Y:S02]  /*03c0*/  LOP3.LUT R4, R6, 0x7fffffe, RZ, 0xc0, !PT ;  /* 0x07fffffe06047812 */ /* 0x000fe400078ec0ff */
[----:B------:R-:W-:Y:S01]  /*03d0*/  LEA.HI R23, R8, R2, RZ, 0x2 ;  /* 0x0000000208177211 */ /* 0x000fe200078f10ff */
[C---:B------:R-:W-:Y:S01]  /*03e0*/  IMAD.IADD R20, R0.reuse, 0x1, -R3 ;  /* 0x0000000100147824 */ /* 0x040fe200078e0a03 */
[----:B------:R-:W-:Y:S01]  /*03f0*/  LEA.HI R2, R19, R21, RZ, 0x6 ;  /* 0x0000001513027211 */ /* 0x000fe200078f30ff */
[----:B------:R-:W-:Y:S01]  /*0400*/  IMAD.IADD R22, R0, 0x1, -R4 ;  /* 0x0000000100167824 */ /* 0x000fe200078e0a04 */
[----:B------:R-:W-:Y:S02]  /*0410*/  LOP3.LUT R3, R18, 0xfffffff8, RZ, 0xc0, !PT ;  /* 0xfffffff812037812 */ /* 0x000fe400078ec0ff */
[----:B-1----:R-:W-:-:S02]  /*0420*/  SHF.R.S32.HI R10, RZ, 0x6, R2 ;  /* 0x00000006ff0a7819 */ /* 0x002fc40000011402 */
[----:B------:R-:W-:Y:S02]  /*0430*/  SHF.R.S32.HI R0, RZ, 0x1f, R9 ;  /* 0x0000001fff007819 */ /* 0x000fe40000011409 */
[-C--:B------:R-:W-:Y:S01]  /*0440*/  LEA.HI R2, R9, R17.reuse, RZ, 0x1 ;  /* 0x0000001109027211 */ /* 0x080fe200078f08ff */
[----:B------:R-:W-:Y:S01]  /*0450*/  IMAD.IADD R9, R21, 0x1, -R3 ;  /* 0x0000000115097824 */ /* 0x000fe200078e0a03 */
[----:B------:R-:W-:Y:S02]  /*0460*/  LEA.HI R0, R0, R17, RZ, 0x3 ;  /* 0x0000001100007211 */ /* 0x000fe400078f18ff */
[----:B------:R-:W-:Y:S02]  /*0470*/  LOP3.LUT R4, R2, 0x7fffffe, RZ, 0xc0, !PT ;  /* 0x07fffffe02047812 */ /* 0x000fe400078ec0ff */
[----:B------:R-:W-:Y:S02]  /*0480*/  LEA.HI R11, R9, R9, RZ, 0x1 ;  /* 0x00000009090b7211 */ /* 0x000fe400078f08ff */
[----:B------:R-:W-:-:S02]  /*0490*/  LOP3.LUT R0, R0, 0xfffffff8, RZ, 0xc0, !PT ;  /* 0xfffffff800007812 */ /* 0x000fc400078ec0ff */
[----:B------:R-:W-:Y:S02]  /*04a0*/  LOP3.LUT R2, R11, 0x3fffffe, RZ, 0xc0, !PT ;  /* 0x03fffffe0b027812 */ /* 0x000fe400078ec0ff */
[----:B------:R-:W-:Y:S01]  /*04b0*/  LOP3.LUT R12, R5, R7, RZ, 0x3c, !PT ;  /* 0x00000007050c7212 */ /* 0x000fe200078e3cff */
[----:B------:R-:W-:Y:S01]  /*04c0*/  IMAD.IADD R7, R17, 0x1, -R4 ;  /* 0x0000000111077824 */ /* 0x000fe200078e0a04 */
[----:B------:R-:W-:Y:S01]  /*04d0*/  SHF.R.S32.HI R8, RZ, 0x1, R6 ;  /* 0x00000001ff087819 */ /* 0x000fe20000011406 */
[----:B------:R-:W-:Y:S01]  /*04e0*/  IMAD.IADD R4, R9, 0x1, -R2 ;  /* 0x0000000109047824 */ /* 0x000fe200078e0a02 */
[----:B------:R-:W-:Y:S01]  /*04f0*/  SHF.R.S32.HI R3, RZ, 0x1f, R6 ;  /* 0x0000001fff037819 */ /* 0x000fe20000011406 */
[----:B------:R-:W-:Y:S02]  /*0500*/  IMAD.IADD R6, R17, 0x1, -R0 ;  /* 0x0000000111067824 */ /* 0x000fe400078e0a00 */
[----:B------:R-:W-:Y:S01]  /*0510*/  IMAD R0, R10, 0x4, R16 ;  /* 0x000000040a007824 */ /* 0x000fe200078e0210 */
[----:B------:R-:W-:Y:S01]  /*0520*/  LEA.HI R5, R3, R8, RZ, 0x2 ;  /* 0x0000000803057211 */ /* 0x000fe200078f10ff */
[----:B------:R-:W-:Y:S01]  /*0530*/  IMAD R2, R24, 0x8, R7 ;  /* 0x0000000818027824 */ /* 0x000fe200078e0207 */
[----:B------:R-:W-:Y:S01]  /*0540*/  LOP3.LUT R3, R6, 0x1, RZ, 0xc0, !PT ;  /* 0x0000000106037812 */ /* 0x000fe200078ec0ff */
[----:B------:R-:W-:Y:S01]  /*0550*/  IMAD R226, R0, 0x8, R4 ;  /* 0x0000000800e27824 */ /* 0x000fe200078e0204 */
[----:B------:R-:W-:Y:S01]  /*0560*/  LOP3.LUT R5, R5, 0xfffffffc, RZ, 0xc0, !PT ;  /* 0xfffffffc05057812 */ /* 0x000fe200078ec0ff */
[----:B------:R-:W-:Y:S01]  /*0570*/  IMAD.U32 R0, R2, 0x20, R12 ;  /* 0x0000002002007824 */ /* 0x000fe200078e000c */
[----:B------:R-:W-:Y:S01]  /*0580*/  ISETP.NE.U32.AND P5, PT, R3, 0x1, PT ;  /* 0x000000010300780c */ /* 0x000fe20003fa5070 */
[----:B------:R-:W-:Y:S01]  /*0590*/  IMAD.SHL.U32 R10, R10, 0x20, RZ ;  /* 0x000000200a0a7824 */ /* 0x000fe200078e00ff */
[----:B------:R-:W-:Y:S01]  /*05a0*/  LEA.HI R2, R19, R21, RZ, 0x7 ;  /* 0x0000001513027211 */ /* 0x000fe200078f38ff */
[----:B------:R-:W-:Y:S01]  /*05b0*/  IMAD.SHL.U32 R21, R21, 0x2, RZ ;  /* 0x0000000215157824 */ /* 0x000fe200078e00ff */
[----:B------:R-:W-:Y:S01]  /*05c0*/  LEA.HI R3, R13, R24, RZ, 0x1 ;  /* 0x000000180d037211 */ /* 0x000fe200078f08ff */
[----:B------:R1:W-:Y:S01]  /*05d0*/  STL [R1], R0 ;  /* 0x0000000001007387 */ /* 0x0003e20000100800 */
[----:B------:R-:W-:Y:S01]  /*05e0*/  IMAD.IADD R17, R8, 0x1, -R5 ;  /* 0x0000000108117824 */ /* 0x000fe200078e0a05 */
[----:B------:R-:W-:Y:S01]  /*05f0*/  LOP3.LUT P4, RZ, R6, 0x2, RZ, 0xc0, !PT ;  /* 0x0000000206ff7812 */ /* 0x000fe2000788c0ff */
[----:B------:R-:W-:Y:S01]  /*0600*/  IMAD.SHL.U32 R8, R14, 0x2, RZ ;  /* 0x000000020e087824 */ /* 0x000fe200078e00ff */
[----:B------:R-:W-:-:S02]  /*0610*/  LOP3.LUT R4, R10, 0x6, R21, 0xf8, !PT ;  /* 0x000000060a047812 */ /* 0x000fc400078ef815 */
[----:B------:R-:W-:-:S03]  /*0620*/  SEL R235, R235, 0x10, !P5 ;  /* 0x00000010ebeb7807 */ /* 0x000fc60006800000 */
[----:B------:R2:W-:Y:S01]  /*0630*/  STL [R1+0x18], R4 ;  /* 0x0000180401007387 */ /* 0x0005e20000100800 */
[----:B-1----:R-:W-:Y:S02]  /*0640*/  SHF.R.S32.HI R0, RZ, 0x1f, R13 ;  /* 0x0000001fff007819 */ /* 0x002fe4000001140d */
[----:B------:R-:W-:Y:S02]  /*0650*/  SHF.R.S32.HI R13, RZ, 0x7, R2 ;  /* 0x00000007ff0d7819 */ /* 0x000fe40000011402 */
[----:B------:R-:W-:Y:S01]  /*0660*/  LOP3.LUT R2, R3, 0xfffffffe, RZ, 0xc0, !PT ;  /* 0xfffffffe03027812 */ /* 0x000fe200078ec0ff */
[----:B------:R-:W-:Y:S01]  /*0670*/  IMAD.SHL.U32 R3, R9, 0x40, RZ ;  /* 0x0000004009037824 */ /* 0x000fe200078e00ff */
[----:B------:R-:W-:-:S03]  /*0680*/  LEA.HI R0, R0, R24, RZ, 0x2 ;  /* 0x0000001800007211 */ /* 0x000fc600078f10ff */
[----:B------:R-:W-:Y:S01]  /*0690*/  IMAD.IADD R14, R24, 0x1, -R2 ;  /* 0x00000001180e7824 */ /* 0x000fe200078e0a02 */
[----:B------:R-:W-:Y:S02]  /*06a0*/  LOP3.LUT R0, R0, 0xfffffffc, RZ, 0xc0, !PT ;  /* 0xfffffffc00007812 */ /* 0x000fe400078ec0ff */
[----:B------:R-:W-:Y:S02]  /*06b0*/  SHF.R.S32.HI R2, RZ, 0x1, R11 ;  /* 0x00000001ff027819 */ /* 0x000fe4000001140b */
[----:B------:R-:W-:Y:S01]  /*06c0*/  LEA.HI R11, R6, R6, RZ, 0x1 ;  /* 0x00000006060b7211 */ /* 0x000fe200078f08ff */
[----:B------:R-:W-:Y:S01]  /*06d0*/  IMAD.IADD R0, R24, 0x1, -R0 ;  /* 0x0000000118007824 */ /* 0x000fe200078e0a00 */
[----:B------:R-:W-:Y:S01]  /*06e0*/  LOP3.LUT R7, R3, 0x1c0, RZ, 0xc0, !PT ;  /* 0x000001c003077812 */ /* 0x000fe200078ec0ff */
[----:B------:R-:W-:Y:S01]  /*06f0*/  IMAD.SHL.U32 R5, R2, 0x40, RZ ;  /* 0x0000004002057824 */ /* 0x000fe200078e00ff */
[----:B--2---:R-:W-:Y:S01]  /*0700*/  LOP3.LUT R4, R11, 0x3fffffe, RZ, 0xc0, !PT ;  /* 0x03fffffe0b047812 */ /* 0x004fe200078ec0ff */
[----:B------:R-:W-:Y:S01]  /*0710*/  IMAD R12, R0, 0x200, R8 ;  /* 0x00000200000c7824 */ /* 0x000fe200078e0208 */
[----:B------:R-:W-:-:S02]  /*0720*/  SHF.R.S32.HI R3, RZ, 0x3, R15 ;  /* 0x00000003ff037819 */ /* 0x000fc4000001140f */
[----:B------:R-:W-:Y:S01]  /*0730*/  LOP3.LUT P6, RZ, R2, 0x2, RZ, 0xc0, !PT ;  /* 0x0000000202ff7812 */ /* 0x000fe200078cc0ff */
[----:B------:R-:W-:Y:S02]  /*0740*/  IMAD.SHL.U32 R2, R0, 0x10, RZ ;  /* 0x0000001000027824 */ /* 0x000fe400078e00ff */
[----:B------:R-:W-:Y:S01]  /*0750*/  IMAD.IADD R15, R6, 0x1, -R4 ;  /* 0x00000001060f7824 */ /* 0x000fe200078e0a04 */
[----:B------:R-:W-:Y:S01]  /*0760*/  R2P PR, R20, 0x6 ;  /* 0x0000000614007804 */ /* 0x000fe20000000000 */
[----:B------:R-:W-:Y:S01]  /*0770*/  IMAD.SHL.U32 R4, R6, 0x40, RZ ;  /* 0x0000004006047824 */ /* 0x000fe200078e00ff */
[----:B------:R-:W-:Y:S01]  /*0780*/  SHF.R.U32.HI R6, RZ, 0x3, R7 ;  /* 0x00000003ff067819 */ /* 0x000fe20000011607 */
[----:B------:R-:W-:Y:S01]  /*0790*/  IMAD R22, R3, 0x8, R22 ;  /* 0x0000000803167824 */ /* 0x000fe200078e0216 */
[----:B------:R-:W-:Y:S01]  /*07a0*/  SEL R227, R232, 0xffffffe0, !P6 ;  /* 0xffffffe0e8e37807 */ /* 0x000fe20007000000 */
[----:B------:R-:W-:Y:S01]  /*07b0*/  IMAD R19, R0, 0x2, R3 ;  /* 0x0000000200137824 */ /* 0x000fe200078e0203 */
[----:B------:R-:W-:Y:S01]  /*07c0*/  LOP3.LUT R3, R7, 0x30, R2, 0xf8, !PT ;  /* 0x0000003007037812 */ /* 0x000fe200078ef802 */
[----:B------:R-:W-:Y:S01]  /*07d0*/  IMAD R12, R15, 0x20, R12 ;  /* 0x000000200f0c7824 */ /* 0x000fe200078e020c */
[----:B------:R-:W-:-:S02]  /*07e0*/  LOP3.LUT R2, R5, 0xc0, RZ, 0xc0, !PT ;  /* 0x000000c005027812 */ /* 0x000fc400078ec0ff */
[----:B------:R-:W-:Y:S02]  /*07f0*/  LOP3.LUT R0, R4, 0x1c0, RZ, 0xc0, !PT ;  /* 0x000001c004007812 */ /* 0x000fe400078ec0ff */
[--C-:B------:R-:W-:Y:S02]  /*0800*/  LOP3.LUT R9, R3, 0x8, R18.reuse, 0xf8, !PT ;  /* 0x0000000803097812 */ /* 0x100fe400078ef812 */
[----:B------:R-:W-:Y:S02]  /*0810*/  LOP3.LUT R5, R2, 0x8, R18, 0xf8, !PT ;  /* 0x0000000802057812 */ /* 0x000fe400078ef812 */
[----:B------:R-:W-:Y:S02]  /*0820*/  SHF.R.U32.HI R4, RZ, 0x3, R2 ;  /* 0x00000003ff047819 */ /* 0x000fe40000011602 */
[----:B------:R-:W-:Y:S02]  /*0830*/  LOP3.LUT R3, R0, 0x20, R10, 0xf8, !PT ;  /* 0x0000002000037812 */ /* 0x000fe400078ef80a */
[----:B------:R-:W-:Y:S01]  /*0840*/  SHF.R.U32.HI R2, RZ, 0x3, R0 ;  /* 0x00000003ff027819 */ /* 0x000fe20000011600 */
[----:B------:R-:W-:Y:S01]  /*0850*/  IMAD R0, R13, 0x1000, R8 ;  /* 0x000010000d007824 */ /* 0x000fe200078e0208 */
[----:B------:R-:W-:-:S02]  /*0860*/  LOP3.LUT R4, R5, R4, RZ, 0x3c, !PT ;  /* 0x0000000405047212 */ /* 0x000fc400078e3cff */
[----:B------:R-:W-:Y:S01]  /*0870*/  LOP3.LUT R2, R3, R2, RZ, 0x3c, !PT ;  /* 0x0000000203027212 */ /* 0x000fe200078e3cff */
[----:B------:R-:W-:Y:S01]  /*0880*/  IMAD R0, R14, 0x400, R0 ;  /* 0x000004000e007824 */ /* 0x000fe200078e0200 */
[----:B------:R-:W-:Y:S01]  /*0890*/  LOP3.LUT R5, R9, R6, RZ, 0x3c, !PT ;  /* 0x0000000609057212 */ /* 0x000fe200078e3cff */
[----:B------:R-:W-:Y:S01]  /*08a0*/  IMAD.SHL.U32 R3, R20, 0x40, RZ ;  /* 0x0000004014037824 */ /* 0x000fe200078e00ff */
[----:B------:R-:W-:Y:S01]  /*08b0*/  SEL R229, R232, 0xffffffe0, !P1 ;  /* 0xffffffe0e8e57807 */ /* 0x000fe20004800000 */
[----:B------:R-:W-:Y:S01]  /*08c0*/  IMAD.IADD R240, R2, 0x1, R0 ;  /* 0x0000000102f07824 */ /* 0x000fe200078e0200 */
[----:B------:R-:W-:Y:S01]  /*08d0*/  SEL R230, R230, 0x40, P2 ;  /* 0x00000040e6e67807 */ /* 0x000fe20001000000 */
[----:B------:R-:W-:Y:S01]  /*08e0*/  IMAD.SHL.U32 R2, R17, 0x40, RZ ;  /* 0x0000004011027824 */ /* 0x000fe200078e00ff */
[----:B------:R-:W-:Y:S01]  /*08f0*/  LOP3.LUT R3, R3, 0x1c0, RZ, 0xc0, !PT ;  /* 0x000001c003037812 */ /* 0x000fe200078ec0ff */
[----:B------:R-:W-:Y:S01]  /*0900*/  IMAD.SHL.U32 R0, R13, 0x8, RZ ;  /* 0x000000080d007824 */ /* 0x000fe200078e00ff */
[----:B------:R-:W-:Y:S01]  /*0910*/  LEA R240, R240, UR5, 0x1 ;  /* 0x00000005f0f07c11 */ /* 0x000fe2000f8e08ff */
[----:B------:R-:W-:Y:S01]  /*0920*/  IMAD.U32 R226, R226, 0x20, R4 ;  /* 0x00000020e2e27824 */ /* 0x000fe200078e0004 */
[----:B------:R-:W-:Y:S01]  /*0930*/  LOP3.LUT R2, R2, 0xc0, RZ, 0xc0, !PT ;  /* 0x000000c002027812 */ /* 0x000fe200078ec0ff */
[----:B------:R-:W-:Y:S01]  /*0940*/  IMAD.SHL.U32 R4, R16, 0x8, RZ ;  /* 0x0000000810047824 */ /* 0x000fe200078e00ff */
[----:B------:R-:W-:Y:S01]  /*0950*/  LOP3.LUT R7, R0, 0x8, RZ, 0xc0, !PT ;  /* 0x0000000800077812 */ /* 0x000fe200078ec0ff */
[C---:B------:R-:W-:Y:S01]  /*0960*/  IMAD.SHL.U32 R9, R16.reuse, 0x10, RZ ;  /* 0x0000001010097824 */ /* 0x040fe200078e00ff */
[----:B------:R-:W-:Y:S01]  /*0970*/  SHF.R.S32.HI R0, RZ, 0x1, R11 ;  /* 0x00000001ff007819 */ /* 0x000fe2000001140b */
[----:B------:R-:W-:Y:S01]  /*0980*/  IMAD R5, R16, 0x200, R5 ;  /* 0x0000020010057824 */ /* 0x000fe200078e0205 */
[----:B------:R-:W-:Y:S01]  /*0990*/  LOP3.LUT R4, R4, 0x8, RZ, 0xc0, !PT ;  /* 0x0000000804047812 */ /* 0x000fe200078ec0ff */
[C---:B------:R-:W-:Y:S01]  /*09a0*/  VIADD R239, R240.reuse, 0x20 ;  /* 0x00000020f0ef7836 */ /* 0x040fe20000000000 */
[----:B------:R-:W-:Y:S01]  /*09b0*/  SHF.R.U32.HI R228, RZ, 0x3, R3 ;  /* 0x00000003ffe47819 */ /* 0x000fe20000011603 */
[C---:B------:R-:W-:Y:S01]  /*09c0*/  @P4 VIADD R239, R240.reuse, 0xffffffe0 ;  /* 0xffffffe0f0ef4836 */ /* 0x040fe20000000000 */
[----:B------:R-:W-:Y:S01]  /*09d0*/  SHF.R.U32.HI R6, RZ, 0x3, R2 ;  /* 0x00000003ff067819 */ /* 0x000fe20000011602 */
[----:B------:R-:W-:Y:S01]  /*09e0*/  IMAD.IADD R238, R240, 0x1, R235 ;  /* 0x00000001f0ee7824 */ /* 0x000fe200078e02eb */
[----:B------:R-:W-:Y:S01]  /*09f0*/  LOP3.LUT R9, R7, 0x10, R9, 0xf8, !PT ;  /* 0x0000001007097812 */ /* 0x000fe200078ef809 */
[----:B------:R-:W-:Y:S01]  /*0a00*/  IMAD.IADD R235, R235, 0x1, R239 ;  /* 0x00000001ebeb7824 */ /* 0x000fe200078e02ef */
[C---:B------:R-:W-:Y:S01]  /*0a10*/  LOP3.LUT P3, RZ, R0.reuse, 0x2, RZ, 0xc0, !PT ;  /* 0x0000000200ff7812 */ /* 0x040fe2000786c0ff */
[----:B------:R-:W-:Y:S01]  /*0a20*/  IMAD.SHL.U32 R0, R0, 0x40, RZ ;  /* 0x0000004000007824 */ /* 0x000fe200078e00ff */
[----:B------:R-:W-:-:S02]  /*0a30*/  LOP3.LUT R228, R228, R3, R4, 0x1e, !PT ;  /* 0x00000003e4e47212 */ /* 0x000fc400078e1e04 */
[C---:B------:R-:W-:Y:S02]  /*0a40*/  LOP3.LUT R3, R6.reuse, R2, R4, 0x1e, !PT ;  /* 0x0000000206037212 */ /* 0x040fe400078e1e04 */
[----:B------:R-:W-:Y:S01]  /*0a50*/  LOP3.LUT R2, R6, R9, R2, 0x1e, !PT ;  /* 0x0000000906027212 */ /* 0x000fe200078e1e02 */
[----:B------:R-:W-:Y:S01]  /*0a60*/  IMAD.U32 R228, R19, 0x200, R228 ;  /* 0x0000020013e47824 */ /* 0x000fe200078e00e4 */
[----:B------:R-:W1:Y:S01]  /*0a70*/  LDC R6, c[0x0][0x2c4] ;  /* 0x0000b100ff067b82 */ /* 0x000e620000000800 */
[----:B------:R-:W-:Y:S02]  /*0a80*/  LOP3.LUT R0, R0, 0xc0, RZ, 0xc0, !PT ;  /* 0x000000c000007812 */ /* 0x000fe400078ec0ff */
[----:B------:R-:W-:Y:S02]  /*0a90*/  SHF.R.S32.HI R4, RZ, 0x2, R23 ;  /* 0x00000002ff047819 */ /* 0x000fe40000011417 */
[----:B------:R-:W-:Y:S02]  /*0aa0*/  SHF.R.U32.HI R8, RZ, 0x3, R0 ;  /* 0x00000003ff087819 */ /* 0x000fe40000011600 */
[----:B------:R-:W-:Y:S01]  /*0ab0*/  LEA R228, R228, UR4, 0x1 ;  /* 0x00000004e4e47c11 */ /* 0x000fe2000f8e08ff */
[----:B------:R-:W-:Y:S01]  /*0ac0*/  IMAD R21, R14, 0x10, R4 ;  /* 0x000000100e157824 */ /* 0x000fe200078e0204 */
[----:B------:R-:W-:Y:S01]  /*0ad0*/  LOP3.LUT R8, R8, R0, R7, 0x1e, !PT ;  /* 0x0000000008087212 */ /* 0x000fe200078e1e07 */
[----:B------:R-:W-:Y:S01]  /*0ae0*/  IMAD.SHL.U32 R0, R22, 0x20, RZ ;  /* 0x0000002016007824 */ /* 0x000fe200078e00ff */
[----:B------:R-:W-:Y:S01]  /*0af0*/  LEA R226, R226, UR5, 0x1 ;  /* 0x00000005e2e27c11 */ /* 0x000fe2000f8e08ff */
[----:B------:R-:W-:Y:S01]  /*0b00*/  IMAD.IADD R229, R228, 0x1, R229 ;  /* 0x00000001e4e57824 */ /* 0x000fe200078e02e5 */
[----:B------:R-:W-:Y:S01]  /*0b10*/  STL [R1+0x28], R21 ;  /* 0x0000281501007387 */ /* 0x000fe20000100800 */
[----:B------:R-:W-:Y:S01]  /*0b20*/  IMAD R4, R14, 0x200, R0 ;  /* 0x000002000e047824 */ /* 0x000fe200078e0200 */
[----:B------:R-:W-:Y:S01]  /*0b30*/  LOP3.LUT P0, RZ, R17, 0x2, RZ, 0xc0, !PT ;  /* 0x0000000211ff7812 */ /* 0x000fe2000780c0ff */
[----:B------:R-:W-:-:S02]  /*0b40*/  IMAD.IADD R233, R0, 0x1, R2 ;  /* 0x0000000100e97824 */ /* 0x000fc400078e0202 */
[C---:B------:R-:W-:Y:S01]  /*0b50*/  VIADD R0, R21.reuse, 0xffffffc0 ;  /* 0xffffffc015007836 */ /* 0x040fe20000000000 */
[----:B------:R-:W-:Y:S01]  /*0b60*/  SEL R232, R232, 0xffffffe0, !P0 ;  /* 0xffffffe0e8e87807 */ /* 0x000fe20004000000 */
[----:B------:R-:W-:Y:S02]  /*0b70*/  IMAD.IADD R234, R4, 0x1, R3 ;  /* 0x0000000104ea7824 */ /* 0x000fe400078e0203 */
[----:B------:R-:W-:Y:S01]  /*0b80*/  IMAD.IADD R8, R8, 0x1, R12 ;  /* 0x0000000108087824 */ /* 0x000fe200078e020c */
[----:B------:R-:W-:Y:S01]  /*0b90*/  SHF.R.S32.HI R2, RZ, 0x1f, R0 ;  /* 0x0000001fff027819 */ /* 0x000fe20000011400 */
[----:B------:R-:W-:Y:S01]  /*0ba0*/  IMAD.IADD R231, R228, 0x1, R230 ;  /* 0x00000001e4e77824 */ /* 0x000fe200078e02e6 */
[----:B-1----:R-:W-:Y:S01]  /*0bb0*/  IADD3 R3, R21, 0x1, -R6 ;  /* 0x0000000115037810 */ /* 0x002fe20007ffe806 */
[----:B------:R-:W-:Y:S01]  /*0bc0*/  IMAD.IADD R227, R227, 0x1, R226 ;  /* 0x00000001e3e37824 */ /* 0x000fe200078e02e2 */
[C---:B------:R-:W-:Y:S01]  /*0bd0*/  SHF.L.U64.HI R2, R0.reuse, 0x2, R2 ;  /* 0x0000000200027819 */ /* 0x040fe20000010202 */
[----:B------:R-:W-:Y:S01]  /*0be0*/  IMAD.SHL.U32 R0, R0, 0x4, RZ ;  /* 0x0000000400007824 */ /* 0x000fe200078e00ff */
[----:B------:R-:W-:Y:S01]  /*0bf0*/  LEA R251, R8, UR6, 0x1 ;  /* 0x0000000608fb7c11 */ /* 0x000fe2000f8e08ff */
[----:B------:R1:W-:Y:S01]  /*0c00*/  STL [R1+0x14], R3 ;  /* 0x0000140301007387 */ /* 0x0003e20000100800 */
[----:B------:R-:W-:-:S03]  /*0c10*/  IMAD.IADD R230, R229, 0x1, R230 ;  /* 0x00000001e5e67824 */ /* 0x000fc600078e02e6 */
[----:B------:R2:W-:Y:S01]  /*0c20*/  STL [R1+0x10], R2 ;  /* 0x0000100201007387 */ /* 0x0005e20000100800 */
[C---:B------:R-:W-:Y:S02]  /*0c30*/  VIADD R252, R251.reuse, 0x20 ;  /* 0x00000020fbfc7836 */ /* 0x040fe40000000000 */
[----:B------:R-:W-:Y:S01]  /*0c40*/  @P3 VIADD R252, R251, 0xffffffe0 ;  /* 0xffffffe0fbfc3836 */ /* 0x000fe20000000000 */
[----:B------:R2:W-:Y:S01]  /*0c50*/  STL [R1+0xc], R0 ;  /* 0x00000c0001007387 */ /* 0x0005e20000100800 */
[----:B-1----:R-:W-:-:S07]  /*0c60*/  LEA R3, R5, UR5, 0x1 ;  /* 0x0000000505037c11 */ /* 0x002fce000f8e08ff */
.L_x_51:
[----:B------:R-:W-:Y:S02]  /*0c70*/  ULDC.64 UR6, c[0x0][0x308] ;  /* 0x0000c20000067ab9 */ /* 0x000fe40000000a00 */
[----:B------:R-:W-:-:S04]  /*0c80*/  UISETP.NE.U32.AND UP1, UPT, UR6, URZ, UPT ;  /* 0x0000003f0600728c */ /* 0x000fc8000bf25070 */
[----:B------:R-:W-:-:S03]  /*0c90*/  UISETP.NE.AND.EX UP1, UPT, UR7, URZ, UPT, UP1 ;  /* 0x0000003f0700728c */ /* 0x000fc6000bf25310 */
[----:B------:R-:W-:Y:S02]  /*0ca0*/  ULDC.64 UR6, c[0x0][0x300] ;  /* 0x0000c00000067ab9 */ /* 0x000fe40000000a00 */
[----:B------:R-:W-:Y:S02]  /*0cb0*/  ISETP.NE.U32.AND P1, PT, RZ, UR6, PT ;  /* 0x00000006ff007c0c */ /* 0x000fe4000bf25070 */
[----:B------:R-:W-:Y:S02]  /*0cc0*/  PLOP3.LUT P0, PT, PT, PT, UP1, 0x80, 0x0 ;  /* 0x000000000000781c */ /* 0x000fe40003f0f018 */
[----:B------:R-:W-:Y:S02]  /*0cd0*/  ISETP.NE.AND.EX P1, PT, RZ, UR7, PT, P1 ;  /* 0x00000007ff007c0c */ /* 0x000fe4000bf25310 */
[----:B------:R-:W-:-:S09]  /*0ce0*/  @UP1 ULDC.64 UR6, c[0x0][0x308] ;  /* 0x0000c20000061ab9 */ /* 0x000fd20000000a00 */
[----:B--2---:R-:W1:Y:S02]  /*0cf0*/  @P0 S2R R0, SR_CTAID.Y ;  /* 0x0000000000000919 */ /* 0x004e640000002600 */
[----:B------:R-:W2:Y:S01]  /*0d00*/  @P1 LDC.64 R6, c[0x0][0x300] ;  /* 0x0000c000ff061b82 */ /* 0x000ea20000000a00 */
[----:B------:R-:W2:Y:S01]  /*0d10*/  @P1 S2R R2, SR_CTAID.Y ;  /* 0x0000000000021919 */ /* 0x000ea20000002600 */
[----:B-1----:R-:W-:Y:S01]  /*0d20*/  @P0 R2UR UR4, R0 ;  /* 0x00000000000402ca */ /* 0x002fe200000e0000 */
[----:B--2---:R-:W-:-:S06]  /*0d30*/  @P1 IMAD.WIDE R6, R2, 0x4, R6 ;  /* 0x0000000402061825 */ /* 0x004fcc00078e0206 */
[----:B------:R-:W2:Y:S06]  /*0d40*/  @P1 LDG.E R6, desc[UR38][R6.64] ;  /* 0x0000002606061981 */ /* 0x000eac000c1e1900 */
[----:B------:R-:W-:-:S06]  /*0d50*/  @UP1 UIMAD.WIDE UR6, UR4, 0x4, UR6 ;  /* 0x00000004040618a5 */ /* 0x000fcc000f8e0206 */
[----:B------:R-:W-:Y:S02]  /*0d60*/  IMAD.U32 R4, RZ, RZ, UR6 ;  /* 0x00000006ff047e24 */ /* 0x000fe4000f8e00ff */
[----:B------:R-:W-:Y:S01]  /*0d70*/  IMAD.U32 R5, RZ, RZ, UR7 ;  /* 0x00000007ff057e24 */ /* 0x000fe2000f8e00ff */
[----:B------:R-:W-:Y:S01]  /*0d80*/  UMOV UR37, URZ ;  /* 0x0000003f00257c82 */ /* 0x000fe20008000000 */
[----:B------:R-:W-:-:S03]  /*0d90*/  @!UP1 ULDC.64 UR6, c[0x0][0x318] ;  /* 0x0000c60000069ab9 */ /* 0x000fc60000000a00 */
[----:B------:R-:W3:Y:S01]  /*0da0*/  @P0 LDG.E R0, desc[UR38][R4.64] ;  /* 0x0000002604000981 */ /* 0x000ee2000c1e1900 */
[----:B------:R-:W-:-:S04]  /*0db0*/  @!UP1 UISETP.NE.U32.AND UP0, UPT, UR6, URZ, UPT ;  /* 0x0000003f0600928c */ /* 0x000fc8000bf05070 */
[----:B------:R-:W-:-:S03]  /*0dc0*/  @!UP1 UISETP.NE.AND.EX UP0, UPT, UR7, URZ, UPT, UP0 ;  /* 0x0000003f0700928c */ /* 0x000fc6000bf05300 */
[----:B------:R-:W-:Y:S02]  /*0dd0*/  @!UP1 ULDC.64 UR6, c[0x0][0x2c8] ;  /* 0x0000b20000069ab9 */ /* 0x000fe40000000a00 */
[----:B------:R-:W-:Y:S02]  /*0de0*/  @!UP1 USEL UR7, UR7, URZ, UP0 ;  /* 0x0000003f07079287 */ /* 0x000fe40008000000 */
[----:B------:R-:W-:Y:S01]  /*0df0*/  USHF.L.U32 UR34, UR16, 0x7, URZ ;  /* 0x0000000710227899 */ /* 0x000fe2000800063f */
[----:B--2---:R-:W-:Y:S02]  /*0e00*/  @P1 R2UR UR37, R6 ;  /* 0x00000000062512ca */ /* 0x004fe400000e0000 */
[----:B---3--:R-:W-:-:S13]  /*0e10*/  @P0 R2UR UR35, R0 ;  /* 0x00000000002302ca */ /* 0x008fda00000e0000 */
[----:B------:R-:W-:Y:S02]  /*0e20*/  @UP1 UIADD3 UR35, UR35, -UR37, URZ ;  /* 0x8000002523231290 */ /* 0x000fe4000fffe03f */
[----:B------:R-:W-:-:S04]  /*0e30*/  @!UP1 UIADD3 UR35, UR7, UR6, -UR37 ;  /* 0x0000000607239290 */ /* 0x000fc8000fffe825 */
[----:B------:R-:W-:-:S06]  /*0e40*/  UISETP.GE.AND UP0, UPT, UR34, UR35, UPT ;  /* 0x000000232200728c */ /* 0x000fcc000bf06270 */
[----:B------:R-:W-:-:S13]  /*0e50*/  PLOP3.LUT P0, PT, PT, PT, UP0, 0x80, 0x0 ;  /* 0x000000000000781c */ /* 0x000fda0003f0f008 */
[----:B-----5:R-:W-:Y:S05]  /*0e60*/  @P0 BRA `(.L_x_43) ;  /* 0x0000005800640947 */ /* 0x020fea0003800000 */
[----:B------:R-:W1:Y:S01]  /*0e70*/  LDC R9, c[0x0][0x278] ;  /* 0x00009e00ff097b82 */ /* 0x000e620000000800 */
[----:B------:R-:W2:Y:S01]  /*0e80*/  S2R R2, SR_CTAID.Z ;  /* 0x0000000000027919 */ /* 0x000ea20000002700 */
[----:B------:R-:W-:Y:S01]  /*0e90*/  ULDC.64 UR6, c[0x0][0x2f0] ;  /* 0x0000bc0000067ab9 */ /* 0x000fe20000000a00 */
[----:B------:R-:W-:Y:S01]  /*0ea0*/  ULDC UR4, c[0x0][0x2c4] ;  /* 0x0000b10000047ab9 */ /* 0x000fe20000000800 */
[----:B------:R-:W-:Y:S01]  /*0eb0*/  UISETP.NE.U32.AND UP1, UPT, UR6, URZ, UPT ;  /* 0x0000003f0600728c */ /* 0x000fe2000bf25070 */
[----:B------:R-:W3:Y:S01]  /*0ec0*/  S2R R10, SR_CTAID.X ;  /* 0x00000000000a7919 */ /* 0x000ee20000002500 */
[----:B------:R-:W-:Y:S02]  /*0ed0*/  UIADD3 UR10, UR4, 0x3f, URZ ;  /* 0x0000003f040a7890 */ /* 0x000fe4000fffe03f */
[----:B------:R-:W3:Y:S01]  /*0ee0*/  LDC.64 R6, c[0x0][0x488] ;  /* 0x00012200ff067b82 */ /* 0x000ee20000000a00 */
[----:B------:R-:W-:Y:S01]  /*0ef0*/  ULDC.U8 UR6, c[0x0][0x3d8] ;  /* 0x0000f60000067ab9 */ /* 0x000fe20000000000 */
[----:B------:R-:W-:-:S02]  /*0f00*/  USHF.R.S32.HI UR31, URZ, 0x1f, UR10 ;  /* 0x0000001f3f1f7899 */ /* 0x000fc4000801140a */
[----:B------:R-:W-:Y:S02]  /*0f10*/  UISETP.NE.AND UP0, UPT, UR6, URZ, UPT ;  /* 0x0000003f0600728c */ /* 0x000fe4000bf05270 */
[----:B------:R-:W-:Y:S01]  /*0f20*/  ULEA.HI UR31, UR31, UR10, URZ, 0x6 ;  /* 0x0000000a1f1f7291 */ /* 0x000fe2000f8f303f */
[----:B------:R-:W-:Y:S01]  /*0f30*/  ULDC UR24, c[0x0][0x270] ;  /* 0x00009c0000187ab9 */ /* 0x000fe20000000800 */
[----:B------:R-:W-:Y:S02]  /*0f40*/  ULDC UR23, c[0x0][0x2dc] ;  /* 0x0000b70000177ab9 */ /* 0x000fe40000000800 */
[----:B------:R-:W-:Y:S02]  /*0f50*/  ULOP3.LUT UR40, UR31, 0xffffffc0, URZ, 0xc0, !UPT ;  /* 0xffffffc01f287892 */ /* 0x000fe4000f8ec03f */
[----:B------:R-:W-:Y:S02]  /*0f60*/  UISETP.NE.AND.EX UP1, UPT, UR7, URZ, UPT, UP1 ;  /* 0x0000003f0700728c */ /* 0x000fe4000bf25310 */
[----:B------:R-:W-:Y:S01]  /*0f70*/  UIMAD UR30, UR15, UR23, URZ ;  /* 0x000000170f1e72a4 */ /* 0x000fe2000f8e023f */
[----:B-1----:R-:W-:Y:S01]  /*0f80*/  IABS R8, R9 ;  /* 0x0000000900087213 */ /* 0x002fe20000000000 */
[----:B------:R-:W-:Y:S01]  /*0f90*/  @UP0 UIMAD UR9, UR14, UR4, URZ ;  /* 0x000000040e0902a4 */ /* 0x000fe2000f8e023f */
[----:B------:R-:W-:Y:S01]  /*0fa0*/  ISETP.NE.AND P2, PT, R9, RZ, PT ;  /* 0x000000ff0900720c */ /* 0x000fe20003f45270 */
[----:B------:R-:W-:Y:S01]  /*0fb0*/  @!UP0 UIMAD UR6, UR14, UR24, UR15 ;  /* 0x000000180e0682a4 */ /* 0x000fe2000f8e020f */
[----:B------:R-:W1:Y:S01]  /*0fc0*/  I2F.RP R4, R8 ;  /* 0x0000000800047306 */ /* 0x000e620000209400 */
[----:B------:R-:W-:Y:S01]  /*0fd0*/  UIADD3 UR40, UR40, -0x40, URZ ;  /* 0xffffffc028287890 */ /* 0x000fe2000fffe03f */
[----:B------:R-:W-:Y:S01]  /*0fe0*/  ULDC.U8 UR7, c[0x0][0x480] ;  /* 0x0001200000077ab9 */ /* 0x000fe20000000000 */
[----:B------:R-:W-:Y:S01]  /*0ff0*/  @UP0 ULDC UR42, c[0x0][0x2e4] ;  /* 0x0000b900002a0ab9 */ /* 0x000fe20000000800 */
[----:B--2---:R-:W-:Y:S01]  /*1000*/  IABS R2, R2 ;  /* 0x0000000200027213 */ /* 0x004fe20000000000 */
[----:B------:R-:W-:-:S02]  /*1010*/  @UP0 UIMAD UR42, UR15, UR42, UR9 ;  /* 0x0000002a0f2a02a4 */ /* 0x000fc4000f8e0209 */
[----:B------:R-:W-:Y:S02]  /*1020*/  USHF.R.S32.HI UR8, URZ, 0x1f, UR37 ;  /* 0x0000001f3f087899 */ /* 0x000fe40008011425 */
[----:B------:R-:W-:Y:S02]  /*1030*/  USHF.R.S32.HI UR36, URZ, 0x1f, UR34 ;  /* 0x0000001f3f247899 */ /* 0x000fe40008011422 */
[----:B------:R-:W-:Y:S02]  /*1040*/  USHF.R.S32.HI UR28, URZ, 0x1f, UR24 ;  /* 0x0000001f3f1c7899 */ /* 0x000fe40008011418 */
[----:B------:R-:W-:Y:S01]  /*1050*/  USHF.R.S32.HI UR27, URZ, 0x1f, UR30 ;  /* 0x0000001f3f1b7899 */ /* 0x000fe2000801141e */
[----:B-1----:R-:W1:Y:S01]  /*1060*/  MUFU.RCP R4, R4 ;  /* 0x0000000400047308 */ /* 0x002e620000001000 */
[----:B------:R-:W-:Y:S02]  /*1070*/  USEL UR26, UR32, URZ, UP1 ;  /* 0x0000003f201a7287 */ /* 0x000fe40008800000 */
[----:B------:R-:W-:-:S02]  /*1080*/  USEL UR25, UR33, URZ, UP1 ;  /* 0x0000003f21197287 */ /* 0x000fc40008800000 */
[----:B------:R-:W-:Y:S02]  /*1090*/  USHF.R.S32.HI UR31, URZ, 0x6, UR31 ;  /* 0x000000063f1f7899 */ /* 0x000fe4000801141f */
[----:B------:R-:W-:Y:S02]  /*10a0*/  @!UP0 UIMAD UR42, UR6, UR4, URZ ;  /* 0x00000004062a82a4 */ /* 0x000fe4000f8e023f */
[----:B------:R-:W-:Y:S01]  /*10b0*/  USHF.R.S32.HI UR41, URZ, 0x1f, UR40 ;  /* 0x0000001f3f297899 */ /* 0x000fe20008011428 */
[----:B-1----:R-:W-:-:S04]  /*10c0*/  VIADD R4, R4, 0xffffffe ;  /* 0x0ffffffe04047836 */ /* 0x002fc80000000000 */
[----:B------:R-:W1:Y:S02]  /*10d0*/  F2I.FTZ.U32.TRUNC.NTZ R5, R4 ;  /* 0x0000000400057305 */ /* 0x000e64000021f000 */
[----:B-1----:R-:W-:Y:S02]  /*10e0*/  IMAD.MOV R0, RZ, RZ, -R5 ;  /* 0x000000ffff007224 */ /* 0x002fe400078e0a05 */
[----:B------:R-:W-:Y:S02]  /*10f0*/  IMAD.MOV.U32 R4, RZ, RZ, RZ ;  /* 0x000000ffff047224 */ /* 0x000fe400078e00ff */
[----:B------:R-:W-:-:S04]  /*1100*/  IMAD R0, R0, R8, RZ ;  /* 0x0000000800007224 */ /* 0x000fc800078e02ff */
[----:B------:R-:W-:-:S04]  /*1110*/  IMAD.HI.U32 R0, R5, R0, R4 ;  /* 0x0000000005007227 */ /* 0x000fc800078e0004 */
[----:B------:R-:W-:-:S04]  /*1120*/  IMAD.MOV.U32 R4, RZ, RZ, R2 ;  /* 0x000000ffff047224 */ /* 0x000fc800078e0002 */
[----:B------:R-:W-:-:S05]  /*1130*/  IMAD.HI.U32 R0, R0, R4, RZ ;  /* 0x0000000400007227 */ /* 0x000fca00078e00ff */
[----:B------:R-:W-:-:S05]  /*1140*/  IADD3 R2, -R0, RZ, RZ ;  /* 0x000000ff00027210 */ /* 0x000fca0007ffe1ff */
[----:B------:R-:W-:Y:S02]  /*1150*/  IMAD R2, R8, R2, R4 ;  /* 0x0000000208027224 */ /* 0x000fe400078e0204 */
[----:B---3--:R-:W-:-:S03]  /*1160*/  IMAD.WIDE.U32 R4, R10, R6, RZ ;  /* 0x000000060a047225 */ /* 0x008fc600078e00ff */
[----:B------:R-:W-:Y:S01]  /*1170*/  ISETP.GT.U32.AND P1, PT, R8, R2, PT ;  /* 0x000000020800720c */ /* 0x000fe20003f24070 */
[----:B------:R-:W-:-:S12]  /*1180*/  IMAD R7, R10, R7, R5 ;  /* 0x000000070a077224 */ /* 0x000fd800078e0205 */
[----:B------:R-:W-:Y:S02]  /*1190*/  @!P1 IMAD.IADD R2, R2, 0x1, -R8 ;  /* 0x0000000102029824 */ /* 0x000fe400078e0a08 */
[----:B------:R-:W-:Y:S01]  /*11a0*/  @!P1 VIADD R0, R0, 0x1 ;  /* 0x0000000100009836 */ /* 0x000fe20000000000 */
[----:B------:R-:W-:Y:S02]  /*11b0*/  ISETP.NE.AND P1, PT, RZ, UR7, PT ;  /* 0x00000007ff007c0c */ /* 0x000fe4000bf25270 */
[----:B------:R-:W-:Y:S02]  /*11c0*/  ISETP.GE.U32.AND P3, PT, R2, R8, PT ;  /* 0x000000080200720c */ /* 0x000fe40003f66070 */
[----:B------:R-:W-:Y:S02]  /*11d0*/  LOP3.LUT R2, R9, UR15, RZ, 0x3c, !PT ;  /* 0x0000000f09027c12 */ /* 0x000fe4000f8e3cff */
[----:B------:R-:W-:Y:S02]  /*11e0*/  SEL R22, R4, RZ, P1 ;  /* 0x000000ff04167207 */ /* 0x000fe40000800000 */
[----:B------:R-:W-:-:S02]  /*11f0*/  ISETP.GE.AND P0, PT, R2, RZ, PT ;  /* 0x000000ff0200720c */ /* 0x000fc40003f06270 */
[----:B------:R-:W-:-:S05]  /*1200*/  SEL R23, R7, RZ, P1 ;  /* 0x000000ff07177207 */ /* 0x000fca0000800000 */
[----:B------:R-:W-:-:S06]  /*1210*/  @P3 IADD3 R0, R0, 0x1, RZ ;  /* 0x0000000100003810 */ /* 0x000fcc0007ffe0ff */
[----:B------:R-:W-:Y:S01]  /*1220*/  @!P0 IMAD.MOV R0, RZ, RZ, -R0 ;  /* 0x000000ffff008224 */ /* 0x000fe200078e0a00 */
[----:B------:R-:W-:Y:S02]  /*1230*/  PLOP3.LUT P0, PT, PT, PT, UP0, 0x80, 0x0 ;  /* 0x000000000000781c */ /* 0x000fe40003f0f008 */
[----:B------:R-:W-:-:S04]  /*1240*/  @!P2 LOP3.LUT R0, RZ, R9, RZ, 0x33, !PT ;  /* 0x00000009ff00a212 */ /* 0x000fc800078e33ff */
[----:B------:R-:W-:-:S07]  /*1250*/  SHF.R.S32.HI R20, RZ, 0x1f, R0 ;  /* 0x0000001fff147819 */ /* 0x000fce0000011400 */
[----:B------:R-:W-:Y:S05]  /*1260*/  @!P0 BRA `(.L_x_44) ;  /* 0x0000000000208947 */ /* 0x000fea0003800000 */
[----:B------:R-:W-:Y:S01]  /*1270*/  ULDC UR22, c[0x0][0x2d4] ;  /* 0x0000b50000167ab9 */ /* 0x000fe20000000800 */
[----:B------:R-:W-:Y:S01]  /*1280*/  ULDC UR7, c[0x0][0x2c0] ;  /* 0x0000b00000077ab9 */ /* 0x000fe20000000800 */
[----:B------:R-:W-:Y:S01]  /*1290*/  UIADD3 UR9, UR22, 0x80, URZ ;  /* 0x0000008016097890 */ /* 0x000fe2000fffe03f */
[----:B------:R-:W-:Y:S02]  /*12a0*/  ULDC UR6, c[0x0][0x2e4] ;  /* 0x0000b90000067ab9 */ /* 0x000fe40000000800 */
[----:B------:R-:W-:Y:S02]  /*12b0*/  ULEA UR6, UR7, UR6, 0x7 ;  /* 0x0000000607067291 */ /* 0x000fe4000f8e383f */
[----:B------:R-:W-:-:S04]  /*12c0*/  UIMAD UR9, UR9, UR14, URZ ;  /* 0x0000000e090972a4 */ /* 0x000fc8000f8e023f */
[----:B------:R-:W-:Y:S01]  /*12d0*/  UIMAD UR29, UR6, UR15, UR9 ;  /* 0x0000000f061d72a4 */ /* 0x000fe2000f8e0209 */
[----:B------:R-:W-:Y:S11]  /*12e0*/  BRA `(.L_x_45) ;  /* 0x00000000000c7947 */ /* 0x000ff60003800000 */
.L_x_44:
[----:B------:R-:W-:Y:S01]  /*12f0*/  UIMAD UR29, UR14, UR24, UR15 ;  /* 0x000000180e1d72a4 */ /* 0x000fe2000f8e020f */
[----:B------:R-:W-:-:S03]  /*1300*/  ULDC UR22, c[0x0][0x2d4] ;  /* 0x0000b50000167ab9 */ /* 0x000fc60000000800 */
[----:B------:R-:W-:-:S12]  /*1310*/  UIMAD UR29, UR29, UR22, URZ ;  /* 0x000000161d1d72a4 */ /* 0x000fd8000f8e023f */
.L_x_45:
[----:B------:R-:W2:Y:S01]  /*1320*/  LDL.64 R4, [R1+0x20] ;  /* 0x0000200001047983 */ /* 0x000ea20000100a00 */
[----:B------:R-:W1:Y:S01]  /*1330*/  LDC.64 R6, c[0x0][0x228] ;  /* 0x00008a00ff067b82 */ /* 0x000e620000000a00 */
[----:B------:R-:W-:Y:S02]  /*1340*/  ULDC.64 UR6, c[0x0][0x240] ;  /* 0x0000900000067ab9 */ /* 0x000fe40000000a00 */
[----:B------:R-:W2:Y:S01]  /*1350*/  LDL.64 R28, [R1+0x20] ;  /* 0x00002000011c7983 */ /* 0x000ea20000100a00 */
[----:B------:R-:W-:Y:S01]  /*1360*/  UIADD3 UR37, UP0, UR34, UR37, URZ ;  /* 0x0000002522257290 */ /* 0x000fe2000ff1e03f */
[----:B------:R-:W-:Y:S01]  /*1370*/  ULDC.64 UR10, c[0x0][0x258] ;  /* 0x00009600000a7ab9 */ /* 0x000fe20000000a00 */
[----:B------:R-:W3:Y:S02]  /*1380*/  S2R R26, SR_TID.X ;  /* 0x00000000001a7919 */ /* 0x000ee40000002100 */
[----:B------:R-:W4:Y:S01]  /*1390*/  LDC.64 R14, c[0x0][0x250] ;  /* 0x00009400ff0e7b82 */ /* 0x000f220000000a00 */
[----:B------:R-:W-:Y:S01]  /*13a0*/  UIADD3.X UR36, UR8, UR36, URZ, UP0, !UPT ;  /* 0x0000002408247290 */ /* 0x000fe200087fe43f */
[----:B------:R-:W-:Y:S01]  /*13b0*/  IMAD.U32 R21, RZ, RZ, UR10 ;  /* 0x0000000aff157e24 */ /* 0x000fe2000f8e00ff */
[----:B------:R-:W1:Y:S01]  /*13c0*/  S2R R27, SR_TID.X ;  /* 0x00000000001b7919 */ /* 0x000e620000002100 */
[----:B------:R-:W-:Y:S01]  /*13d0*/  UIMAD UR10, UR19, UR10, URZ ;  /* 0x0000000a130a72a4 */ /* 0x000fe2000f8e023f */
[----:B------:R-:W-:-:S03]  /*13e0*/  ULDC.64 UR8, c[0x0][0x420] ;  /* 0x0001080000087ab9 */ /* 0x000fc60000000a00 */
[----:B------:R-:W1:Y:S01]  /*13f0*/  LDC.64 R8, c[0x0][0x418] ;  /* 0x00010600ff087b82 */ /* 0x000e620000000a00 */
[----:B------:R-:W-:-:S07]  /*1400*/  UIMAD UR11, UR15, UR11, UR10 ;  /* 0x0000000b0f0b72a4 */ /* 0x000fce000f8e020a */
[----:B------:R-:W4:Y:S08]  /*1410*/  LDC.64 R18, c[0x0][0x238] ;  /* 0x00008e00ff127b82 */ /* 0x000f300000000a00 */
[----:B------:R-:W4:Y:S01]  /*1420*/  LDC.64 R16, c[0x0][0x248] ;  /* 0x00009200ff107b82 */ /* 0x000f220000000a00 */
[----:B---3--:R-:W-:Y:S01]  /*1430*/  SHF.R.S32.HI R26, RZ, 0x1f, R26 ;  /* 0x0000001fff1a7819 */ /* 0x008fe2000001141a */
[----:B-1----:R-:W-:-:S03]  /*1440*/  IMAD R12, R8, UR20, RZ ;  /* 0x00000014080c7c24 */ /* 0x002fc6000f8e02ff */
[----:B------:R-:W-:Y:S01]  /*1450*/  LEA.HI R26, R26, R27, RZ, 0x2 ;  /* 0x0000001b1a1a7211 */ /* 0x000fe200078f10ff */
[----:B------:R-:W-:-:S03]  /*1460*/  IMAD R12, R9, UR14, R12 ;  /* 0x0000000e090c7c24 */ /* 0x000fc6000f8e020c */
[----:B------:R-:W-:-:S04]  /*1470*/  SHF.R.S32.HI R26, RZ, 0x2, R26 ;  /* 0x00000002ff1a7819 */ /* 0x000fc8000001141a */
[----:B------:R-:W-:Y:S02]  /*1480*/  SHF.R.S32.HI R24, RZ, 0x1f, R26 ;  /* 0x0000001fff187819 */ /* 0x000fe4000001141a */
[----:B------:R-:W-:-:S04]  /*1490*/  IADD3 R2, P0, R26, UR40, RZ ;  /* 0x000000281a027c10 */ /* 0x000fc8000ff1e0ff */
[----:B------:R-:W-:-:S05]  /*14a0*/  IADD3.X R13, R24, UR41, RZ, P0, !PT ;  /* 0x00000029180d7c10 */ /* 0x000fca00087fe4ff */
[----:B------:R-:W-:-:S04]  /*14b0*/  IMAD R10, R13, UR6, RZ ;  /* 0x000000060d0a7c24 */ /* 0x000fc8000f8e02ff */
[----:B------:R-:W-:Y:S01]  /*14c0*/  IMAD R10, R2, UR7, R10 ;  /* 0x00000007020a7c24 */ /* 0x000fe2000f8e020a */
[----:B------:R-:W-:Y:S01]  /*14d0*/  @P1 BAR.SYNC.DEFER_BLOCKING 0x0 ;  /* 0x0000000000001b1d */ /* 0x000fe20000010000 */
[----:B--2---:R-:W-:-:S05]  /*14e0*/  IMAD.MOV.U32 R28, RZ, RZ, R4 ;  /* 0x000000ffff1c7224 */ /* 0x004fca00078e0004 */
[----:B------:R-:W-:-:S05]  /*14f0*/  SHF.R.S32.HI R29, RZ, 0x1f, R28 ;  /* 0x0000001fff1d7819 */ /* 0x000fca000001141c */
[----:B------:R1:W-:Y:S01]  /*1500*/  STL [R1+0x24], R29 ;  /* 0x0000241d01007387 */ /* 0x0003e20000100800 */
[----:B------:R-:W-:Y:S01]  /*1510*/  IMAD.WIDE.U32 R4, R2, UR6, R28 ;  /* 0x0000000602047c25 */ /* 0x000fe2000f8e001c */
[----:B------:R-:W-:Y:S02]  /*1520*/  ULDC.64 UR6, c[0x0][0x268] ;  /* 0x00009a0000067ab9 */ /* 0x000fe40000000a00 */
[----:B------:R-:W2:Y:S01]  /*1530*/  LDL R25, [R1] ;  /* 0x0000000001197983 */ /* 0x000ea20000100800 */
[----:B------:R-:W-:Y:S02]  /*1540*/  IMAD.IADD R5, R5, 0x1, R10 ;  /* 0x0000000105057824 */ /* 0x000fe400078e020a */
[C---:B------:R-:W-:Y:S02]  /*1550*/  IMAD R10, R6.reuse, UR20, RZ ;  /* 0x00000014060a7c24 */ /* 0x040fe4000f8e02ff */
[----:B------:R-:W-:-:S04]  /*1560*/  IMAD.WIDE.U32 R4, R6, UR14, R4 ;  /* 0x0000000e06047c25 */ /* 0x000fc8000f8e0004 */
[C---:B----4-:R-:W-:Y:S02]  /*1570*/  IMAD R6, R14.reuse, UR36, RZ ;  /* 0x000000240e067c24 */ /* 0x050fe4000f8e02ff */
[----:B------:R-:W-:Y:S02]  /*1580*/  IMAD R7, R7, UR14, R10 ;  /* 0x0000000e07077c24 */ /* 0x000fe4000f8e020a */
[----:B------:R-:W-:-:S04]  /*1590*/  IMAD.WIDE.U32 R10, R14, UR37, R28 ;  /* 0x000000250e0a7c25 */ /* 0x000fc8000f8e001c */
[----:B------:R-:W-:Y:S02]  /*15a0*/  IMAD R6, R15, UR37, R6 ;  /* 0x000000250f067c24 */ /* 0x000fe4000f8e0206 */
[----:B------:R-:W-:Y:S02]  /*15b0*/  IMAD.IADD R7, R5, 0x1, R7 ;  /* 0x0000000105077824 */ /* 0x000fe400078e0207 */
[----:B------:R-:W-:Y:S02]  /*15c0*/  IMAD.IADD R5, R11, 0x1, R6 ;  /* 0x000000010b057824 */ /* 0x000fe400078e0206 */
[----:B------:R-:W-:Y:S02]  /*15d0*/  IMAD.MOV.U32 R6, RZ, RZ, R4 ;  /* 0x000000ffff067224 */ /* 0x000fe400078e0004 */
[----:B------:R-:W-:Y:S02]  /*15e0*/  IMAD R11, R18, UR20, RZ ;  /* 0x00000014120b7c24 */ /* 0x000fe4000f8e02ff */
[----:B------:R-:W-:-:S02]  /*15f0*/  IMAD.WIDE.U32 R6, R21, UR15, R6 ;  /* 0x0000000f15067c25 */ /* 0x000fc4000f8e0006 */
[----:B------:R-:W3:Y:S02]  /*1600*/  LDL R21, [R1+0x28] ;  /* 0x0000280001157983 */ /* 0x000ee40000100800 */
[----:B------:R-:W-:Y:S02]  /*1610*/  IMAD.MOV.U32 R4, RZ, RZ, R10 ;  /* 0x000000ffff047224 */ /* 0x000fe400078e000a */
[----:B------:R-:W-:Y:S02]  /*1620*/  IMAD R10, R19, UR14, R11 ;  /* 0x0000000e130a7c24 */ /* 0x000fe4000f8e020b */
[----:B------:R-:W-:Y:S02]  /*1630*/  IMAD.WIDE.U32 R4, R18, UR14, R4 ;  /* 0x0000000e12047c25 */ /* 0x000fe4000f8e0004 */
[----:B------:R-:W4:Y:S02]  /*1640*/  LDC.64 R18, c[0x0][0x230] ;  /* 0x00008c00ff127b82 */ /* 0x000f240000000a00 */
[----:B------:R-:W-:-:S04]  /*1650*/  IMAD.WIDE.U32 R8, R8, UR14, R28 ;  /* 0x0000000e08087c25 */ /* 0x000fc8000f8e001c */
[----:B------:R-:W-:Y:S02]  /*1660*/  IMAD.IADD R9, R9, 0x1, R12 ;  /* 0x0000000109097824 */ /* 0x000fe400078e020c */
[----:B------:R-:W-:Y:S02]  /*1670*/  IMAD R11, R13, UR8, RZ ;  /* 0x000000080d0b7c24 */ /* 0x000fe4000f8e02ff */
[----:B------:R-:W-:Y:S02]  /*1680*/  IMAD.IADD R5, R5, 0x1, R10 ;  /* 0x0000000105057824 */ /* 0x000fe400078e020a */
[----:B------:R-:W-:Y:S02]  /*1690*/  IMAD R10, R20, UR6, RZ ;  /* 0x00000006140a7c24 */ /* 0x000fe4000f8e02ff */
[C---:B------:R-:W-:Y:S02]  /*16a0*/  IMAD R13, R2.reuse, UR9, R11 ;  /* 0x00000009020d7c24 */ /* 0x040fe4000f8e020b */
[----:B------:R-:W-:Y:S01]  /*16b0*/  IMAD.WIDE.U32 R8, R2, UR8, R8 ;  /* 0x0000000802087c25 */ /* 0x000fe2000f8e0008 */
[----:B------:R-:W-:-:S03]  /*16c0*/  ULDC.64 UR8, c[0x0][0x210] ;  /* 0x0000840000087ab9 */ /* 0x000fc60000000a00 */
[----:B------:R-:W-:Y:S01]  /*16d0*/  IMAD R2, R16, UR36, RZ ;  /* 0x0000002410027c24 */ /* 0x000fe2000f8e02ff */
[----:B------:R-:W-:Y:S01]  /*16e0*/  LEA R244, P0, R6, UR8, 0x1 ;  /* 0x0000000806f47c11 */ /* 0x000fe2000f8008ff */
[----:B------:R-:W-:Y:S01]  /*16f0*/  VIADD R7, R7, UR11 ;  /* 0x0000000b07077c36 */ /* 0x000fe20008000000 */
[----:B------:R-:W-:Y:S01]  /*1700*/  ULDC.64 UR10, c[0x0][0x3e0] ;  /* 0x0000f800000a7ab9 */ /* 0x000fe20000000a00 */
[C---:B------:R-:W-:Y:S02]  /*1710*/  IMAD R12, R0.reuse, UR7, R10 ;  /* 0x00000007000c7c24 */ /* 0x040fe4000f8e020a */
[----:B------:R-:W-:Y:S01]  /*1720*/  IMAD.WIDE.U32 R4, R0, UR6, R4 ;  /* 0x0000000600047c25 */ /* 0x000fe2000f8e0004 */
[----:B------:R-:W-:Y:S01]  /*1730*/  ULDC.64 UR6, c[0x0][0x428] ;  /* 0x00010a0000067ab9 */ /* 0x000fe20000000a00 */
[----:B------:R-:W-:Y:S02]  /*1740*/  LEA.HI.X R245, R6, UR9, R7, 0x1, P0 ;  /* 0x0000000906f57c11 */ /* 0x000fe400080f0c07 */
[----:B------:R-:W-:Y:S01]  /*1750*/  IMAD.WIDE.U32 R10, R16, UR37, R28 ;  /* 0x00000025100a7c25 */ /* 0x000fe2000f8e001c */
[----:B------:R-:W-:Y:S01]  /*1760*/  UIMAD UR43, UR19, UR6, URZ ;  /* 0x00000006132b72a4 */ /* 0x000fe2000f8e023f */
[----:B------:R-:W-:-:S02]  /*1770*/  ULDC.64 UR8, c[0x0][0x220] ;  /* 0x0000880000087ab9 */ /* 0x000fc40000000a00 */
[----:B------:R-:W-:Y:S02]  /*1780*/  IMAD R2, R17, UR37, R2 ;  /* 0x0000002511027c24 */ /* 0x000fe4000f8e0202 */
[----:B------:R-:W-:Y:S02]  /*1790*/  IMAD.IADD R9, R9, 0x1, R13 ;  /* 0x0000000109097824 */ /* 0x000fe400078e020d */
[----:B------:R-:W-:Y:S02]  /*17a0*/  IMAD.IADD R7, R5, 0x1, R12 ;  /* 0x0000000105077824 */ /* 0x000fe400078e020c */
[----:B------:R-:W-:Y:S02]  /*17b0*/  IMAD.U32 R13, RZ, RZ, UR6 ;  /* 0x00000006ff0d7e24 */ /* 0x000fe4000f8e00ff */
[----:B------:R-:W-:Y:S01]  /*17c0*/  IMAD.IADD R5, R11, 0x1, R2 ;  /* 0x000000010b057824 */ /* 0x000fe200078e0202 */
[----:B------:R-:W-:Y:S01]  /*17d0*/  UIMAD UR43, UR15, UR7, UR43 ;  /* 0x000000070f2b72a4 */ /* 0x000fe2000f8e022b */
[----:B------:R-:W-:-:S02]  /*17e0*/  IMAD.MOV.U32 R6, RZ, RZ, R4 ;  /* 0x000000ffff067224 */ /* 0x000fc400078e0004 */
[----:B------:R-:W-:Y:S01]  /*17f0*/  IMAD R2, R24, R14, RZ ;  /* 0x0000000e18027224 */ /* 0x000fe200078e02ff */
[----:B------:R-:W-:Y:S01]  /*1800*/  ULDC.64 UR6, c[0x0][0x260] ;  /* 0x0000980000067ab9 */ /* 0x000fe20000000a00 */
[----:B------:R-:W-:Y:S02]  /*1810*/  IMAD.MOV.U32 R4, RZ, RZ, R10 ;  /* 0x000000ffff047224 */ /* 0x000fe400078e000a */
[----:B------:R-:W-:-:S04]  /*1820*/  IMAD.WIDE.U32 R12, R13, UR15, R8 ;  /* 0x0000000f0d0c7c25 */ /* 0x000fc8000f8e0008 */
[C---:B------:R-:W-:Y:S02]  /*1830*/  IMAD R2, R26.reuse, R15, R2 ;  /* 0x0000000f1a027224 */ /* 0x040fe400078e0202 */
[----:B------:R-:W-:Y:S01]  /*1840*/  IMAD.WIDE.U32 R6, R26, R14, R6 ;  /* 0x0000000e1a067225 */ /* 0x000fe200078e0006 */
[----:B------:R-:W-:-:S03]  /*1850*/  LEA R242, P2, R12, UR10, 0x1 ;  /* 0x0000000a0cf27c11 */ /* 0x000fc6000f8408ff */
[C---:B----4-:R-:W-:Y:S02]  /*1860*/  IMAD R11, R18.reuse, UR20, RZ ;  /* 0x00000014120b7c24 */ /* 0x050fe4000f8e02ff */
[----:B------:R-:W-:Y:S01]  /*1870*/  IMAD.WIDE.U32 R8, R18, UR14, R4 ;  /* 0x0000000e12087c25 */ /* 0x000fe2000f8e0004 */
[----:B------:R-:W-:-:S03]  /*1880*/  LEA R4, P0, R6, UR8, 0x1 ;  /* 0x0000000806047c11 */ /* 0x000fc6000f8008ff */
[----:B------:R-:W-:Y:S02]  /*1890*/  VIADD R5, R13, UR43 ;  /* 0x0000002b0d057c36 */ /* 0x000fe40008000000 */
[----:B------:R-:W-:Y:S01]  /*18a0*/  IMAD.IADD R10, R7, 0x1, R2 ;  /* 0x00000001070a7824 */ /* 0x000fe200078e0202 */
[----:B------:R-:W-:Y:S01]  /*18b0*/  UIADD3 UR8, UR31, -0x1, URZ ;  /* 0xffffffff1f087890 */ /* 0x000fe2000fffe03f */
[----:B------:R-:W-:Y:S01]  /*18c0*/  IMAD R11, R19, UR14, R11 ;  /* 0x0000000e130b7c24 */ /* 0x000fe2000f8e020b */
[----:B------:R-:W-:Y:S01]  /*18d0*/  LEA.HI.X R243, R12, UR11, R5, 0x1, P2 ;  /* 0x0000000b0cf37c11 */ /* 0x000fe200090f0c05 */
[----:B------:R-:W-:Y:S01]  /*18e0*/  IMAD R2, R20, UR6, RZ ;  /* 0x0000000614027c24 */ /* 0x000fe2000f8e02ff */
[----:B------:R-:W-:Y:S01]  /*18f0*/  LEA.HI.X R5, R6, UR9, R10, 0x1, P0 ;  /* 0x0000000906057c11 */ /* 0x000fe200080f0c0a */
[----:B------:R-:W-:Y:S01]  /*1900*/  IMAD.IADD R7, R9, 0x1, R11 ;  /* 0x0000000109077824 */ /* 0x000fe200078e020b */
[----:B------:R-:W-:Y:S01]  /*1910*/  ULEA.HI UR9, UR8, UR8, URZ, 0x1 ;  /* 0x0000000808097291 */ /* 0x000fe2000f8f083f */
[----:B------:R-:W-:Y:S01]  /*1920*/  IMAD.MOV.U32 R6, RZ, RZ, R8 ;  /* 0x000000ffff067224 */ /* 0x000fe200078e0008 */
[----:B------:R-:W-:Y:S01]  /*1930*/  UIADD3 UR42, UR40, UR42, URZ ;  /* 0x0000002a282a7290 */ /* 0x000fe2000fffe03f */
[C---:B------:R-:W-:Y:S01]  /*1940*/  IMAD R2, R0.reuse, UR7, R2 ;  /* 0x0000000700027c24 */ /* 0x040fe2000f8e0202 */
[----:B------:R-:W-:Y:S01]  /*1950*/  ULOP3.LUT UR9, UR9, 0xfffffffe, URZ, 0xc0, !UPT ;  /* 0xfffffffe09097892 */ /* 0x000fe2000f8ec03f */
[----:B------:R-:W-:Y:S01]  /*1960*/  IMAD.WIDE.U32 R6, R0, UR6, R6 ;  /* 0x0000000600067c25 */ /* 0x000fe2000f8e0006 */
[----:B------:R-:W-:Y:S01]  /*1970*/  LEA R10, P0, R14, R4, 0x7 ;  /* 0x000000040e0a7211 */ /* 0x000fe200078038ff */
[----:B------:R-:W-:Y:S01]  /*1980*/  ULDC.64 UR6, c[0x0][0x218] ;  /* 0x0000860000067ab9 */ /* 0x000fe20000000a00 */
[----:B------:R-:W-:Y:S01]  /*1990*/  UIADD3 UR9, UR8, -UR9, URZ ;  /* 0x8000000908097290 */ /* 0x000fe2000fffe03f */
[----:B------:R-:W-:Y:S01]  /*19a0*/  IMAD.IADD R7, R7, 0x1, R2 ;  /* 0x0000000107077824 */ /* 0x000fe200078e0202 */
[----:B------:R-:W-:Y:S01]  /*19b0*/  ULDC.64 UR10, c[0x0][0x2b0] ;  /* 0x0000ac00000a7ab9 */ /* 0x000fe20000000a00 */
[-C--:B------:R-:W-:Y:S01]  /*19c0*/  IMAD R2, R24, R16.reuse, RZ ;  /* 0x0000001018027224 */ /* 0x080fe200078e02ff */
[----:B------:R-:W-:Y:S01]  /*19d0*/  UISETP.NE.AND UP0, UPT, UR9, 0x1, UPT ;  /* 0x000000010900788c */ /* 0x000fe2000bf05270 */
[----:B------:R-:W-:-:S04]  /*19e0*/  IMAD.WIDE.U32 R8, R26, R16, R6 ;  /* 0x000000101a087225 */ /* 0x000fc800078e0006 */
[----:B------:R-:W-:Y:S01]  /*19f0*/  IMAD R2, R26, R17, R2 ;  /* 0x000000111a027224 */ /* 0x000fe200078e0202 */
[----:B------:R-:W-:-:S03]  /*1a00*/  LEA.HI.X R11, R14, R5, R15, 0x7, P0 ;  /* 0x000000050e0b7211 */ /* 0x000fc600000f3c0f */
[----:B------:R-:W-:Y:S01]  /*1a10*/  IMAD.IADD R2, R9, 0x1, R2 ;  /* 0x0000000109027824 */ /* 0x000fe200078e0202 */
[----:B------:R-:W-:Y:S01]  /*1a20*/  PLOP3.LUT P0, PT, PT, PT, UP0, 0x80, 0x0 ;  /* 0x000000000000781c */ /* 0x000fe20003f0f008 */
[----:B------:R-:W4:Y:S01]  /*1a30*/  S2R R14, SR_TID.X ;  /* 0x00000000000e7919 */ /* 0x000f220000002100 */
[----:B------:R-:W1:Y:S01]  /*1a40*/  S2R R15, SR_TID.X ;  /* 0x00000000000f7919 */ /* 0x000e620000002100 */
[----:B------:R-:W-:Y:S02]  /*1a50*/  UIMAD.WIDE UR10, UR42, 0x4, UR10 ;  /* 0x000000042a0a78a5 */ /* 0x000fe4000f8e020a */
[----:B------:R-:W-:-:S05]  /*1a60*/  UIMAD UR44, UR24, UR23, URZ ;  /* 0x00000017182c72a4 */ /* 0x000fca000f8e023f */
[----:B------:R-:W-:Y:S01]  /*1a70*/  UMOV UR9, UR11 ;  /* 0x0000000b00097c82 */ /* 0x000fe20008000000 */
[----:B------:R-:W-:Y:S01]  /*1a80*/  UIMAD.WIDE UR42, UR14, UR22, UR40 ;  /* 0x000000160e2a72a5 */ /* 0x000fe2000f8e0228 */
[----:B----4-:R-:W-:-:S04]  /*1a90*/  SHF.R.S32.HI R14, RZ, 0x1f, R14 ;  /* 0x0000001fff0e7819 */ /* 0x010fc8000001140e */
[----:B-1----:R-:W-:-:S04]  /*1aa0*/  LEA.HI R14, R14, R15, RZ, 0x5 ;  /* 0x0000000f0e0e7211 */ /* 0x002fc800078f28ff */
[----:B------:R-:W-:Y:S01]  /*1ab0*/  SHF.R.S32.HI R14, RZ, 0x5, R14 ;  /* 0x00000005ff0e7819 */ /* 0x000fe2000001140e */
[----:B------:R-:W-:Y:S02]  /*1ac0*/  UIMAD.WIDE.U32 UR46, UR23, UR24, URZ ;  /* 0x00000018172e72a5 */ /* 0x000fe4000f8e003f */
[----:B------:R-:W-:-:S04]  /*1ad0*/  UIADD3 UR26, UP0, UR42, UR26, URZ ;  /* 0x0000001a2a1a7290 */ /* 0x000fc8000ff1e03f */
[----:B------:R-:W-:Y:S01]  /*1ae0*/  UIADD3.X UR25, UR43, UR25, URZ, UP0, !UPT ;  /* 0x000000192b197290 */ /* 0x000fe200087fe43f */
[C---:B--2---:R-:W-:Y:S01]  /*1af0*/  LEA R0, R25.reuse, UR5, 0x1 ;  /* 0x0000000519007c11 */ /* 0x044fe2000f8e08ff */
[----:B------:R-:W-:-:S04]  /*1b00*/  VIADD R12, R25, 0x1800 ;  /* 0x00001800190c7836 */ /* 0x000fc80000000000 */
[----:B------:R-:W-:Y:S01]  /*1b10*/  @!PT LDS RZ, [RZ] ;  /* 0x00000000fffff984 */ /* 0x000fe20000000800 */
[----:B------:R-:W-:Y:S01]  /*1b20*/  @!PT LDS RZ, [RZ] ;  /* 0x00000000fffff984 */ /* 0x000fe20000000800 */
[----:B------:R-:W-:Y:S01]  /*1b30*/  @!PT LDS RZ, [RZ] ;  /* 0x00000000fffff984 */ /* 0x000fe20000000800 */
[----:B------:R-:W-:Y:S04]  /*1b40*/  LDGSTS.E.BYPASS.LTC128B.128 [R0+0xf000], desc[UR38][R4.64] ;  /* 0x0f00000004007fae */ /* 0x000fe8000b901d66 */
[----:B------:R-:W-:Y:S04]  /*1b50*/  LDGSTS.E.BYPASS.LTC128B.128 [R0+0x11000], desc[UR38][R4.64+0x40] ;  /* 0x1100004004007fae */ /* 0x000fe8000b901d66 */
[----:B------:R1:W-:Y:S04]  /*1b60*/  LDGSTS.E.BYPASS.LTC128B.128 [R0+0x13000], desc[UR38][R4.64+0x80] ;  /* 0x1300008004007fae */ /* 0x0003e8000b901d66 */
[----:B------:R-:W-:Y:S04]  /*1b70*/  LDGSTS.E.BYPASS.LTC128B.128 [R0+0x10000], desc[UR38][R10.64] ;  /* 0x100000000a007fae */ /* 0x000fe8000b901d66 */
[----:B------:R-:W-:Y:S04]  /*1b80*/  LDGSTS.E.BYPASS.LTC128B.128 [R0+0x12000], desc[UR38][R10.64+0x40] ;  /* 0x120000400a007fae */ /* 0x000fe8000b901d66 */
[----:B------:R-:W-:Y:S04]  /*1b90*/  LDGSTS.E.BYPASS.LTC128B.128 [R0+0x14000], desc[UR38][R10.64+0x80] ;  /* 0x140000800a007fae */ /* 0x000fe8000b901d66 */
[----:B------:R-:W0:Y:S04]  /*1ba0*/  LDGDEPBAR ;  /* 0x00000000000079af */ /* 0x000e280000000000 */
[----:B------:R-:W-:Y:S04]  /*1bb0*/  LDGSTS.E.BYPASS.LTC128B.128 [R0+0x6000], desc[UR38][R242.64] ;  /* 0x06000000f2007fae */ /* 0x000fe8000b901d66 */
[----:B------:R-:W-:Y:S01]  /*1bc0*/  LDGSTS.E.BYPASS.LTC128B.128 [R0+0x7000], desc[UR38][R242.64+0x40] ;  /* 0x07000040f2007fae */ /* 0x000fe2000b901d66 */
[----:B-1----:R-:W-:-:S03]  /*1bd0*/  LEA R4, P1, R8, UR6, 0x1 ;  /* 0x0000000608047c11 */ /* 0x002fc6000f8208ff */
[----:B------:R-:W-:Y:S01]  /*1be0*/  LDGSTS.E.BYPASS.LTC128B.128 [R0+0x8000], desc[UR38][R242.64+0x80] ;  /* 0x08000080f2007fae */ /* 0x000fe2000b901d66 */
[----:B------:R-:W-:Y:S02]  /*1bf0*/  LEA.HI.X R5, R8, UR7, R2, 0x1, P1 ;  /* 0x0000000708057c11 */ /* 0x000fe400088f0c02 */
[----:B------:R-:W-:-:S04]  /*1c00*/  SEL R2, R12, R25, !P0 ;  /* 0x000000190c027207 */ /* 0x000fc80004000000 */
[----:B------:R-:W-:Y:S02]  /*1c10*/  LEA R241, R2, UR5, 0x1 ;  /* 0x0000000502f17c11 */ /* 0x000fe4000f8e08ff */
[----:B------:R-:W1:Y:S01]  /*1c20*/  S2R R2, SR_TID.X ;  /* 0x0000000000027919 */ /* 0x000e620000002100 */
[C---:B------:R-:W-:Y:S02]  /*1c30*/  LEA R8, P1, R16.reuse, R4, 0x7 ;  /* 0x0000000410087211 */ /* 0x040fe400078238ff */
[----:B------:R-:W-:Y:S02]  /*1c40*/  LDGSTS.E.BYPASS.LTC128B.128 [R241], desc[UR38][R244.64] ;  /* 0x00000000f4f17fae */ /* 0x000fe4000b901d66 */
[----:B------:R-:W-:Y:S02]  /*1c50*/  LEA.HI.X R9, R16, R5, R17, 0x7, P1 ;  /* 0x0000000510097211 */ /* 0x000fe400008f3c11 */
[----:B------:R-:W-:Y:S04]  /*1c60*/  LDGSTS.E.BYPASS.LTC128B.128 [R241+0x1000], desc[UR38][R244.64+0x40] ;  /* 0x01000040f4f17fae */ /* 0x000fe8000b901d66 */
[----:B------:R-:W-:Y:S04]  /*1c70*/  LDGSTS.E.BYPASS.LTC128B.128 [R241+0x2000], desc[UR38][R244.64+0x80] ;  /* 0x02000080f4f17fae */ /* 0x000fe8000b901d66 */
[----:B------:R-:W-:Y:S04]  /*1c80*/  LDGSTS.E.BYPASS.LTC128B.128 [R0+0x9000], desc[UR38][R4.64] ;  /* 0x0900000004007fae */ /* 0x000fe8000b901d66 */
[----:B------:R-:W-:Y:S04]  /*1c90*/  LDGSTS.E.BYPASS.LTC128B.128 [R0+0xb000], desc[UR38][R4.64+0x40] ;  /* 0x0b00004004007fae */ /* 0x000fe8000b901d66 */
[----:B------:R-:W-:Y:S04]  /*1ca0*/  LDGSTS.E.BYPASS.LTC128B.128 [R0+0xd000], desc[UR38][R4.64+0x80] ;  /* 0x0d00008004007fae */ /* 0x000fe8000b901d66 */
[----:B------:R-:W-:Y:S04]  /*1cb0*/  LDGSTS.E.BYPASS.LTC128B.128 [R0+0xa000], desc[UR38][R8.64] ;  /* 0x0a00000008007fae */ /* 0x000fe8000b901d66 */
[----:B------:R-:W-:Y:S04]  /*1cc0*/  LDGSTS.E.BYPASS.LTC128B.128 [R0+0xc000], desc[UR38][R8.64+0x40] ;  /* 0x0c00004008007fae */ /* 0x000fe8000b901d66 */
[----:B------:R1:W-:Y:S01]  /*1cd0*/  LDGSTS.E.BYPASS.LTC128B.128 [R0+0xe000], desc[UR38][R8.64+0x80] ;  /* 0x0e00008008007fae */ /* 0x0003e2000b901d66 */
[C---:B---3--:R-:W-:Y:S01]  /*1ce0*/  IMAD.SHL.U32 R6, R21.reuse, 0x4, RZ ;  /* 0x0000000415067824 */ /* 0x048fe200078e00ff */
[----:B------:R-:W-:Y:S01]  /*1cf0*/  SHF.R.S32.HI R13, RZ, 0x1f, R21 ;  /* 0x0000001fff0d7819 */ /* 0x000fe20000011415 */
[----:B------:R-:W-:Y:S01]  /*1d00*/  USHF.R.S32.HI UR6, URZ, 0x1f, UR23 ;  /* 0x0000001f3f067899 */ /* 0x000fe20008011417 */
[----:B------:R-:W0:Y:S01]  /*1d10*/  LDGDEPBAR ;  /* 0x00000000000079af */ /* 0x000e220000000000 */
[----:B------:R-:W-:Y:S01]  /*1d20*/  USHF.L.U32 UR7, UR44, 0x6, URZ ;  /* 0x000000062c077899 */ /* 0x000fe2000800063f */
[----:B------:R-:W-:-:S02]  /*1d30*/  SHF.L.U64.HI R7, R21, 0x2, R13 ;  /* 0x0000000215077819 */ /* 0x000fc4000001020d */
[----:B------:R-:W-:Y:S02]  /*1d40*/  IADD3 R6, P2, R6, UR10, RZ ;  /* 0x0000000a06067c10 */ /* 0x000fe4000ff5e0ff */
[----:B-1----:R-:W-:Y:S01]  /*1d50*/  SHF.R.S32.HI R0, RZ, 0x1f, R2 ;  /* 0x0000001fff007819 */ /* 0x002fe20000011402 */
[----:B------:R-:W-:Y:S01]  /*1d60*/  IMAD.U32 R4, RZ, RZ, UR30 ;  /* 0x0000001eff047e24 */ /* 0x000fe2000f8e00ff */
[----:B------:R-:W-:Y:S01]  /*1d70*/  UIMAD UR6, UR6, UR24, URZ ;  /* 0x00000018060672a4 */ /* 0x000fe2000f8e023f */
[----:B------:R-:W-:-:S04]  /*1d80*/  DEPBAR.LE SB0, 0x1 ;  /* 0x000080400000791a */ /* 0x000fc80000000000 */
[----:B------:R-:W-:-:S04]  /*1d90*/  LEA.HI R0, R0, R2, RZ, 0x5 ;  /* 0x0000000200007211 */ /* 0x000fc800078f28ff */
[----:B------:R-:W-:-:S05]  /*1da0*/  LOP3.LUT R0, R0, 0xffffffe0, RZ, 0xc0, !PT ;  /* 0xffffffe000007812 */ /* 0x000fca00078ec0ff */
[----:B------:R-:W-:-:S04]  /*1db0*/  IMAD.IADD R0, R2, 0x1, -R0 ;  /* 0x0000000102007824 */ /* 0x000fc800078e0a00 */
[----:B------:R-:W-:Y:S01]  /*1dc0*/  IMAD R0, R14, UR44, R0 ;  /* 0x0000002c0e007c24 */ /* 0x000fe2000f8e0200 */
[----:B------:R-:W-:Y:S01]  /*1dd0*/  IADD3.X R7, R7, UR9, RZ, P2, !PT ;  /* 0x0000000907077c10 */ /* 0x000fe200097fe4ff */
[----:B------:R-:W-:Y:S01]  /*1de0*/  USHF.R.S32.HI UR11, URZ, 0x1f, UR7 ;  /* 0x0000001f3f0b7899 */ /* 0x000fe20008011407 */
[----:B------:R-:W-:Y:S01]  /*1df0*/  IMAD.U32 R2, RZ, RZ, UR27 ;  /* 0x0000001bff027e24 */ /* 0x000fe2000f8e00ff */
[----:B------:R-:W-:Y:S01]  /*1e00*/  UIMAD UR6, UR28, UR23, UR6 ;  /* 0x000000171c0672a4 */ /* 0x000fe2000f8e0206 */
[----:B------:R-:W-:Y:S01]  /*1e10*/  IADD3 R4, P2, P1, R0, UR7, R4 ;  /* 0x0000000700047c10 */ /* 0x000fe2000f95e004 */
[----:B------:R-:W5:Y:S01]  /*1e20*/  LDG.E R250, desc[UR38][R6.64] ;  /* 0x0000002606fa7981 */ /* 0x000f62000c1e1900 */
[----:B------:R-:W-:Y:S01]  /*1e30*/  SHF.R.S32.HI R0, RZ, 0x1f, R0 ;  /* 0x0000001fff007819 */ /* 0x000fe20000011400 */
[----:B------:R-:W-:Y:S02]  /*1e40*/  UIADD3 UR6, UR47, UR6, URZ ;  /* 0x000000062f067290 */ /* 0x000fe4000fffe03f */
[----:B------:R-:W5:Y:S01]  /*1e50*/  LDG.E R249, desc[UR38][R6.64+0x20] ;  /* 0x0000202606f97981 */ /* 0x000f62000c1e1900 */
[----:B------:R-:W-:Y:S01]  /*1e60*/  IADD3.X R0, R0, UR11, R2, P2, P1 ;  /* 0x0000000b00007c10 */ /* 0x000fe200097e2402 */
[----:B------:R-:W-:Y:S01]  /*1e70*/  UIADD3 UR29, UR40, UR29, URZ ;  /* 0x0000001d281d7290 */ /* 0x000fe2000fffe03f */
[----:B------:R-:W-:Y:S01]  /*1e80*/  IADD3 R4, P1, R4, R22, RZ ;  /* 0x0000001604047210 */ /* 0x000fe20007f3e0ff */
[----:B------:R-:W-:Y:S01]  /*1e90*/  UIMAD UR6, UR6, UR26, URZ ;  /* 0x0000001a060672a4 */ /* 0x000fe2000f8e023f */
[----:B------:R-:W5:Y:S01]  /*1ea0*/  LDG.E R248, desc[UR38][R6.64+0x80] ;  /* 0x0000802606f87981 */ /* 0x000f62000c1e1900 */
[----:B------:R-:W-:-:S02]  /*1eb0*/  ULDC.64 UR22, c[0x0][0x478] ;  /* 0x00011e0000167ab9 */ /* 0x000fc40000000a00 */
[----:B------:R-:W-:Y:S01]  /*1ec0*/  IMAD.X R5, R0, 0x1, R23, P1 ;  /* 0x0000000100057824 */ /* 0x000fe200008e0617 */
[----:B------:R1:W5:Y:S01]  /*1ed0*/  LDG.E R247, desc[UR38][R6.64+0xa0] ;  /* 0x0000a02606f77981 */ /* 0x000362000c1e1900 */
[----:B------:R-:W-:-:S03]  /*1ee0*/  UIMAD UR25, UR25, UR46, UR6 ;  /* 0x0000002e191972a4 */ /* 0x000fc6000f8e0206 */
[----:B------:R-:W-:Y:S01]  /*1ef0*/  ULDC.64 UR6, c[0x0][0x400] ;  /* 0x0001000000067ab9 */ /* 0x000fe20000000a00 */
[----:B------:R-:W-:Y:S01]  /*1f00*/  BAR.SYNC.DEFER_BLOCKING 0x0 ;  /* 0x0000000000007b1d */ /* 0x000fe20000010000 */
[----:B-1----:R-:W-:-:S04]  /*1f10*/  IMAD.U32 R6, RZ, RZ, UR46 ;  /* 0x0000002eff067e24 */ /* 0x002fc8000f8e00ff */
[----:B------:R-:W-:Y:S01]  /*1f20*/  IMAD.WIDE.U32 R4, R6, UR26, R4 ;  /* 0x0000001a06047c25 */ /* 0x000fe2000f8e0004 */
[----:B------:R1:W2:Y:S03]  /*1f30*/  LDSM.16.M88.4 R176, [R226+0xf000] ;  /* 0x00f00000e2b0783b */ /* 0x0002a60000000200 */
[----:B------:R-:W-:Y:S01]  /*1f40*/  VIADD R0, R5, UR25 ;  /* 0x0000001905007c36 */ /* 0x000fe20008000000 */
[C---:B------:R-:W-:Y:S01]  /*1f50*/  LEA R236, P1, R4.reuse, UR6, 0x2 ;  /* 0x0000000604ec7c11 */ /* 0x040fe2000f8210ff */
[----:B------:R-:W-:Y:S01]  /*1f60*/  UIADD3 UR6, -UR35, UR4, UR34 ;  /* 0x0000000423067290 */ /* 0x000fe2000fffe122 */
[----:B------:R-:W-:Y:S01]  /*1f70*/  IMAD.U32 R7, RZ, RZ, UR47 ;  /* 0x0000002fff077e24 */ /* 0x000fe2000f8e00ff */
[----:B------:R1:W3:Y:S01]  /*1f80*/  LDSM.16.M88.4 R180, [R226+0xf400] ;  /* 0x00f40000e2b4783b */ /* 0x0002e20000000200 */
[----:B------:R-:W-:Y:S01]  /*1f90*/  LEA.HI.X R237, R4, UR7, R0, 0x2, P1 ;  /* 0x0000000704ed7c11 */ /* 0x000fe200088f1400 */
[----:B------:R-:W-:-:S02]  /*1fa0*/  ULDC UR7, c[0x0][0x398] ;  /* 0x0000e60000077ab9 */ /* 0x000fc40000000800 */
[----:B------:R-:W-:Y:S01]  /*1fb0*/  UIADD3 UR7, UR6, -UR7, URZ ;  /* 0x8000000706077290 */ /* 0x000fe2000fffe03f */
[----:B------:R1:W4:Y:S03]  /*1fc0*/  LDSM.16.M88.4 R184, [R227+0xf000] ;  /* 0x00f00000e3b8783b */ /* 0x0003260000000200 */
[----:B------:R-:W-:Y:S01]  /*1fd0*/  USHF.R.S32.HI UR6, URZ, 0x1f, UR7 ;  /* 0x0000001f3f067899 */ /* 0x000fe20008011407 */
[----:B------:R1:W1:Y:S03]  /*1fe0*/  LDSM.16.M88.4 R188, [R227+0xf400] ;  /* 0x00f40000e3bc783b */ /* 0x0002660000000200 */
[----:B------:R-:W-:Y:S01]  /*1ff0*/  ULEA.HI UR6, UR6, UR7, URZ, 0x6 ;  /* 0x0000000706067291 */ /* 0x000fe2000f8f303f */
[----:B------:R1:W1:Y:S03]  /*2000*/  LDSM.16.M88.4 R192, [R226+0x11000] ;  /* 0x01100000e2c0783b */ /* 0x0002660000000200 */
[----:B------:R-:W-:Y:S01]  /*2010*/  USHF.R.S32.HI UR6, URZ, 0x6, UR6 ;  /* 0x000000063f067899 */ /* 0x000fe20008011406 */
[----:B------:R1:W1:Y:S03]  /*2020*/  LDSM.16.M88.4 R196, [R226+0x11400] ;  /* 0x01140000e2c4783b */ /* 0x0002660000000200 */
[----:B------:R-:W-:Y:S01]  /*2030*/  UISETP.LT.AND UP0, UPT, URZ, UR6, UPT ;  /* 0x000000063f00728c */ /* 0x000fe2000bf01270 */
[----:B------:R1:W1:Y:S03]  /*2040*/  LDSM.16.M88.4 R200, [R227+0x11000] ;  /* 0x01100000e3c8783b */ /* 0x0002660000000200 */
[----:B------:R-:W-:Y:S01]  /*2050*/  USEL UR6, URZ, UR6, !UP0 ;  /* 0x000000063f067287 */ /* 0x000fe2000c000000 */
[----:B------:R1:W1:Y:S03]  /*2060*/  LDSM.16.M88.4 R204, [R227+0x11400] ;  /* 0x01140000e3cc783b */ /* 0x0002660000000200 */
[----:B------:R-:W-:Y:S01]  /*2070*/  UISETP.GT.AND UP0, UPT, UR31, UR6, UPT ;  /* 0x000000061f00728c */ /* 0x000fe2000bf04270 */
[----:B------:R1:W1:Y:S01]  /*2080*/  LDSM.16.M88.4 R208, [R226+0x13000] ;  /* 0x01300000e2d0783b */ /* 0x0002620000000200 */
[----:B------:R-:W-:-:S03]  /*2090*/  UIMAD.WIDE UR22, UR29, 0x4, UR22 ;  /* 0x000000041d1678a5 */ /* 0x000fc6000f8e0216 */
[----:B------:R1:W1:Y:S01]  /*20a0*/  LDSM.16.M88.4 R212, [R226+0x13400] ;  /* 0x01340000e2d4783b */ /* 0x0002620000000200 */
[----:B------:R-:W-:-:S03]  /*20b0*/  PLOP3.LUT P1, PT, PT, PT, UP0, 0x80, 0x0 ;  /* 0x000000000000781c */ /* 0x000fc60003f2f008 */
[----:B------:R1:W1:Y:S01]  /*20c0*/  LDSM.16.M88.4 R216, [R227+0x13000] ;  /* 0x01300000e3d8783b */ /* 0x0002620000000200 */
[----:B------:R-:W-:-:S03]  /*20d0*/  CS2R R126, SRZ ;  /* 0x00000000007e7805 */ /* 0x000fc6000001ff00 */
[----:B------:R1:W1:Y:S01]  /*20e0*/  LDSM.16.M88.4 R220, [R227+0x13400] ;  /* 0x01340000e3dc783b */ /* 0x0002620000000200 */
        /* <DEDUP_REMOVED lines=46> */
[----:B------:R-:W-:Y:S01]  /*23d0*/  CS2R R36, SRZ ;  /* 0x0000000000247805 */ /* 0x000fe2000001ff00 */
[----:B-1234-:R-:W-:Y:S06]  /*23e0*/  @!P1 BRA `(.L_x_46) ;  /* 0x00000034006c9947 */ /* 0x01efec0003800000 */
[C---:B------:R-:W-:Y:S01]  /*23f0*/  SHF.L.U64.HI R0, R21.reuse, 0x2, R13 ;  /* 0x0000000215007819 */ /* 0x040fe2000001020d */
[----:B------:R-:W-:Y:S01]  /*2400*/  USHF.L.U32 UR49, UR44, 0x4, URZ ;  /* 0x000000042c317899 */ /* 0x000fe2000800063f */
[----:B------:R-:W-:Y:S01]  /*2410*/  SHF.L.U32 R4, R21, 0x2, RZ ;  /* 0x0000000215047819 */ /* 0x000fe200000006ff */
[----:B------:R-:W-:Y:S01]  /*2420*/  UIADD3 UR42, UR34, UR4, URZ ;  /* 0x00000004222a7290 */ /* 0x000fe2000fffe03f */
[----:B------:R-:W-:Y:S01]  /*2430*/  VIADD R2, R233, 0x1800 ;  /* 0x00001800e9027836 */ /* 0x000fe20000000000 */
[----:B------:R1:W-:Y:S01]  /*2440*/  STL [R1+0x8], R0 ;  /* 0x0000080001007387 */ /* 0x0003e20000100800 */
[----:B------:R-:W-:Y:S01]  /*2450*/  USHF.L.U32 UR50, UR44, 0x3, URZ ;  /* 0x000000032c327899 */ /* 0x000fe2000800063f */
[----:B------:R-:W-:Y:S01]  /*2460*/  IMAD.MOV.U32 R127, RZ, RZ, RZ ;  /* 0x000000ffff7f7224 */ /* 0x000fe200078e00ff */
[----:B------:R-:W-:Y:S01]  /*2470*/  UIADD3 UR29, UR49, 0x40, URZ ;  /* 0x00000040311d7890 */ /* 0x000fe2000fffe03f */
[----:B------:R2:W-:Y:S01]  /*2480*/  STL [R1+0x4], R4 ;  /* 0x0000040401007387 */ /* 0x0005e20000100800 */
[----:B------:R-:W-:Y:S01]  /*2490*/  UIADD3 UR34, UR49, 0x20, URZ ;  /* 0x0000002031227890 */ /* 0x000fe2000fffe03f */
[----:B------:R-:W-:Y:S01]  /*24a0*/  SEL R2, R2, R233, !P0 ;  /* 0x000000e902027207 */ /* 0x000fe20004000000 */
[----:B------:R-:W-:-:S02]  /*24b0*/  UIADD3 UR28, UR50, UR29, URZ ;  /* 0x0000001d321c7290 */ /* 0x000fc4000fffe03f */
[----:B------:R-:W-:Y:S02]  /*24c0*/  UIADD3 UR31, UR50, UR34, URZ ;  /* 0x00000022321f7290 */ /* 0x000fe4000fffe03f */
[----:B------:R-:W-:Y:S02]  /*24d0*/  UIADD3 UR27, UR50, UR28, URZ ;  /* 0x0000001c321b7290 */ /* 0x000fe4000fffe03f */
[----:B------:R-:W-:Y:S01]  /*24e0*/  UIADD3 UR30, UR50, UR31, URZ ;  /* 0x0000001f321e7290 */ /* 0x000fe2000fffe03f */
[----:B------:R-:W-:Y:S01]  /*24f0*/  UMOV UR7, UR23 ;  /* 0x0000001700077c82 */ /* 0x000fe20008000000 */
[----:B------:R-:W-:Y:S02]  /*2500*/  UIADD3 UR26, UR50, UR27, URZ ;  /* 0x0000001b321a7290 */ /* 0x000fe4000fffe03f */
[----:B------:R-:W-:Y:S02]  /*2510*/  UIADD3 UR23, UR50, UR30, URZ ;  /* 0x0000001e32177290 */ /* 0x000fe4000fffe03f */
[----:B------:R-:W-:-:S02]  /*2520*/  UIADD3 UR25, UR50, UR26, URZ ;  /* 0x0000001a32197290 */ /* 0x000fc4000fffe03f */
[----:B------:R-:W-:Y:S02]  /*2530*/  UIADD3 UR11, UR50, UR23, URZ ;  /* 0x00000017320b7290 */ /* 0x000fe4000fffe03f */
[----:B------:R-:W-:Y:S01]  /*2540*/  UIMAD UR48, UR44, 0x18, URZ ;  /* 0x000000182c3078a4 */ /* 0x000fe2000f8e023f */
[----:B-1----:R-:W-:Y:S01]  /*2550*/  VIADD R0, R234, 0x1800 ;  /* 0x00001800ea007836 */ /* 0x002fe20000000000 */
[----:B------:R-:W-:Y:S02]  /*2560*/  USHF.L.U32 UR47, UR44, 0x5, URZ ;  /* 0x000000052c2f7899 */ /* 0x000fe4000800063f */
[----:B------:R-:W-:Y:S02]  /*2570*/  UIMAD UR46, UR44, 0x28, URZ ;  /* 0x000000282c2e78a4 */ /* 0x000fe4000f8e023f */
[----:B------:R-:W-:Y:S01]  /*2580*/  SEL R0, R0, R234, !P0 ;  /* 0x000000ea00007207 */ /* 0x000fe20004000000 */
[----:B------:R-:W-:Y:S02]  /*2590*/  UIMAD UR45, UR44, 0x30, URZ ;  /* 0x000000302c2d78a4 */ /* 0x000fe4000f8e023f */
[----:B------:R-:W-:-:S02]  /*25a0*/  UIMAD UR44, UR44, 0x38, URZ ;  /* 0x000000382c2c78a4 */ /* 0x000fc4000f8e023f */
[----:B------:R-:W-:Y:S02]  /*25b0*/  UIADD3 UR42, -UR35, 0x80, UR42 ;  /* 0x00000080232a7890 */ /* 0x000fe4000fffe12a */
[----:B------:R-:W-:Y:S02]  /*25c0*/  UIADD3 UR24, UR50, UR25, URZ ;  /* 0x0000001932187290 */ /* 0x000fe4000fffe03f */
[----:B------:R-:W-:Y:S01]  /*25d0*/  UIADD3 UR4, UR50, UR11, URZ ;  /* 0x0000000b32047290 */ /* 0x000fe2000fffe03f */
[----:B------:R-:W-:Y:S01]  /*25e0*/  LEA R224, R2, UR5, 0x1 ;  /* 0x0000000502e07c11 */ /* 0x000fe2000f8e08ff */
[----:B------:R-:W-:Y:S01]  /*25f0*/  ULDC UR41, c[0x0][0x270] ;  /* 0x00009c0000297ab9 */ /* 0x000fe20000000800 */
[----:B------:R-:W-:Y:S01]  /*2600*/  LEA R225, R0, UR5, 0x1 ;  /* 0x0000000500e17c11 */ /* 0x000fe2000f8e08ff */
[----:B--2---:R-:W-:-:S08]  /*2610*/  ULDC UR43, c[0x0][0x2ec] ;  /* 0x0000bb00002b7ab9 */ /* 0x004fd00000000800 */
.L_x_49:
[----:B------:R-:W0:Y:S01]  /*2620*/  LDGDEPBAR ;  /* 0x00000000000079af */ /* 0x000e220000000000 */
[----:B------:R-:W-:Y:S01]  /*2630*/  IMAD.IADD R0, R232, 0x1, R225 ;  /* 0x00000001e8007824 */ /* 0x000fe200078e02e1 */
[----:B------:R-:W-:Y:S01]  /*2640*/  USHF.L.U32 UR40, UR8, 0x6, URZ ;  /* 0x0000000608287899 */ /* 0x000fe2000800063f */
[C---:B-----5:R-:W-:Y:S05]  /*2650*/  FSETP.NEU.FTZ.AND P1, PT, R250.reuse, -INF , PT ;  /* 0xff800000fa00780b */ /* 0x060fea0003f3d000 */
[----:B------:R-:W2:Y:S01]  /*2660*/  LDL R246, [R1+0x18] ;  /* 0x0000180001f67983 */ /* 0x000ea20000100800 */
[----:B------:R-:W-:Y:S02]  /*2670*/  UISETP.GT.AND UP3, UPT, UR8, UR6, UPT ;  /* 0x000000060800728c */ /* 0x000fe4000bf64270 */
[----:B------:R-:W-:Y:S01]  /*2680*/  UISETP.GE.AND UP0, UPT, UR40, UR42, UPT ;  /* 0x0000002a2800728c */ /* 0x000fe2000bf06270 */
[----:B------:R-:W-:Y:S05]  /*2690*/  IMAD.U32 R2, RZ, RZ, UR40 ;  /* 0x00000028ff027e24 */ /* 0x000fea000f8e00ff */
[----:B------:R-:W-:Y:S01]  /*26a0*/  PLOP3.LUT P0, PT, PT, PT, UP0, 0x80, 0x0 ;  /* 0x000000000000781c */ /* 0x000fe20003f0f008 */
[----:B------:R-:W-:Y:S04]  /*26b0*/  DEPBAR.LE SB0, 0x0 ;  /* 0x000080000000791a */ /* 0x000fe80000000000 */
[----:B------:R-:W-:Y:S06]  /*26c0*/  BAR.SYNC.DEFER_BLOCKING 0x0 ;  /* 0x0000000000007b1d */ /* 0x000fec0000010000 */
[----:B------:R-:W-:Y:S08]  /*26d0*/  LDSM.16.M88.4 R32, [R225] ;  /* 0x00000000e120783b */ /* 0x000ff00000000200 */
[----:B------:R-:W1:Y:S08]  /*26e0*/  LDSM.16.M88.4 R16, [R226+0x9000] ;  /* 0x00900000e210783b */ /* 0x000e700000000200 */
[----:B------:R-:W3:Y:S08]  /*26f0*/  LDSM.16.M88.4 R28, [R225+0x800] ;  /* 0x00080000e11c783b */ /* 0x000ef00000000200 */
[----:B------:R-:W4:Y:S08]  /*2700*/  LDSM.16.M88.4 R132, [R226+0x9400] ;  /* 0x00940000e284783b */ /* 0x000f300000000200 */
[----:B------:R-:W-:Y:S08]  /*2710*/  LDSM.16.M88.4 R136, [R0] ;  /* 0x000000000088783b */ /* 0x000ff00000000200 */
[----:B------:R-:W4:Y:S01]  /*2720*/  LDSM.16.M88.4 R140, [R227+0x9000] ;  /* 0x00900000e38c783b */ /* 0x000f220000000200 */
[-C--:B-1----:R-:W-:Y:S07]  /*2730*/  HMMA.16816.F32 R4, R32, R16.reuse, RZ ;  /* 0x000000102004723c */ /* 0x082fee00000018ff */
[----:B------:R-:W1:Y:S01]  /*2740*/  LDSM.16.M88.4 R144, [R0+0x800] ;  /* 0x000800000090783b */ /* 0x000e620000000200 */
[C---:B---3--:R-:W-:Y:S07]  /*2750*/  HMMA.16816.F32 R8, R28.reuse, R16, RZ ;  /* 0x000000101c08723c */ /* 0x048fee00000018ff */
[----:B------:R-:W3:Y:S01]  /*2760*/  LDSM.16.M88.4 R148, [R227+0x9400] ;  /* 0x00940000e394783b */ /* 0x000ee20000000200 */
[-C--:B------:R-:W-:Y:S07]  /*2770*/  HMMA.16816.F32 R12, R28, R18.reuse, RZ ;  /* 0x000000121c0c723c */ /* 0x080fee00000018ff */
[----:B------:R-:W-:Y:S01]  /*2780*/  LDSM.16.M88.4 R152, [R225+0x1000] ;  /* 0x00100000e198783b */ /* 0x000fe20000000200 */
[C---:B------:R-:W-:Y:S07]  /*2790*/  HMMA.16816.F32 R16, R32.reuse, R18, RZ ;  /* 0x000000122010723c */ /* 0x040fee00000018ff */
[----:B------:R-:W3:Y:S01]  /*27a0*/  LDSM.16.M88.4 R156, [R226+0xb000] ;  /* 0x00b00000e29c783b */ /* 0x000ee20000000200 */
[-C--:B----4-:R-:W-:Y:S06]  /*27b0*/  HMMA.16816.F32 R20, R32, R132.reuse, RZ ;  /* 0x000000842014723c */ /* 0x090fec00000018ff */
[C---:B------:R-:W-:Y:S01]  /*27c0*/  HMMA.16816.F32 R24, R28.reuse, R132, RZ ;  /* 0x000000841c18723c */ /* 0x040fe200000018ff */
[----:B------:R-:W4:Y:S05]  /*27d0*/  LDSM.16.M88.4 R160, [R225+0x1800] ;  /* 0x00180000e1a0783b */ /* 0x000f2a0000000200 */
[-C--:B------:R-:W-:Y:S03]  /*27e0*/  HMMA.16816.F32 R28, R28, R134.reuse, RZ ;  /* 0x000000861c1c723c */ /* 0x080fe600000018ff */
[----:B------:R-:W4:Y:S03]  /*27f0*/  LDSM.16.M88.4 R164, [R226+0xb400] ;  /* 0x00b40000e2a4783b */ /* 0x000f260000000200 */
[----:B------:R-:W-:Y:S05]  /*2800*/  HMMA.16816.F32 R32, R32, R134, RZ ;  /* 0x000000862020723c */ /* 0x000fea00000018ff */
[----:B------:R-:W-:Y:S01]  /*2810*/  LDSM.16.M88.4 R132, [R0+0x1000] ;  /* 0x001000000084783b */ /* 0x000fe20000000200 */
[-C--:B------:R-:W-:Y:S06]  /*2820*/  HMMA.16816.F32 R4, R136, R140.reuse, R4 ;  /* 0x0000008c8804723c */ /* 0x080fec0000001804 */
[C---:B-1----:R-:W-:Y:S01]  /*2830*/  HMMA.16816.F32 R8, R144.reuse, R140, R8 ;  /* 0x0000008c9008723c */ /* 0x042fe20000001808 */
[----:B------:R-:W-:Y:S05]  /*2840*/  LDSM.16.M88.4 R168, [R0+0x1800] ;  /* 0x0018000000a8783b */ /* 0x000fea0000000200 */
[-C--:B------:R-:W-:Y:S03]  /*2850*/  HMMA.16816.F32 R12, R144, R142.reuse, R12 ;  /* 0x0000008e900c723c */ /* 0x080fe6000000180c */
[----:B------:R-:W-:Y:S03]  /*2860*/  LDSM.16.M88.4 R172, [R227+0xb400] ;  /* 0x00b40000e3ac783b */ /* 0x000fe60000000200 */
[C---:B------:R-:W-:Y:S05]  /*2870*/  HMMA.16816.F32 R16, R136.reuse, R142, R16 ;  /* 0x0000008e8810723c */ /* 0x040fea0000001810 */
[----:B------:R-:W1:Y:S01]  /*2880*/  LDSM.16.M88.4 R140, [R227+0xb000] ;  /* 0x00b00000e38c783b */ /* 0x000e620000000200 */
[-C--:B---3--:R-:W-:Y:S06]  /*2890*/  HMMA.16816.F32 R20, R136, R148.reuse, R20 ;  /* 0x000000948814723c */ /* 0x088fec0000001814 */
[C---:B------:R-:W-:Y:S06]  /*28a0*/  HMMA.16816.F32 R24, R144.reuse, R148, R24 ;  /* 0x000000949018723c */ /* 0x040fec0000001818 */
[-C--:B------:R-:W-:Y:S01]  /*28b0*/  HMMA.16816.F32 R28, R144, R150.reuse, R28 ;  /* 0x00000096901c723c */ /* 0x080fe2000000181c */
[----:B------:R-:W-:Y:S05]  /*28c0*/  LDSM.16.M88.4 R144, [R226+0xd000] ;  /* 0x00d00000e290783b */ /* 0x000fea0000000200 */
[----:B------:R-:W-:Y:S03]  /*28d0*/  HMMA.16816.F32 R32, R136, R150, R32 ;  /* 0x000000968820723c */ /* 0x000fe60000001820 */
[----:B------:R-:W3:Y:S03]  /*28e0*/  LDSM.16.M88.4 R136, [R225+0x2000] ;  /* 0x00200000e188783b */ /* 0x000ee60000000200 */
[-C--:B------:R-:W-:Y:S05]  /*28f0*/  HMMA.16816.F32 R4, R152, R156.reuse, R4 ;  /* 0x0000009c9804723c */ /* 0x080fea0000001804 */
[----:B------:R-:W3:Y:S01]  /*2900*/  LDSM.16.M88.4 R148, [R225+0x2800] ;  /* 0x00280000e194783b */ /* 0x000ee20000000200 */
[C---:B----4-:R-:W-:Y:S06]  /*2910*/  HMMA.16816.F32 R8, R160.reuse, R156, R8 ;  /* 0x0000009ca008723c */ /* 0x050fec0000001808 */
[-C--:B------:R-:W-:Y:S06]  /*2920*/  HMMA.16816.F32 R12, R160, R158.reuse, R12 ;  /* 0x0000009ea00c723c */ /* 0x080fec000000180c */
[C---:B------:R-:W-:Y:S01]  /*2930*/  HMMA.16816.F32 R16, R152.reuse, R158, R16 ;  /* 0x0000009e9810723c */ /* 0x040fe20000001810 */
[----:B------:R-:W4:Y:S05]  /*2940*/  LDSM.16.M88.4 R156, [R226+0xd400] ;  /* 0x00d40000e29c783b */ /* 0x000f2a0000000200 */
[-C--:B------:R-:W-:Y:S06]  /*2950*/  HMMA.16816.F32 R20, R152, R164.reuse, R20 ;  /* 0x000000a49814723c */ /* 0x080fec0000001814 */
[C---:B------:R-:W-:Y:S01]  /*2960*/  HMMA.16816.F32 R24, R160.reuse, R164, R24 ;  /* 0x000000a4a018723c */ /* 0x040fe20000001818 */
[----:B------:R-:W2:Y:S05]  /*2970*/  LDL R165, [R1+0x14] ;  /* 0x0000140001a57983 */ /* 0x000eaa0000100800 */
[-C--:B------:R-:W-:Y:S06]  /*2980*/  HMMA.16816.F32 R28, R160, R166.reuse, R28 ;  /* 0x000000a6a01c723c */ /* 0x080fec000000181c */
[----:B------:R-:W-:Y:S01]  /*2990*/  HMMA.16816.F32 R32, R152, R166, R32 ;  /* 0x000000a69820723c */ /* 0x000fe20000001820 */
[----:B------:R-:W-:Y:S05]  /*29a0*/  LDSM.16.M88.4 R152, [R227+0xd000] ;  /* 0x00d00000e398783b */ /* 0x000fea0000000200 */
[-C--:B-1----:R-:W-:Y:S06]  /*29b0*/  HMMA.16816.F32 R4, R132, R140.reuse, R4 ;  /* 0x0000008c8404723c */ /* 0x082fec0000001804 */
[C---:B------:R-:W-:Y:S06]  /*29c0*/  HMMA.16816.F32 R8, R168.reuse, R140, R8 ;  /* 0x0000008ca808723c */ /* 0x040fec0000001808 */
[-C--:B------:R-:W-:Y:S06]  /*29d0*/  HMMA.16816.F32 R12, R168, R142.reuse, R12 ;  /* 0x0000008ea80c723c */ /* 0x080fec000000180c */
[C---:B------:R-:W-:Y:S01]  /*29e0*/  HMMA.16816.F32 R16, R132.reuse, R142, R16 ;  /* 0x0000008e8410723c */ /* 0x040fe20000001810 */
[----:B------:R-:W1:Y:S05]  /*29f0*/  LDSM.16.M88.4 R140, [R0+0x2000] ;  /* 0x00200000008c783b */ /* 0x000e6a0000000200 */
[-C--:B------:R-:W-:Y:S06]  /*2a00*/  HMMA.16816.F32 R20, R132, R172.reuse, R20 ;  /* 0x000000ac8414723c */ /* 0x080fec0000001814 */
[C---:B------:R-:W-:Y:S06]  /*2a10*/  HMMA.16816.F32 R24, R168.reuse, R172, R24 ;  /* 0x000000aca818723c */ /* 0x040fec0000001818 */
[-C--:B------:R-:W-:Y:S06]  /*2a20*/  HMMA.16816.F32 R28, R168, R174.reuse, R28 ;  /* 0x000000aea81c723c */ /* 0x080fec000000181c */
[----:B------:R-:W-:Y:S01]  /*2a30*/  HMMA.16816.F32 R32, R132, R174, R32 ;  /* 0x000000ae8420723c */ /* 0x000fe20000001820 */
[----:B------:R4:W1:Y:S05]  /*2a40*/  LDSM.16.M88.4 R132, [R0+0x2800] ;  /* 0x002800000084783b */ /* 0x00086a0000000200 */
[-C--:B---3--:R-:W-:Y:S06]  /*2a50*/  HMMA.16816.F32 R4, R136, R144.reuse, R4 ;  /* 0x000000908804723c */ /* 0x088fec0000001804 */
[C---:B------:R-:W-:Y:S06]  /*2a60*/  HMMA.16816.F32 R8, R148.reuse, R144, R8 ;  /* 0x000000909408723c */ /* 0x040fec0000001808 */
[-C--:B------:R-:W-:Y:S05]  /*2a70*/  HMMA.16816.F32 R12, R148, R146.reuse, R12 ;  /* 0x00000092940c723c */ /* 0x080fea000000180c */
[----:B------:R-:W-:Y:S01]  /*2a80*/  FMUL.FTZ R144, R250, 1.4426950216293334961 ;  /* 0x3fb8aa3bfa907820 */ /* 0x000fe20000410000 */
[C---:B------:R-:W-:Y:S01]  /*2a90*/  HMMA.16816.F32 R16, R136.reuse, R146, R16 ;  /* 0x000000928810723c */ /* 0x040fe20000001810 */
[----:B----4-:R-:W-:Y:S04]  /*2aa0*/  IMAD.U32 R0, RZ, RZ, UR16 ;  /* 0x00000010ff007e24 */ /* 0x010fe8000f8e00ff */
[----:B------:R-:W-:Y:S01]  /*2ab0*/  FSEL R144, R144, RZ, P1 ;  /* 0x000000ff90907208 */ /* 0x000fe20000800000 */
[-C--:B------:R-:W-:Y:S01]  /*2ac0*/  HMMA.16816.F32 R20, R136, R156.reuse, R20 ;  /* 0x0000009c8814723c */ /* 0x080fe20000001814 */
[----:B------:R-:W-:Y:S02]  /*2ad0*/  IMAD.MOV.U32 R147, RZ, RZ, 0x28 ;  /* 0x00000028ff937424 */ /* 0x000fe400078e00ff */
[C---:B------:R-:W-:Y:S02]  /*2ae0*/  FSETP.NEU.FTZ.AND P1, PT, R249.reuse, -INF , PT ;  /* 0xff800000f900780b */ /* 0x040fe40003f3d000 */
[----:B--2---:R-:W-:Y:S01]  /*2af0*/  @!P0 IMAD R0, R0, 0x80, R246 ;  /* 0x0000008000008824 */ /* 0x004fe200078e02f6 */
[C---:B------:R-:W-:Y:S01]  /*2b00*/  HMMA.16816.F32 R24, R148.reuse, R156, R24 ;  /* 0x0000009c9418723c */ /* 0x040fe20000001818 */
[----:B------:R-:W-:Y:S04]  /*2b10*/  IMAD.MOV.U32 R246, RZ, RZ, 0x8 ;  /* 0x00000008fff67424 */ /* 0x000fe800078e00ff */
[----:B------:R-:W-:Y:S01]  /*2b20*/  @!P0 VIADD R146, R0, 0x1 ;  /* 0x0000000100928836 */ /* 0x000fe20000000000 */
[-C--:B------:R-:W-:Y:S06]  /*2b30*/  HMMA.16816.F32 R28, R148, R158.reuse, R28 ;  /* 0x0000009e941c723c */ /* 0x080fec000000181c */
[----:B------:R-:W-:Y:S06]  /*2b40*/  HMMA.16816.F32 R32, R136, R158, R32 ;  /* 0x0000009e8820723c */ /* 0x000fec0000001820 */
[-C--:B-1----:R-:W-:Y:S05]  /*2b50*/  HMMA.16816.F32 R4, R140, R152.reuse, R4 ;  /* 0x000000988c04723c */ /* 0x082fea0000001804 */
[----:B------:R-:W-:Y:S01]  /*2b60*/  FMUL.FTZ R138, R249, 1.4426950216293334961 ;  /* 0x3fb8aa3bf98a7820 */ /* 0x000fe20000410000 */
[C---:B------:R-:W-:Y:S05]  /*2b70*/  HMMA.16816.F32 R8, R132.reuse, R152, R8 ;  /* 0x000000988408723c */ /* 0x040fea0000001808 */
[----:B------:R-:W-:Y:S01]  /*2b80*/  FSEL R138, R138, RZ, P1 ;  /* 0x000000ff8a8a7208 */ /* 0x000fe20000800000 */
[-C--:B------:R-:W-:Y:S05]  /*2b90*/  HMMA.16816.F32 R12, R132, R154.reuse, R12 ;  /* 0x0000009a840c723c */ /* 0x080fea000000180c */
[----:B------:R-:W-:Y:S01]  /*2ba0*/  FMUL.FTZ R136, R248, 1.4426950216293334961 ;  /* 0x3fb8aa3bf8887820 */ /* 0x000fe20000410000 */
[C---:B------:R-:W-:Y:S05]  /*2bb0*/  HMMA.16816.F32 R16, R140.reuse, R154, R16 ;  /* 0x0000009a8c10723c */ /* 0x040fea0000001810 */
[----:B------:R-:W-:Y:S06]  /*2bc0*/  @!P0 IADD3 R2, R2, UR35, R165 ;  /* 0x0000002302028c10 */ /* 0x000fec000fffe0a5 */
[C---:B------:R-:W-:Y:S02]  /*2bd0*/  @!P0 VIMNMX R145, R2.reuse, UR35, PT ;  /* 0x0000002302918c48 */ /* 0x040fe4000bfe0100 */
[----:B------:R-:W-:Y:S01]  /*2be0*/  @!P0 VIADDMNMX R139, R2, R246, UR35, PT ;  /* 0x00000023028b8e46 */ /* 0x000fe2000b8001f6 */
[----:B------:R-:W-:Y:S01]  /*2bf0*/  IMAD.MOV.U32 R246, RZ, RZ, 0x20 ;  /* 0x00000020fff67424 */ /* 0x000fe200078e00ff */
[----:B------:R-:W-:Y:S02]  /*2c00*/  @!P0 ISETP.GE.AND P2, PT, R0, R145, PT ;  /* 0x000000910000820c */ /* 0x000fe40003f46270 */
[----:B------:R-:W-:Y:S02]  /*2c10*/  @!P0 ISETP.GE.AND P1, PT, R146, R139, PT ;  /* 0x0000008b9200820c */ /* 0x000fe40003f26270 */
[----:B------:R-:W-:Y:S02]  /*2c20*/  @!P0 FSEL R4, R4, -INF , !P2 ;  /* 0xff80000004048808 */ /* 0x000fe40005000000 */
[----:B------:R-:W-:Y:S02]  /*2c30*/  @!P0 ISETP.GE.AND P2, PT, R146, R145, PT ;  /* 0x000000919200820c */ /* 0x000fe40003f46270 */
[----:B------:R-:W-:Y:S01]  /*2c40*/  @!P0 FSEL R7, R7, -INF , !P1 ;  /* 0xff80000007078808 */ /* 0x000fe20004800000 */
[--C-:B------:R-:W-:Y:S01]  /*2c50*/  FFMA.FTZ R4, R4, UR43, -R144.reuse ;  /* 0x0000002b04047c23 */ /* 0x100fe20008010890 */
[----:B------:R-:W-:Y:S02]  /*2c60*/  @!P0 FSEL R5, R5, -INF , !P2 ;  /* 0xff80000005058808 */ /* 0x000fe40005000000 */
[----:B------:R-:W-:Y:S01]  /*2c70*/  FSETP.NEU.FTZ.AND P1, PT, R248, -INF , PT ;  /* 0xff800000f800780b */ /* 0x000fe20003f3d000 */
[----:B------:R1:W-:Y:S01]  /*2c80*/  MUFU.EX2 R170, R4 ;  /* 0x0000000400aa7308 */ /* 0x0003e20000000800 */
[----:B------:R-:W-:Y:S01]  /*2c90*/  @!P0 ISETP.GE.AND P2, PT, R0, R139, PT ;  /* 0x0000008b0000820c */ /* 0x000fe20003f46270 */
[----:B------:R-:W-:Y:S01]  /*2ca0*/  FFMA.FTZ R5, R5, UR43, -R144 ;  /* 0x0000002b05057c23 */ /* 0x000fe20008010890 */
[----:B------:R-:W-:Y:S01]  /*2cb0*/  @!P0 VIADDMNMX R137, R2, R246, UR35, PT ;  /* 0x0000002302898e46 */ /* 0x000fe2000b8001f6 */
[--C-:B------:R-:W-:Y:S01]  /*2cc0*/  FFMA.FTZ R7, R7, UR43, -R138.reuse ;  /* 0x0000002b07077c23 */ /* 0x100fe2000801088a */
[----:B------:R-:W-:Y:S02]  /*2cd0*/  FSEL R136, R136, RZ, P1 ;  /* 0x000000ff88887208 */ /* 0x000fe40000800000 */
[-C--:B------:R-:W-:Y:S03]  /*2ce0*/  @!P0 ISETP.GE.AND P1, PT, R146, R137.reuse, PT ;  /* 0x000000899200820c */ /* 0x080fe60003f26270 */
[----:B------:R2:W-:Y:S01]  /*2cf0*/  MUFU.EX2 R174, R5 ;  /* 0x0000000500ae7308 */ /* 0x0005e20000000800 */
[----:B------:R-:W-:Y:S02]  /*2d00*/  @!P0 FSEL R6, R6, -INF , !P2 ;  /* 0xff80000006068808 */ /* 0x000fe40005000000 */
[----:B------:R-:W-:Y:S02]  /*2d10*/  @!P0 ISETP.GE.AND P2, PT, R0, R137, PT ;  /* 0x000000890000820c */ /* 0x000fe40003f46270 */
[----:B------:R-:W-:Y:S01]  /*2d20*/  @!P0 FSEL R9, R9, -INF , !P1 ;  /* 0xff80000009098808 */ /* 0x000fe20004800000 */
[----:B------:R-:W-:Y:S01]  /*2d30*/  FFMA.FTZ R6, R6, UR43, -R138 ;  /* 0x0000002b06067c23 */ /* 0x000fe2000801088a */
[----:B------:R-:W-:Y:S03]  /*2d40*/  @!P0 FSEL R8, R8, -INF , !P2 ;  /* 0xff80000008088808 */ /* 0x000fe60005000000 */
[----:B------:R-:W-:Y:S01]  /*2d50*/  MUFU.EX2 R175, R7 ;  /* 0x0000000700af7308 */ /* 0x000fe20000000800 */
[----:B------:R-:W-:Y:S01]  /*2d60*/  FSETP.NEU.FTZ.AND P1, PT, R247, -INF , PT ;  /* 0xff800000f700780b */ /* 0x000fe20003f3d000 */
[--C-:B------:R-:W-:Y:S01]  /*2d70*/  FFMA.FTZ R9, R9, UR43, -R136.reuse ;  /* 0x0000002b09097c23 */ /* 0x100fe20008010888 */
[----:B-1----:R-:W-:Y:S01]  /*2d80*/  FFMA.FTZ R4, R8, UR43, -R136 ;  /* 0x0000002b08047c23 */ /* 0x002fe20008010888 */
[----:B------:R-:W-:Y:S06]  /*2d90*/  @!P0 VIADDMNMX R8, R2, R147, UR35, PT ;  /* 0x0000002302088e46 */ /* 0x000fec000b800193 */
[----:B------:R1:W-:Y:S01]  /*2da0*/  MUFU.EX2 R156, R9 ;  /* 0x00000009009c7308 */ /* 0x0003e20000000800 */
[----:B--2---:R-:W-:Y:S01]  /*2db0*/  FMUL.FTZ R5, R247, 1.4426950216293334961 ;  /* 0x3fb8aa3bf7057820 */ /* 0x004fe20000410000 */
[-C--:B------:R-:W-:Y:S04]  /*2dc0*/  @!P0 ISETP.GE.AND P2, PT, R0, R8.reuse, PT ;  /* 0x000000080000820c */ /* 0x080fe80003f46270 */
[----:B------:R-:W-:Y:S04]  /*2dd0*/  FSEL R2, R5, RZ, P1 ;  /* 0x000000ff05027208 */ /* 0x000fe80000800000 */
[----:B------:R-:W-:Y:S01]  /*2de0*/  MUFU.EX2 R246, R6 ;  /* 0x0000000600f67308 */ /* 0x000fe20000000800 */
[----:B------:R-:W-:Y:S02]  /*2df0*/  @!P0 FSEL R10, R10, -INF , !P2 ;  /* 0xff8000000a0a8808 */ /* 0x000fe40005000000 */
[-C--:B------:R-:W-:Y:S04]  /*2e00*/  @!P0 ISETP.GE.AND P1, PT, R146, R8.reuse, PT ;  /* 0x000000089200820c */ /* 0x080fe80003f26270 */
[----:B------:R-:W-:Y:S03]  /*2e10*/  @!P0 FSEL R11, R11, -INF , !P1 ;  /* 0xff8000000b0b8808 */ /* 0x000fe60004800000 */
[----:B------:R2:W3:Y:S01]  /*2e20*/  MUFU.EX2 R157, R4 ;  /* 0x00000004009d7308 */ /* 0x0004e20000000800 */
[--C-:B-1----:R-:W-:Y:S01]  /*2e30*/  FFMA.FTZ R9, R10, UR43, -R2.reuse ;  /* 0x0000002b0a097c23 */ /* 0x102fe20008010802 */
[----:B------:R-:W-:Y:S02]  /*2e40*/  @!P0 VIADD R10, R0, 0x8 ;  /* 0x00000008000a8836 */ /* 0x000fe40000000000 */
[----:B------:R-:W-:Y:S03]  /*2e50*/  FFMA.FTZ R11, R11, UR43, -R2 ;  /* 0x0000002b0b0b7c23 */ /* 0x000fe60008010802 */
[-C--:B------:R-:W-:Y:S03]  /*2e60*/  @!P0 ISETP.GE.AND P1, PT, R10, R137.reuse, PT ;  /* 0x000000890a00820c */ /* 0x080fe60003f26270 */
[----:B------:R1:W-:Y:S01]  /*2e70*/  MUFU.EX2 R160, R9 ;  /* 0x0000000900a07308 */ /* 0x0003e20000000800 */
[----:B------:R-:W-:Y:S09]  /*2e80*/  @!P0 FSEL R12, R12, -INF , !P1 ;  /* 0xff8000000c0c8808 */ /* 0x000ff20004800000 */
[----:B------:R-:W-:Y:S01]  /*2e90*/  MUFU.EX2 R159, R11 ;  /* 0x0000000b009f7308 */ /* 0x000fe20000000800 */
[----:B--2---:R-:W2:Y:S01]  /*2ea0*/  LDSM.16.M88.4 R4, [R227+0xd400] ;  /* 0x00d40000e304783b */ /* 0x004ea20000000200 */
[--C-:B------:R-:W-:Y:S08]  /*2eb0*/  FFMA.FTZ R12, R12, UR43, -R136.reuse ;  /* 0x0000002b0c0c7c23 */ /* 0x100ff00008010888 */
[----:B------:R-:W-:Y:S01]  /*2ec0*/  MUFU.EX2 R154, R12 ;  /* 0x0000000c009a7308 */ /* 0x000fe20000000800 */
[----:B-1----:R-:W-:Y:S05]  /*2ed0*/  @!P0 VIADD R9, R0, 0x9 ;  /* 0x0000000900098836 */ /* 0x002fea0000000000 */
[----:B------:R-:W-:Y:S04]  /*2ee0*/  @!P0 ISETP.GE.AND P1, PT, R9, R137, PT ;  /* 0x000000890900820c */ /* 0x000fe80003f26270 */
[----:B------:R-:W-:Y:S02]  /*2ef0*/  @!P0 FSEL R13, R13, -INF , !P1 ;  /* 0xff8000000d0d8808 */ /* 0x000fe40004800000 */
[-C--:B------:R-:W-:Y:S03]  /*2f00*/  @!P0 ISETP.GE.AND P1, PT, R10, R8.reuse, PT ;  /* 0x000000080a00820c */ /* 0x080fe60003f26270 */
[----:B------:R-:W-:Y:S01]  /*2f10*/  FFMA.FTZ R13, R13, UR43, -R136 ;  /* 0x0000002b0d0d7c23 */ /* 0x000fe20008010888 */
[----:B------:R-:W-:Y:S02]  /*2f20*/  @!P0 FSEL R14, R14, -INF , !P1 ;  /* 0xff8000000e0e8808 */ /* 0x000fe40004800000 */
[-C--:B------:R-:W-:Y:S01]  /*2f30*/  @!P0 ISETP.GE.AND P1, PT, R9, R8.reuse, PT ;  /* 0x000000080900820c */ /* 0x080fe20003f26270 */
[----:B------:R-:W-:Y:S02]  /*2f40*/  MUFU.EX2 R153, R13 ;  /* 0x0000000d00997308 */ /* 0x000fe40000000800 */
[--C-:B------:R-:W-:Y:S01]  /*2f50*/  FFMA.FTZ R14, R14, UR43, -R2.reuse ;  /* 0x0000002b0e0e7c23 */ /* 0x100fe20008010802 */
[----:B------:R-:W-:Y:S02]  /*2f60*/  @!P0 FSEL R15, R15, -INF , !P1 ;  /* 0xff8000000f0f8808 */ /* 0x000fe40004800000 */
[-C--:B------:R-:W-:Y:S03]  /*2f70*/  @!P0 ISETP.GE.AND P1, PT, R10, R145.reuse, PT ;  /* 0x000000910a00820c */ /* 0x080fe60003f26270 */
[----:B------:R-:W-:Y:S01]  /*2f80*/  FFMA.FTZ R15, R15, UR43, -R2 ;  /* 0x0000002b0f0f7c23 */ /* 0x000fe20008010802 */
[----:B------:R-:W-:Y:S01]  /*2f90*/  @!P0 FSEL R16, R16, -INF , !P1 ;  /* 0xff80000010108808 */ /* 0x000fe20004800000 */
[----:B------:R-:W-:Y:S01]  /*2fa0*/  MUFU.EX2 R158, R14 ;  /* 0x0000000e009e7308 */ /* 0x000fe20000000800 */
[----:B------:R-:W-:Y:S01]  /*2fb0*/  @!P0 ISETP.GE.AND P1, PT, R9, R145, PT ;  /* 0x000000910900820c */ /* 0x000fe20003f26270 */
[-C--:B--2---:R-:W-:Y:S03]  /*2fc0*/  HMMA.16816.F32 R20, R140, R4.reuse, R20 ;  /* 0x000000048c14723c */ /* 0x084fe60000001814 */
[----:B------:R-:W-:Y:S01]  /*2fd0*/  @!P0 FSEL R17, R17, -INF , !P1 ;  /* 0xff80000011118808 */ /* 0x000fe20004800000 */
[--C-:B------:R-:W-:Y:S01]  /*2fe0*/  FFMA.FTZ R16, R16, UR43, -R144.reuse ;  /* 0x0000002b10107c23 */ /* 0x100fe20008010890 */
[-C--:B------:R-:W-:Y:S01]  /*2ff0*/  @!P0 ISETP.GE.AND P1, PT, R10, R139.reuse, PT ;  /* 0x0000008b0a00820c */ /* 0x080fe20003f26270 */
[C---:B------:R-:W-:Y:S02]  /*3000*/  HMMA.16816.F32 R24, R132.reuse, R4, R24 ;  /* 0x000000048418723c */ /* 0x040fe40000001818 */
[----:B------:R-:W-:Y:S03]  /*3010*/  MUFU.EX2 R155, R15 ;  /* 0x0000000f009b7308 */ /* 0x000fe60000000800 */
[----:B------:R-:W-:Y:S01]  /*3020*/  @!P0 FSEL R18, R18, -INF , !P1 ;  /* 0xff80000012128808 */ /* 0x000fe20004800000 */
[-C--:B------:R-:W-:Y:S03]  /*3030*/  HMMA.16816.F32 R28, R132, R6.reuse, R28 ;  /* 0x00000006841c723c */ /* 0x080fe6000000181c */
[----:B------:R-:W-:Y:S03]  /*3040*/  @!P0 ISETP.GE.AND P1, PT, R9, R139, PT ;  /* 0x0000008b0900820c */ /* 0x000fe60003f26270 */
[----:B------:R-:W-:Y:S01]  /*3050*/  MUFU.EX2 R168, R16 ;  /* 0x0000001000a87308 */ /* 0x000fe20000000800 */
[C---:B------:R-:W-:Y:S01]  /*3060*/  @!P0 VIADD R10, R0.reuse, 0x10 ;  /* 0x00000010000a8836 */ /* 0x040fe20000000000 */
[----:B------:R-:W-:Y:S01]  /*3070*/  HMMA.16816.F32 R32, R140, R6, R32 ;  /* 0x000000068c20723c */ /* 0x000fe20000001820 */
[----:B------:R-:W2:Y:S03]  /*3080*/  LDL R141, [R1+0x4] ;  /* 0x00000400018d7983 */ /* 0x000ea60000100800 */
[----:B------:R-:W-:Y:S01]  /*3090*/  @!P0 FSEL R19, R19, -INF , !P1 ;  /* 0xff80000013138808 */ /* 0x000fe20004800000 */
[----:B------:R-:W-:Y:S01]  /*30a0*/  @!P0 VIADD R9, R0, 0x11 ;  /* 0x0000001100098836 */ /* 0x000fe20000000000 */
[-C--:B------:R-:W-:Y:S01]  /*30b0*/  @!P0 ISETP.GE.AND P1, PT, R10, R145.reuse, PT ;  /* 0x000000910a00820c */ /* 0x080fe20003f26270 */
[----:B------:R-:W-:Y:S01]  /*30c0*/  @!P0 VIADD R4, R0, 0x18 ;  /* 0x0000001800048836 */ /* 0x000fe20000000000 */
[----:B------:R-:W4:Y:S03]  /*30d0*/  LDL R142, [R1+0x8] ;  /* 0x00000800018e7983 */ /* 0x000f260000100800 */
[----:B------:R-:W-:Y:S01]  /*30e0*/  @!P0 FSEL R20, R20, -INF , !P1 ;  /* 0xff80000014148808 */ /* 0x000fe20004800000 */
[----:B------:R-:W-:Y:S01]  /*30f0*/  @!P0 VIADD R0, R0, 0x19 ;  /* 0x0000001900008836 */ /* 0x000fe20000000000 */
[----:B------:R-:W-:Y:S01]  /*3100*/  @!P0 ISETP.GE.AND P1, PT, R9, R145, PT ;  /* 0x000000910900820c */ /* 0x000fe20003f26270 */
[----:B------:R-:W-:Y:S01]  /*3110*/  FFMA.FTZ R17, R17, UR43, -R144 ;  /* 0x0000002b11117c23 */ /* 0x000fe20008010890 */
[-C--:B------:R-:W-:Y:S01]  /*3120*/  @!P0 ISETP.GE.AND P2, PT, R4, R8.reuse, PT ;  /* 0x000000080400820c */ /* 0x080fe20003f46270 */
[--C-:B------:R-:W-:Y:S01]  /*3130*/  FFMA.FTZ R18, R18, UR43, -R138.reuse ;  /* 0x0000002b12127c23 */ /* 0x100fe2000801088a */
[----:B------:R-:W-:Y:S01]  /*3140*/  @!P0 FSEL R21, R21, -INF , !P1 ;  /* 0xff80000015158808 */ /* 0x000fe20004800000 */
[----:B------:R-:W-:Y:S01]  /*3150*/  MUFU.EX2 R167, R17 ;  /* 0x0000001100a77308 */ /* 0x000fe20000000800 */
[----:B------:R-:W-:Y:S01]  /*3160*/  @!P0 ISETP.GE.AND P1, PT, R10, R139, PT ;  /* 0x0000008b0a00820c */ /* 0x000fe20003f26270 */
[----:B------:R-:W-:Y:S01]  /*3170*/  FFMA.FTZ R19, R19, UR43, -R138 ;  /* 0x0000002b13137c23 */ /* 0x000fe2000801088a */
[----:B---3--:R-:W-:Y:S01]  /*3180*/  F2FP.F16.F32.PACK_AB R5, R156, R157 ;  /* 0x0000009d9c05723e */ /* 0x008fe200000000ff */
[--C-:B------:R-:W-:Y:S01]  /*3190*/  FFMA.FTZ R20, R20, UR43, -R144.reuse ;  /* 0x0000002b14147c23 */ /* 0x100fe20008010890 */
[----:B------:R-:W-:Y:S01]  /*31a0*/  @!P0 FSEL R22, R22, -INF , !P1 ;  /* 0xff80000016168808 */ /* 0x000fe20004800000 */
[----:B------:R-:W-:Y:S01]  /*31b0*/  FFMA.FTZ R21, R21, UR43, -R144 ;  /* 0x0000002b15157c23 */ /* 0x000fe20008010890 */
[----:B------:R-:W-:Y:S03]  /*31c0*/  @!P0 ISETP.GE.AND P1, PT, R9, R139, PT ;  /* 0x0000008b0900820c */ /* 0x000fe60003f26270 */
[----:B------:R-:W-:Y:S01]  /*31d0*/  MUFU.EX2 R173, R18 ;  /* 0x0000001200ad7308 */ /* 0x000fe20000000800 */
[----:B------:R-:W-:Y:S01]  /*31e0*/  @!P0 FSEL R30, R30, -INF , !P2 ;  /* 0xff8000001e1e8808 */ /* 0x000fe20005000000 */
[----:B------:R-:W-:Y:S01]  /*31f0*/  FFMA.FTZ R22, R22, UR43, -R138 ;  /* 0x0000002b16167c23 */ /* 0x000fe2000801088a */
[----:B------:R-:W-:Y:S02]  /*3200*/  @!P0 FSEL R23, R23, -INF , !P1 ;  /* 0xff80000017178808 */ /* 0x000fe40004800000 */
[-C--:B------:R-:W-:Y:S01]  /*3210*/  @!P0 ISETP.GE.AND P1, PT, R10, R137.reuse, PT ;  /* 0x000000890a00820c */ /* 0x080fe20003f26270 */
[----:B------:R-:W-:Y:S04]  /*3220*/  FFMA.FTZ R30, R30, UR43, -R2 ;  /* 0x0000002b1e1e7c23 */ /* 0x000fe80008010802 */
[----:B------:R-:W1:Y:S01]  /*3230*/  MUFU.EX2 R172, R19 ;  /* 0x0000001300ac7308 */ /* 0x000e620000000800 */
[----:B------:R-:W-:Y:S01]  /*3240*/  @!P0 FSEL R24, R24, -INF , !P1 ;  /* 0xff80000018188808 */ /* 0x000fe20004800000 */
[----:B------:R-:W-:Y:S01]  /*3250*/  FFMA.FTZ R23, R23, UR43, -R138 ;  /* 0x0000002b17177c23 */ /* 0x000fe2000801088a */
[----:B------:R-:W-:Y:S03]  /*3260*/  @!P0 ISETP.GE.AND P1, PT, R9, R137, PT ;  /* 0x000000890900820c */ /* 0x000fe60003f26270 */
[--C-:B------:R-:W-:Y:S01]  /*3270*/  FFMA.FTZ R24, R24, UR43, -R136.reuse ;  /* 0x0000002b18187c23 */ /* 0x100fe20008010888 */
[----:B------:R-:W-:Y:S03]  /*3280*/  @!P0 FSEL R25, R25, -INF , !P1 ;  /* 0xff80000019198808 */ /* 0x000fe60004800000 */
[----:B------:R-:W-:Y:S01]  /*3290*/  MUFU.EX2 R166, R20 ;  /* 0x0000001400a67308 */ /* 0x000fe20000000800 */
[-C--:B------:R-:W-:Y:S01]  /*32a0*/  @!P0 ISETP.GE.AND P1, PT, R10, R8.reuse, PT ;  /* 0x000000080a00820c */ /* 0x080fe20003f26270 */
[----:B------:R-:W-:Y:S03]  /*32b0*/  FFMA.FTZ R25, R25, UR43, -R136 ;  /* 0x0000002b19197c23 */ /* 0x000fe60008010888 */
[----:B------:R-:W-:Y:S02]  /*32c0*/  @!P0 FSEL R26, R26, -INF , !P1 ;  /* 0xff8000001a1a8808 */ /* 0x000fe40004800000 */
[----:B------:R-:W-:Y:S03]  /*32d0*/  @!P0 ISETP.GE.AND P1, PT, R9, R8, PT ;  /* 0x000000080900820c */ /* 0x000fe60003f26270 */
[----:B------:R-:W-:Y:S01]  /*32e0*/  MUFU.EX2 R165, R21 ;  /* 0x0000001500a57308 */ /* 0x000fe20000000800 */
[----:B-1----:R-:W-:Y:S01]  /*32f0*/  F2FP.F16.F32.PACK_AB R6, R172, R173 ;  /* 0x000000adac06723e */ /* 0x002fe200000000ff */
[--C-:B------:R-:W-:Y:S01]  /*3300*/  FFMA.FTZ R26, R26, UR43, -R2.reuse ;  /* 0x0000002b1a1a7c23 */ /* 0x100fe20008010802 */
[----:B------:R-:W-:Y:S02]  /*3310*/  @!P0 FSEL R27, R27, -INF , !P1 ;  /* 0xff8000001b1b8808 */ /* 0x000fe40004800000 */
[-C--:B------:R-:W-:Y:S03]  /*3320*/  @!P0 ISETP.GE.AND P1, PT, R4, R137.reuse, PT ;  /* 0x000000890400820c */ /* 0x080fe60003f26270 */
[----:B------:R-:W-:Y:S01]  /*3330*/  FFMA.FTZ R27, R27, UR43, -R2 ;  /* 0x0000002b1b1b7c23 */ /* 0x000fe20008010802 */
[----:B------:R-:W-:Y:S01]  /*3340*/  @!P0 FSEL R28, R28, -INF , !P1 ;  /* 0xff8000001c1c8808 */ /* 0x000fe20004800000 */
[----:B------:R-:W-:Y:S01]  /*3350*/  MUFU.EX2 R171, R22 ;  /* 0x0000001600ab7308 */ /* 0x000fe20000000800 */
[----:B------:R-:W-:Y:S03]  /*3360*/  @!P0 ISETP.GE.AND P1, PT, R0, R137, PT ;  /* 0x000000890000820c */ /* 0x000fe60003f26270 */
[--C-:B------:R-:W-:Y:S01]  /*3370*/  FFMA.FTZ R28, R28, UR43, -R136.reuse ;  /* 0x0000002b1c1c7c23 */ /* 0x100fe20008010888 */
[----:B------:R-:W-:Y:S02]  /*3380*/  @!P0 FSEL R29, R29, -INF , !P1 ;  /* 0xff8000001d1d8808 */ /* 0x000fe40004800000 */
[-C--:B------:R-:W-:Y:S03]  /*3390*/  @!P0 ISETP.GE.AND P1, PT, R4, R145.reuse, PT ;  /* 0x000000910400820c */ /* 0x080fe60003f26270 */
[----:B------:R-:W-:Y:S01]  /*33a0*/  MUFU.EX2 R169, R23 ;  /* 0x0000001700a97308 */ /* 0x000fe20000000800 */
[----:B------:R-:W-:Y:S01]  /*33b0*/  FFMA.FTZ R136, R29, UR43, -R136 ;  /* 0x0000002b1d887c23 */ /* 0x000fe20008010888 */
[----:B------:R-:W-:Y:S02]  /*33c0*/  @!P0 FSEL R32, R32, -INF , !P1 ;  /* 0xff80000020208808 */ /* 0x000fe40004800000 */
[----:B------:R-:W-:Y:S03]  /*33d0*/  @!P0 ISETP.GE.AND P1, PT, R0, R145, PT ;  /* 0x000000910000820c */ /* 0x000fe60003f26270 */
[--C-:B------:R-:W-:Y:S01]  /*33e0*/  FFMA.FTZ R32, R32, UR43, -R144.reuse ;  /* 0x0000002b20207c23 */ /* 0x100fe20008010890 */
[----:B------:R-:W-:Y:S02]  /*33f0*/  @!P0 FSEL R33, R33, -INF , !P1 ;  /* 0xff80000021218808 */ /* 0x000fe40004800000 */
[----:B------:R-:W-:Y:S01]  /*3400*/  MUFU.EX2 R150, R24 ;  /* 0x0000001800967308 */ /* 0x000fe20000000800 */
[-C--:B------:R-:W-:Y:S02]  /*3410*/  @!P0 ISETP.GE.AND P1, PT, R4, R139.reuse, PT ;  /* 0x0000008b0400820c */ /* 0x080fe40003f26270 */
[----:B------:R-:W-:Y:S01]  /*3420*/  F2FP.F16.F32.PACK_AB R4, R175, R246 ;  /* 0x000000f6af04723e */ /* 0x000fe200000000ff */
[----:B------:R-:W-:Y:S01]  /*3430*/  FFMA.FTZ R144, R33, UR43, -R144 ;  /* 0x0000002b21907c23 */ /* 0x000fe20008010890 */
[----:B------:R-:W-:Y:S02]  /*3440*/  @!P0 FSEL R34, R34, -INF , !P1 ;  /* 0xff80000022228808 */ /* 0x000fe40004800000 */
[----:B------:R-:W-:Y:S01]  /*3450*/  @!P0 ISETP.GE.AND P1, PT, R0, R139, PT ;  /* 0x0000008b0000820c */ /* 0x000fe20003f26270 */
[----:B------:R1:W-:Y:S02]  /*3460*/  STS [R240+0x13400], R4 ;  /* 0x01340004f0007388 */ /* 0x0003e40000000800 */
[----:B------:R-:W-:Y:S01]  /*3470*/  MUFU.EX2 R162, R32 ;  /* 0x0000002000a27308 */ /* 0x000fe20000000800 */
[--C-:B------:R-:W-:Y:S01]  /*3480*/  FFMA.FTZ R34, R34, UR43, -R138.reuse ;  /* 0x0000002b22227c23 */ /* 0x100fe2000801088a */
[----:B------:R-:W-:Y:S02]  /*3490*/  @!P0 FSEL R35, R35, -INF , !P1 ;  /* 0xff80000023238808 */ /* 0x000fe40004800000 */
[----:B------:R-:W-:Y:S02]  /*34a0*/  @!P0 ISETP.GE.AND P1, PT, R0, R8, PT ;  /* 0x000000080000820c */ /* 0x000fe40003f26270 */
[----:B------:R-:W-:Y:S01]  /*34b0*/  F2FP.F16.F32.PACK_AB R0, R174, R170 ;  /* 0x000000aaae00723e */ /* 0x000fe200000000ff */
[----:B------:R-:W-:Y:S01]  /*34c0*/  FFMA.FTZ R138, R35, UR43, -R138 ;  /* 0x0000002b238a7c23 */ /* 0x000fe2000801088a */
[----:B------:R-:W-:Y:S02]  /*34d0*/  @!P0 FSEL R31, R31, -INF , !P1 ;  /* 0xff8000001f1f8808 */ /* 0x000fe40004800000 */
[----:B------:R-:W3:Y:S01]  /*34e0*/  MUFU.EX2 R161, R144 ;  /* 0x0000009000a17308 */ /* 0x000ee20000000800 */
[----:B------:R-:W-:Y:S01]  /*34f0*/  PLOP3.LUT P1, PT, PT, PT, UP3, 0x80, 0x0 ;  /* 0x000000000000781c */ /* 0x000fe20003f2f038 */
[----:B------:R3:W-:Y:S01]  /*3500*/  STS [R240+0x13000], R0 ;  /* 0x01300000f0007388 */ /* 0x0007e20000000800 */
[----:B------:R-:W-:Y:S03]  /*3510*/  FFMA.FTZ R2, R31, UR43, -R2 ;  /* 0x0000002b1f027c23 */ /* 0x000fe60008010802 */
[----:B------:R3:W-:Y:S04]  /*3520*/  STS [R238+0x13400], R6 ;  /* 0x01340006ee007388 */ /* 0x0007e80000000800 */
[----:B------:R3:W-:Y:S01]  /*3530*/  MUFU.EX2 R143, R2 ;  /* 0x00000002008f7308 */ /* 0x0007e20000000800 */
[----:B-1----:R-:W-:Y:S09]  /*3540*/  F2FP.F16.F32.PACK_AB R4, R159, R160 ;  /* 0x000000a09f04723e */ /* 0x002ff200000000ff */
[----:B------:R-:W-:Y:S10]  /*3550*/  MUFU.EX2 R164, R34 ;  /* 0x0000002200a47308 */ /* 0x000ff40000000800 */
[----:B------:R-:W-:Y:S01]  /*3560*/  MUFU.EX2 R163, R138 ;  /* 0x0000008a00a37308 */ /* 0x000fe20000000800 */
[----:B---3--:R-:W-:Y:S02]  /*3570*/  F2FP.F16.F32.PACK_AB R2, R161, R162 ;  /* 0x000000a2a102723e */ /* 0x008fe400000000ff */
[----:B------:R-:W-:Y:S02]  /*3580*/  F2FP.F16.F32.PACK_AB R0, R167, R168 ;  /* 0x000000a8a700723e */ /* 0x000fe400000000ff */
[----:B------:R-:W-:Y:S03]  /*3590*/  F2FP.F16.F32.PACK_AB R6, R155, R158 ;  /* 0x0000009e9b06723e */ /* 0x000fe600000000ff */
[----:B------:R1:W-:Y:S02]  /*35a0*/  STS [R238+0x13000], R0 ;  /* 0x01300000ee007388 */ /* 0x0003e40000000800 */
[----:B------:R-:W3:Y:S02]  /*35b0*/  MUFU.EX2 R149, R25 ;  /* 0x0000001900957308 */ /* 0x000ee40000000800 */
[----:B------:R3:W-:Y:S04]  /*35c0*/  STS [R240+0x14000], R5 ;  /* 0x01400005f0007388 */ /* 0x0007e80000000800 */
[----:B------:R3:W-:Y:S04]  /*35d0*/  STS [R240+0x14400], R4 ;  /* 0x01440004f0007388 */ /* 0x0007e80000000800 */
[----:B------:R-:W-:Y:S01]  /*35e0*/  MUFU.EX2 R152, R26 ;  /* 0x0000001a00987308 */ /* 0x000fe20000000800 */
[----:B------:R3:W-:Y:S09]  /*35f0*/  STS [R238+0x14400], R6 ;  /* 0x01440006ee007388 */ /* 0x0007f20000000800 */
[----:B------:R-:W3:Y:S01]  /*3600*/  MUFU.EX2 R151, R27 ;  /* 0x0000001b00977308 */ /* 0x000ee20000000800 */
[----:B-1----:R-:W-:Y:S09]  /*3610*/  F2FP.F16.F32.PACK_AB R0, R153, R154 ;  /* 0x0000009a9900723e */ /* 0x002ff200000000ff */
[----:B------:R-:W-:Y:S01]  /*3620*/  MUFU.EX2 R148, R28 ;  /* 0x0000001c00947308 */ /* 0x000fe20000000800 */
[----:B---3--:R-:W-:Y:S01]  /*3630*/  F2FP.F16.F32.PACK_AB R5, R165, R166 ;  /* 0x000000a6a505723e */ /* 0x008fe200000000ff */
[----:B------:R1:W-:Y:S01]  /*3640*/  STS [R238+0x14000], R0 ;  /* 0x01400000ee007388 */ /* 0x0003e20000000800 */
[----:B------:R-:W-:Y:S03]  /*3650*/  F2FP.F16.F32.PACK_AB R4, R169, R171 ;  /* 0x000000aba904723e */ /* 0x000fe600000000ff */
[----:B------:R3:W-:Y:S04]  /*3660*/  STS [R239+0x13000], R5 ;  /* 0x01300005ef007388 */ /* 0x0007e80000000800 */
[----:B------:R-:W3:Y:S01]  /*3670*/  MUFU.EX2 R147, R136 ;  /* 0x0000008800937308 */ /* 0x000ee20000000800 */
[----:B------:R-:W-:Y:S01]  /*3680*/  F2FP.F16.F32.PACK_AB R6, R149, R150 ;  /* 0x000000969506723e */ /* 0x000fe200000000ff */
[----:B------:R3:W-:Y:S04]  /*3690*/  STS [R239+0x13400], R4 ;  /* 0x01340004ef007388 */ /* 0x0007e80000000800 */
[----:B------:R3:W-:Y:S04]  /*36a0*/  STS [R235+0x13000], R2 ;  /* 0x01300002eb007388 */ /* 0x0007e80000000800 */
[----:B------:R-:W3:Y:S01]  /*36b0*/  MUFU.EX2 R146, R30 ;  /* 0x0000001e00927308 */ /* 0x000ee20000000800 */
[----:B-1----:R-:W-:Y:S02]  /*36c0*/  F2FP.F16.F32.PACK_AB R0, R163, R164 ;  /* 0x000000a4a300723e */ /* 0x002fe400000000ff */
[----:B---3--:R-:W-:Y:S03]  /*36d0*/  F2FP.F16.F32.PACK_AB R5, R151, R152 ;  /* 0x000000989705723e */ /* 0x008fe600000000ff */
[----:B------:R1:W-:Y:S01]  /*36e0*/  STS [R235+0x13400], R0 ;  /* 0x01340000eb007388 */ /* 0x0003e20000000800 */
[----:B------:R-:W-:Y:S03]  /*36f0*/  F2FP.F16.F32.PACK_AB R4, R147, R148 ;  /* 0x000000949304723e */ /* 0x000fe600000000ff */
[----:B------:R-:W-:Y:S01]  /*3700*/  STS [R239+0x14000], R6 ;  /* 0x01400006ef007388 */ /* 0x000fe20000000800 */
[----:B------:R-:W-:Y:S03]  /*3710*/  F2FP.F16.F32.PACK_AB R2, R143, R146 ;  /* 0x000000928f02723e */ /* 0x000fe600000000ff */
[----:B------:R-:W-:Y:S04]  /*3720*/  STS [R239+0x14400], R5 ;  /* 0x01440005ef007388 */ /* 0x000fe80000000800 */
[----:B------:R-:W-:Y:S04]  /*3730*/  STS [R235+0x14000], R4 ;  /* 0x01400004eb007388 */ /* 0x000fe80000000800 */
[----:B------:R3:W-:Y:S01]  /*3740*/  STS [R235+0x14400], R2 ;  /* 0x01440002eb007388 */ /* 0x0007e20000000800 */
[----:B-1----:R-:W-:Y:S05]  /*3750*/  LEA R0, R234, UR5, 0x1 ;  /* 0x00000005ea007c11 */ /* 0x002fea000f8e08ff */
[----:B------:R-:W1:Y:S08]  /*3760*/  LDSM.16.M88.4 R32, [R0+0x6000] ;  /* 0x006000000020783b */ /* 0x000e700000000200 */
[----:B------:R-:W1:Y:S01]  /*3770*/  LDSM.16.M88.4 R28, [R0+0x6800] ;  /* 0x00680000001c783b */ /* 0x000e620000000200 */
[----:B---3--:R-:W-:Y:S07]  /*3780*/  IMAD.IADD R2, R0, 0x1, R232 ;  /* 0x0000000100027824 */ /* 0x008fee00078e02e8 */
[----:B------:R-:W3:Y:S08]  /*3790*/  LDSM.16.M88.4 R132, [R2+0x6000] ;  /* 0x006000000284783b */ /* 0x000ef00000000200 */
[----:B------:R-:W4:Y:S01]  /*37a0*/  LDSM.16.M88.4 R136, [R2+0x6800] ;  /* 0x006800000288783b */ /* 0x000f220000000200 */
[-C--:B-1----:R-:W-:Y:S06]  /*37b0*/  HMMA.16816.F32 R4, R32, R176.reuse, RZ ;  /* 0x000000b02004723c */ /* 0x082fec00000018ff */
[C---:B------:R-:W-:Y:S06]  /*37c0*/  HMMA.16816.F32 R8, R28.reuse, R176, RZ ;  /* 0x000000b01c08723c */ /* 0x040fec00000018ff */
[-C--:B------:R-:W-:Y:S06]  /*37d0*/  HMMA.16816.F32 R12, R28, R178.reuse, RZ ;  /* 0x000000b21c0c723c */ /* 0x080fec00000018ff */
[C---:B------:R-:W-:Y:S06]  /*37e0*/  HMMA.16816.F32 R16, R32.reuse, R178, RZ ;  /* 0x000000b22010723c */ /* 0x040fec00000018ff */
[-C--:B------:R-:W-:Y:S06]  /*37f0*/  HMMA.16816.F32 R20, R32, R180.reuse, RZ ;  /* 0x000000b42014723c */ /* 0x080fec00000018ff */
[C---:B------:R-:W-:Y:S06]  /*3800*/  HMMA.16816.F32 R24, R28.reuse, R180, RZ ;  /* 0x000000b41c18723c */ /* 0x040fec00000018ff */
[-C--:B------:R-:W-:Y:S01]  /*3810*/  HMMA.16816.F32 R28, R28, R182.reuse, RZ ;  /* 0x000000b61c1c723c */ /* 0x080fe200000018ff */
[----:B--2---:R-:W-:Y:S05]  /*3820*/  IADD3 R144, P0, R141, UR22, RZ ;  /* 0x000000168d907c10 */ /* 0x004fea000ff1e0ff */
[----:B------:R-:W-:Y:S06]  /*3830*/  HMMA.16816.F32 R32, R32, R182, RZ ;  /* 0x000000b62020723c */ /* 0x000fec00000018ff */
[-C--:B---3--:R-:W-:Y:S05]  /*3840*/  HMMA.16816.F32 R4, R132, R184.reuse, R4 ;  /* 0x000000b88404723c */ /* 0x088fea0000001804 */
[----:B----4-:R-:W-:Y:S01]  /*3850*/  IADD3.X R145, R142, UR7, RZ, P0, !PT ;  /* 0x000000078e917c10 */ /* 0x010fe200087fe4ff */
[C---:B------:R-:W-:Y:S04]  /*3860*/  HMMA.16816.F32 R8, R136.reuse, R184, R8 ;  /* 0x000000b88808723c */ /* 0x040fe80000001808 */
[----:B------:R-:W2:Y:S02]  /*3870*/  LDG.E R142, desc[UR38][R144.64] ;  /* 0x00000026908e7981 */ /* 0x000ea4000c1e1900 */
[-C--:B------:R-:W-:Y:S02]  /*3880*/  HMMA.16816.F32 R12, R136, R186.reuse, R12 ;  /* 0x000000ba880c723c */ /* 0x080fe4000000180c */
[----:B------:R-:W3:Y:S04]  /*3890*/  LDG.E R141, desc[UR38][R144.64+0x20] ;  /* 0x00002026908d7981 */ /* 0x000ee8000c1e1900 */
[C---:B------:R-:W-:Y:S01]  /*38a0*/  HMMA.16816.F32 R16, R132.reuse, R186, R16 ;  /* 0x000000ba8410723c */ /* 0x040fe20000001810 */
[----:B------:R-:W5:Y:S05]  /*38b0*/  LDG.E R140, desc[UR38][R144.64+0x80] ;  /* 0x00008026908c7981 */ /* 0x000f6a000c1e1900 */
        /* <DEDUP_REMOVED lines=25> */
[----:B------:R4:W1:Y:S08]  /*3a50*/  LDSM.16.M88.4 R132, [R0+0x8800] ;  /* 0x008800000084783b */ /* 0x0008700000000200 */
[----:B----4-:R4:W5:Y:S01]  /*3a60*/  LDG.E R0, desc[UR38][R144.64+0xa0] ;  /* 0x0000a02690007981 */ /* 0x010962000c1e1900 */
[-C--:B-1----:R-:W-:Y:S06]  /*3a70*/  HMMA.16816.F32 R4, R136, R208.reuse, R4 ;  /* 0x000000d08804723c */ /* 0x082fec0000001804 */
[C---:B------:R-:W-:Y:S06]  /*3a80*/  HMMA.16816.F32 R8, R132.reuse, R208, R8 ;  /* 0x000000d08408723c */ /* 0x040fec0000001808 */
        /* <DEDUP_REMOVED lines=12> */
[----:B--2---:R-:W-:Y:S01]  /*3b50*/  FADD.FTZ R4, -R142, R4 ;  /* 0x000000048e047221 */ /* 0x004fe20000010100 */
[-C--:B------:R-:W-:Y:S04]  /*3b60*/  HMMA.16816.F32 R20, R132, R220.reuse, R20 ;  /* 0x000000dc8414723c */ /* 0x080fe80000001814 */
[----:B------:R-:W-:Y:S02]  /*3b70*/  FMUL.FTZ R144, R170, R4 ;  /* 0x00000004aa907220 */ /* 0x000fe40000410000 */
[C---:B------:R-:W-:Y:S05]  /*3b80*/  HMMA.16816.F32 R24, R136.reuse, R220, R24 ;  /* 0x000000dc8818723c */ /* 0x040fea0000001818 */
[C---:B------:R-:W-:Y:S01]  /*3b90*/  FADD.FTZ R2, -R142.reuse, R5 ;  /* 0x000000058e027221 */ /* 0x040fe20000010100 */
[-C--:B------:R-:W-:Y:S05]  /*3ba0*/  HMMA.16816.F32 R28, R136, R222.reuse, R28 ;  /* 0x000000de881c723c */ /* 0x080fea000000181c */
[----:B---3--:R-:W-:Y:S01]  /*3bb0*/  FADD.FTZ R7, -R141, R7 ;  /* 0x000000078d077221 */ /* 0x008fe20000010100 */
[----:B------:R-:W-:Y:S05]  /*3bc0*/  HMMA.16816.F32 R32, R132, R222, R32 ;  /* 0x000000de8420723c */ /* 0x000fea0000001820 */
[C---:B------:R-:W-:Y:S01]  /*3bd0*/  FADD.FTZ R4, -R142.reuse, R16 ;  /* 0x000000108e047221 */ /* 0x040fe20000010100 */
[C---:B------:R-:W-:Y:S01]  /*3be0*/  FADD.FTZ R5, -R142.reuse, R17 ;  /* 0x000000118e057221 */ /* 0x040fe20000010100 */
[C---:B------:R-:W-:Y:S01]  /*3bf0*/  FADD.FTZ R16, -R142.reuse, R20 ;  /* 0x000000148e107221 */ /* 0x040fe20000010100 */
[----:B------:R-:W-:Y:S03]  /*3c00*/  FADD.FTZ R20, -R142, R21 ;  /* 0x000000158e147221 */ /* 0x000fe60000010100 */
[----:B------:R-:W-:Y:S01]  /*3c10*/  FMUL.FTZ R4, R168, R4 ;  /* 0x00000004a8047220 */ /* 0x000fe20000410000 */
[----:B------:R-:W-:Y:S01]  /*3c20*/  FMUL.FTZ R5, R167, R5 ;  /* 0x00000005a7057220 */ /* 0x000fe20000410000 */
[----:B------:R-:W-:Y:S01]  /*3c30*/  FMUL.FTZ R16, R166, R16 ;  /* 0x00000010a6107220 */ /* 0x000fe20000410000 */
[----:B------:R-:W-:Y:S01]  /*3c40*/  FMUL.FTZ R20, R165, R20 ;  /* 0x00000014a5147220 */ /* 0x000fe20000410000 */
[----:B------:R-:W-:Y:S01]  /*3c50*/  FMUL.FTZ R7, R175, R7 ;  /* 0x00000007af077220 */ /* 0x000fe20000410000 */
[----:B------:R-:W-:Y:S01]  /*3c60*/  FADD.FTZ R19, -R141, R19 ;  /* 0x000000138d137221 */ /* 0x000fe20000010100 */
[----:B------:R-:W-:Y:S01]  /*3c70*/  F2FP.F16.F32.PACK_AB R5, R5, R4 ;  /* 0x000000040505723e */ /* 0x000fe200000000ff */
[----:B------:R-:W-:Y:S01]  /*3c80*/  FMUL.FTZ R2, R174, R2 ;  /* 0x00000002ae027220 */ /* 0x000fe20000410000 */
[----:B------:R-:W-:Y:S01]  /*3c90*/  F2FP.F16.F32.PACK_AB R20, R20, R16 ;  /* 0x000000101414723e */ /* 0x000fe200000000ff */
[C---:B------:R-:W-:Y:S01]  /*3ca0*/  FADD.FTZ R16, -R141.reuse, R6 ;  /* 0x000000068d107221 */ /* 0x040fe20000010100 */
[C---:B------:R-:W-:Y:S02]  /*3cb0*/  FADD.FTZ R17, -R141.reuse, R23 ;  /* 0x000000178d117221 */ /* 0x040fe40000010100 */
[----:B------:R-:W-:Y:S01]  /*3cc0*/  F2FP.F16.F32.PACK_AB R2, R2, R144 ;  /* 0x000000900202723e */ /* 0x000fe200000000ff */
[C---:B------:R-:W-:Y:S01]  /*3cd0*/  FADD.FTZ R32, -R142.reuse, R32 ;  /* 0x000000208e207221 */ /* 0x040fe20000010100 */
[----:B------:R-:W-:Y:S01]  /*3ce0*/  FADD.FTZ R4, -R142, R33 ;  /* 0x000000218e047221 */ /* 0x000fe20000010100 */
[----:B------:R-:W-:Y:S01]  /*3cf0*/  FMUL.FTZ R16, R246, R16 ;  /* 0x00000010f6107220 */ /* 0x000fe20000410000 */
[----:B------:R-:W-:Y:S01]  /*3d00*/  FADD.FTZ R33, -R141, R18 ;  /* 0x000000128d217221 */ /* 0x000fe20000010100 */
[----:B------:R-:W-:Y:S01]  /*3d10*/  FMUL.FTZ R6, R162, R32 ;  /* 0x00000020a2067220 */ /* 0x000fe20000410000 */
[----:B------:R-:W-:Y:S01]  /*3d20*/  FMUL.FTZ R4, R161, R4 ;  /* 0x00000004a1047220 */ /* 0x000fe20000410000 */
[----:B------:R-:W-:Y:S01]  /*3d30*/  FMUL.FTZ R32, R172, R19 ;  /* 0x00000013ac207220 */ /* 0x000fe20000410000 */
[C---:B------:R-:W-:Y:S01]  /*3d40*/  FADD.FTZ R21, -R141.reuse, R34 ;  /* 0x000000228d157221 */ /* 0x040fe20000010100 */
[----:B------:R-:W-:Y:S01]  /*3d50*/  FADD.FTZ R19, -R141, R35 ;  /* 0x000000238d137221 */ /* 0x000fe20000010100 */
[----:B------:R-:W-:Y:S01]  /*3d60*/  FMUL.FTZ R33, R173, R33 ;  /* 0x00000021ad217220 */ /* 0x000fe20000410000 */
[----:B------:R-:W-:Y:S01]  /*3d70*/  F2FP.F16.F32.PACK_AB R18, R4, R6 ;  /* 0x000000060412723e */ /* 0x000fe200000000ff */
[----:B------:R-:W-:Y:S01]  /*3d80*/  FMUL.FTZ R17, R169, R17 ;  /* 0x00000011a9117220 */ /* 0x000fe20000410000 */
[----:B------:R-:W-:Y:S01]  /*3d90*/  F2FP.F16.F32.PACK_AB R4, R7, R16 ;  /* 0x000000100704723e */ /* 0x000fe200000000ff */
[----:B------:R-:W-:Y:S01]  /*3da0*/  FADD.FTZ R16, -R141, R22 ;  /* 0x000000168d107221 */ /* 0x000fe20000010100 */
[----:B------:R-:W-:Y:S01]  /*3db0*/  FMUL.FTZ R21, R164, R21 ;  /* 0x00000015a4157220 */ /* 0x000fe20000410000 */
[----:B------:R-:W-:Y:S02]  /*3dc0*/  FMUL.FTZ R19, R163, R19 ;  /* 0x00000013a3137220 */ /* 0x000fe40000410000 */
[----:B------:R-:W-:Y:S01]  /*3dd0*/  FMUL.FTZ R16, R171, R16 ;  /* 0x00000010ab107220 */ /* 0x000fe20000410000 */
[----:B------:R-:W-:Y:S06]  /*3de0*/  @!P1 BRA `(.L_x_47) ;  /* 0x0000000000489947 */ /* 0x000fec0003800000 */
[----:B------:R-:W1:Y:S01]  /*3df0*/  LDC R6, c[0x0][0x240] ;  /* 0x00009000ff067b82 */ /* 0x000e620000000800 */
[----:B------:R-:W-:Y:S04]  /*3e00*/  ULOP3.LUT UR40, UR8, 0x1, URZ, 0xc0, !UPT ;  /* 0x0000000108287892 */ /* 0x000fe8000f8ec03f */
[----:B------:R-:W-:Y:S04]  /*3e10*/  UISETP.NE.U32.AND UP0, UPT, UR40, 0x1, UPT ;  /* 0x000000012800788c */ /* 0x000fe8000bf05070 */
[----:B------:R-:W-:Y:S06]  /*3e20*/  USEL UR40, UR21, 0x3000, !UP0 ;  /* 0x0000300015287887 */ /* 0x000fec000c000000 */
[----:B------:R-:W-:Y:S01]  /*3e30*/  IADD3 R241, R241, UR40, RZ ;  /* 0x00000028f1f17c10 */ /* 0x000fe2000fffe0ff */
[----:B------:R-:W-:Y:S02]  /*3e40*/  VIADD R225, R225, UR40 ;  /* 0x00000028e1e17c36 */ /* 0x000fe40008000000 */
[----:B-1----:R-:W-:Y:S05]  /*3e50*/  IMAD.U32 R6, R6, -0x40, RZ ;  /* 0xffffffc006067824 */ /* 0x002fea00078e00ff */
[C---:B------:R-:W-:Y:S04]  /*3e60*/  LEA R7, P0, R6.reuse, R244, 0x1 ;  /* 0x000000f406077211 */ /* 0x040fe800078008ff */
[----:B------:R-:W-:Y:S01]  /*3e70*/  LEA.HI.X.SX32 R6, R6, R245, 0x1, P0 ;  /* 0x000000f506067211 */ /* 0x000fe200000f0eff */
[----:B------:R-:W-:Y:S03]  /*3e80*/  IMAD.MOV.U32 R244, RZ, RZ, R7 ;  /* 0x000000fffff47224 */ /* 0x000fe600078e0007 */
[----:B------:R-:W-:Y:S05]  /*3e90*/  MOV R245, R6 ;  /* 0x0000000600f57202 */ /* 0x000fea0000000f00 */
[----:B------:R-:W-:Y:S01]  /*3ea0*/  @!PT LDS RZ, [RZ] ;  /* 0x00000000fffff984 */ /* 0x000fe20000000800 */
[----:B------:R-:W-:Y:S01]  /*3eb0*/  @!PT LDS RZ, [RZ] ;  /* 0x00000000fffff984 */ /* 0x000fe20000000800 */
[----:B------:R-:W-:Y:S01]  /*3ec0*/  @!PT LDS RZ, [RZ] ;  /* 0x00000000fffff984 */ /* 0x000fe20000000800 */
[----:B------:R1:W-:Y:S04]  /*3ed0*/  LDGSTS.E.BYPASS.LTC128B.128 [R241], desc[UR38][R244.64] ;  /* 0x00000000f4f17fae */ /* 0x0003e8000b901d66 */
[----:B------:R1:W-:Y:S04]  /*3ee0*/  LDGSTS.E.BYPASS.LTC128B.128 [R241+0x1000], desc[UR38][R244.64+0x40] ;  /* 0x01000040f4f17fae */ /* 0x0003e8000b901d66 */
[----:B------:R1:W-:Y:S04]  /*3ef0*/  LDGSTS.E.BYPASS.LTC128B.128 [R241+0x2000], desc[UR38][R244.64+0x80] ;  /* 0x02000080f4f17fae */ /* 0x0003e8000b901d66 */
[----:B------:R-:W0:Y:S02]  /*3f00*/  LDGDEPBAR ;  /* 0x00000000000079af */ /* 0x000e240000000000 */
.L_x_47:
[----:B------:R2:W-:Y:S01]  /*3f10*/  STS [R240+0xf000], R2 ;  /* 0x00f00002f0007388 */ /* 0x0005e20000000800 */
[C---:B-----5:R-:W-:Y:S01]  /*3f20*/  FADD.FTZ R8, -R140.reuse, R8 ;  /* 0x000000088c087221 */ /* 0x060fe20000010100 */
[----:B------:R-:W-:Y:S01]  /*3f30*/  FADD.FTZ R9, -R140, R9 ;  /* 0x000000098c097221 */ /* 0x000fe20000010100 */
[C---:B------:R-:W-:Y:S01]  /*3f40*/  FADD.FTZ R11, -R0.reuse, R11 ;  /* 0x0000000b000b7221 */ /* 0x040fe20000010100 */
[----:B------:R3:W-:Y:S01]  /*3f50*/  STS [R240+0xf400], R4 ;  /* 0x00f40004f0007388 */ /* 0x0007e20000000800 */
[----:B------:R-:W-:Y:S01]  /*3f60*/  FADD.FTZ R10, -R0, R10 ;  /* 0x0000000a000a7221 */ /* 0x000fe20000010100 */
[----:B------:R-:W-:Y:S01]  /*3f70*/  FMUL.FTZ R9, R156, R9 ;  /* 0x000000099c097220 */ /* 0x000fe20000410000 */
[----:B------:R-:W-:Y:S01]  /*3f80*/  FADD.FTZ R13, -R140, R13 ;  /* 0x0000000d8c0d7221 */ /* 0x000fe20000010100 */
[----:B------:R4:W-:Y:S01]  /*3f90*/  STS [R238+0xf000], R5 ;  /* 0x00f00005ee007388 */ /* 0x0009e20000000800 */
[----:B------:R-:W-:Y:S01]  /*3fa0*/  FMUL.FTZ R10, R160, R10 ;  /* 0x0000000aa00a7220 */ /* 0x000fe20000410000 */
[----:B------:R-:W-:Y:S01]  /*3fb0*/  FADD.FTZ R12, -R140, R12 ;  /* 0x0000000c8c0c7221 */ /* 0x000fe20000010100 */
[C---:B------:R-:W-:Y:S01]  /*3fc0*/  FADD.FTZ R14, -R0.reuse, R14 ;  /* 0x0000000e000e7221 */ /* 0x040fe20000010100 */
[----:B------:R-:W-:Y:S01]  /*3fd0*/  FADD.FTZ R15, -R0, R15 ;  /* 0x0000000f000f7221 */ /* 0x000fe20000010100 */
[----:B------:R-:W-:Y:S01]  /*3fe0*/  FMUL.FTZ R7, R153, R13 ;  /* 0x0000000d99077220 */ /* 0x000fe20000410000 */
[----:B------:R-:W-:Y:S01]  /*3ff0*/  FMUL.FTZ R12, R154, R12 ;  /* 0x0000000c9a0c7220 */ /* 0x000fe20000410000 */
[----:B------:R-:W-:Y:S01]  /*4000*/  FMUL.FTZ R14, R158, R14 ;  /* 0x0000000e9e0e7220 */ /* 0x000fe20000410000 */
[----:B------:R-:W-:Y:S01]  /*4010*/  FMUL.FTZ R15, R155, R15 ;  /* 0x0000000f9b0f7220 */ /* 0x000fe20000410000 */
[----:B------:R-:W-:Y:S01]  /*4020*/  FADD.FTZ R25, -R140, R25 ;  /* 0x000000198c197221 */ /* 0x000fe20000010100 */
[----:B------:R-:W-:Y:S01]  /*4030*/  FADD.FTZ R27, -R0, R27 ;  /* 0x0000001b001b7221 */ /* 0x000fe20000010100 */
[----:B------:R-:W-:Y:S01]  /*4040*/  F2FP.F16.F32.PACK_AB R7, R7, R12 ;  /* 0x0000000c0707723e */ /* 0x000fe200000000ff */
[----:B------:R-:W-:Y:S01]  /*4050*/  FADD.FTZ R24, -R140, R24 ;  /* 0x000000188c187221 */ /* 0x000fe20000010100 */
[C---:B------:R-:W-:Y:S01]  /*4060*/  FADD.FTZ R26, -R0.reuse, R26 ;  /* 0x0000001a001a7221 */ /* 0x040fe20000010100 */
[----:B------:R-:W-:Y:S01]  /*4070*/  F2FP.F16.F32.PACK_AB R17, R17, R16 ;  /* 0x000000101111723e */ /* 0x000fe200000000ff */
[C---:B------:R-:W-:Y:S01]  /*4080*/  FADD.FTZ R31, -R0.reuse, R31 ;  /* 0x0000001f001f7221 */ /* 0x040fe20000010100 */
[----:B------:R-:W-:Y:S01]  /*4090*/  FADD.FTZ R30, -R0, R30 ;  /* 0x0000001e001e7221 */ /* 0x000fe20000010100 */
[----:B--2---:R-:W-:Y:S01]  /*40a0*/  F2FP.F16.F32.PACK_AB R2, R32, R33 ;  /* 0x000000212002723e */ /* 0x004fe200000000ff */
[----:B------:R-:W-:Y:S01]  /*40b0*/  FADD.FTZ R29, -R140, R29 ;  /* 0x0000001d8c1d7221 */ /* 0x000fe20000010100 */
[----:B------:R-:W-:Y:S01]  /*40c0*/  FMUL.FTZ R24, R150, R24 ;  /* 0x0000001896187220 */ /* 0x000fe20000410000 */
[----:B------:R-:W-:Y:S01]  /*40d0*/  FMUL.FTZ R6, R149, R25 ;  /* 0x0000001995067220 */ /* 0x000fe20000410000 */
[----:B---3--:R-:W-:Y:S01]  /*40e0*/  FMUL.FTZ R4, R157, R8 ;  /* 0x000000089d047220 */ /* 0x008fe20000410000 */
[----:B------:R2:W-:Y:S01]  /*40f0*/  STS [R238+0xf400], R2 ;  /* 0x00f40002ee007388 */ /* 0x0005e20000000800 */
[----:B------:R-:W-:Y:S01]  /*4100*/  FMUL.FTZ R26, R152, R26 ;  /* 0x0000001a981a7220 */ /* 0x000fe20000410000 */
[----:B------:R-:W-:Y:S01]  /*4110*/  FMUL.FTZ R0, R151, R27 ;  /* 0x0000001b97007220 */ /* 0x000fe20000410000 */
[----:B------:R-:W-:Y:S01]  /*4120*/  FADD.FTZ R28, -R140, R28 ;  /* 0x0000001c8c1c7221 */ /* 0x000fe20000010100 */
[----:B------:R-:W-:Y:S01]  /*4130*/  F2FP.F16.F32.PACK_AB R16, R19, R21 ;  /* 0x000000151310723e */ /* 0x000fe200000000ff */
[----:B------:R-:W-:Y:S01]  /*4140*/  FMUL.FTZ R8, R147, R29 ;  /* 0x0000001d93087220 */ /* 0x000fe20000410000 */
[----:B------:R-:W-:Y:S01]  /*4150*/  FMUL.FTZ R30, R146, R30 ;  /* 0x0000001e921e7220 */ /* 0x000fe20000410000 */
[----:B------:R-:W-:Y:S01]  /*4160*/  FMUL.FTZ R28, R148, R28 ;  /* 0x0000001c941c7220 */ /* 0x000fe20000410000 */
[----:B----4-:R-:W-:Y:S01]  /*4170*/  FMUL.FTZ R5, R143, R31 ;  /* 0x0000001f8f057220 */ /* 0x010fe20000410000 */
[----:B------:R-:W-:Y:S01]  /*4180*/  F2FP.F16.F32.PACK_AB R6, R6, R24 ;  /* 0x000000180606723e */ /* 0x000fe200000000ff */
[----:B------:R-:W3:Y:S01]  /*4190*/  LDC R141, c[0x0][0x2dc] ;  /* 0x0000b700ff8d7b82 */ /* 0x000ee20000000800 */
[----:B------:R-:W-:Y:S02]  /*41a0*/  F2FP.F16.F32.PACK_AB R0, R0, R26 ;  /* 0x0000001a0000723e */ /* 0x000fe400000000ff */
[----:B------:R-:W-:Y:S02]  /*41b0*/  F2FP.F16.F32.PACK_AB R8, R8, R28 ;  /* 0x0000001c0808723e */ /* 0x000fe400000000ff */
[----:B------:R-:W-:Y:S02]  /*41c0*/  F2FP.F16.F32.PACK_AB R5, R5, R30 ;  /* 0x0000001e0505723e */ /* 0x000fe400000000ff */
[----:B--2---:R-:W-:Y:S01]  /*41d0*/  F2FP.F16.F32.PACK_AB R2, R9, R4 ;  /* 0x000000040902723e */ /* 0x004fe200000000ff */
[----:B------:R-:W-:Y:S04]  /*41e0*/  FMUL.FTZ R4, R159, R11 ;  /* 0x0000000b9f047220 */ /* 0x000fe80000410000 */
[----:B------:R2:W-:Y:S01]  /*41f0*/  STS [R240+0x10000], R2 ;  /* 0x01000002f0007388 */ /* 0x0005e20000000800 */
[----:B------:R-:W-:Y:S05]  /*4200*/  F2FP.F16.F32.PACK_AB R4, R4, R10 ;  /* 0x0000000a0404723e */ /* 0x000fea00000000ff */
[----:B------:R-:W-:Y:S04]  /*4210*/  STS [R240+0x10400], R4 ;  /* 0x01040004f0007388 */ /* 0x000fe80000000800 */
[----:B------:R-:W-:Y:S01]  /*4220*/  STS [R238+0x10000], R7 ;  /* 0x01000007ee007388 */ /* 0x000fe20000000800 */
[----:B--2---:R-:W-:Y:S05]  /*4230*/  F2FP.F16.F32.PACK_AB R2, R15, R14 ;  /* 0x0000000e0f02723e */ /* 0x004fea00000000ff */
[----:B------:R3:W-:Y:S04]  /*4240*/  STS [R238+0x10400], R2 ;  /* 0x01040002ee007388 */ /* 0x0007e80000000800 */
[----:B------:R-:W-:Y:S04]  /*4250*/  STS [R239+0xf000], R20 ;  /* 0x00f00014ef007388 */ /* 0x000fe80000000800 */
[----:B------:R-:W-:Y:S04]  /*4260*/  STS [R239+0xf400], R17 ;  /* 0x00f40011ef007388 */ /* 0x000fe80000000800 */
[----:B------:R-:W-:Y:S04]  /*4270*/  STS [R235+0xf000], R18 ;  /* 0x00f00012eb007388 */ /* 0x000fe80000000800 */
[----:B------:R-:W-:Y:S04]  /*4280*/  STS [R235+0xf400], R16 ;  /* 0x00f40010eb007388 */ /* 0x000fe80000000800 */
[----:B------:R-:W-:Y:S04]  /*4290*/  STS [R239+0x10000], R6 ;  /* 0x01000006ef007388 */ /* 0x000fe80000000800 */
[----:B------:R2:W-:Y:S01]  /*42a0*/  STS [R239+0x10400], R0 ;  /* 0x01040000ef007388 */ /* 0x0005e20000000800 */
[----:B---3--:R-:W-:Y:S03]  /*42b0*/  IMAD R2, R141, UR41, RZ ;  /* 0x000000298d027c24 */ /* 0x008fe6000f8e02ff */
[----:B------:R-:W-:Y:S02]  /*42c0*/  STS [R235+0x10000], R8 ;  /* 0x01000008eb007388 */ /* 0x000fe40000000800 */
[----:B------:R-:W-:Y:S02]  /*42d0*/  LEA R2, -R2, RZ, 0x6 ;  /* 0x000000ff02027211 */ /* 0x000fe400078e31ff */
[----:B------:R-:W-:Y:S01]  /*42e0*/  STS [R235+0x10400], R5 ;  /* 0x01040005eb007388 */ /* 0x000fe20000000800 */
[----:B------:R-:W-:Y:S01]  /*42f0*/  BAR.SYNC.DEFER_BLOCKING 0x0 ;  /* 0x0000000000007b1d */ /* 0x000fe20000010000 */
[C---:B------:R-:W-:Y:S04]  /*4300*/  LEA R236, P0, R2.reuse, R236, 0x2 ;  /* 0x000000ec02ec7211 */ /* 0x040fe800078010ff */
[----:B------:R-:W-:Y:S02]  /*4310*/  LEA.HI.X.SX32 R237, R2, R237, 0x2, P0 ;  /* 0x000000ed02ed7211 */ /* 0x000fe400000f16ff */
[----:B--2---:R-:W-:Y:S01]  /*4320*/  LEA R0, R233, UR5, 0x1 ;  /* 0x00000005e9007c11 */ /* 0x004fe2000f8e08ff */
[----:B------:R-:W-:Y:S04]  /*4330*/  LDSM.16.MT88.4 R4, [R3+0x13000] ;  /* 0x013000000304783b */ /* 0x000fe80000004200 */
[----:B------:R-:W2:Y:S04]  /*4340*/  LDSM.16.MT88.4 R8, [R0+0x6000] ;  /* 0x006000000008783b */ /* 0x000ea80000004200 */
[----:B------:R-:W3:Y:S04]  /*4350*/  LDSM.16.MT88.4 R12, [R3+0x15000] ;  /* 0x01500000030c783b */ /* 0x000ee80000004200 */
[----:B------:R-:W4:Y:S04]  /*4360*/  LDSM.16.MT88.4 R16, [R0+0x7000] ;  /* 0x007000000010783b */ /* 0x000f280000004200 */
[----:B------:R-:W1:Y:S04]  /*4370*/  LDSM.16.MT88.4 R20, [R0+0x8000] ;  /* 0x008000000014783b */ /* 0x000e680000004200 */
[----:B------:R-:W-:Y:S04]  /*4380*/  LDSM.16.MT88.4 R24, [R3+0x13800] ;  /* 0x013800000318783b */ /* 0x000fe80000004200 */
[----:B------:R-:W1:Y:S04]  /*4390*/  LDSM.16.MT88.4 R28, [R0+0x6400] ;  /* 0x00640000001c783b */ /* 0x000e680000004200 */
[----:B------:R-:W1:Y:S04]  /*43a0*/  LDSM.16.MT88.4 R32, [R3+0x15800] ;  /* 0x015800000320783b */ /* 0x000e680000004200 */
[----:B------:R-:W1:Y:S04]  /*43b0*/  LDSM.16.MT88.4 R132, [R0+0x7400] ;  /* 0x007400000084783b */ /* 0x000e680000004200 */
[----:B------:R-:W1:Y:S01]  /*43c0*/  LDSM.16.MT88.4 R136, [R0+0x8400] ;  /* 0x008400000088783b */ /* 0x000e620000004200 */
[-C--:B--2---:R-:W-:Y:S06]  /*43d0*/  HMMA.16816.F32 R36, R4, R8.reuse, R36 ;  /* 0x000000080424723c */ /* 0x084fec0000001824 */
        /* <DEDUP_REMOVED lines=9> */
[-C--:B-1----:R-:W-:Y:S06]  /*4470*/  HMMA.16816.F32 R68, R4, R20.reuse, R68 ;  /* 0x000000140444723c */ /* 0x082fec0000001844 */
        /* <DEDUP_REMOVED lines=51> */
[----:B------:R-:W2:Y:S01]  /*47b0*/  LDL R141, [R1] ;  /* 0x00000000018d7983 */ /* 0x000ea20000100800 */
[----:B------:R-:W1:Y:S01]  /*47c0*/  LDC R4, c[0x0][0x420] ;  /* 0x00010800ff047b82 */ /* 0x000e620000000800 */
[----:B--2---:R-:W-:Y:S01]  /*47d0*/  LEA R2, R141, UR5, 0x1 ;  /* 0x000000058d027c11 */ /* 0x004fe2000f8e08ff */
[----:B-1----:R-:W-:Y:S05]  /*47e0*/  IMAD.U32 R4, R4, -0x40, RZ ;  /* 0xffffffc004047824 */ /* 0x002fea00078e00ff */
[C---:B------:R-:W-:Y:S04]  /*47f0*/  LEA R5, P0, R4.reuse, R242, 0x1 ;  /* 0x000000f204057211 */ /* 0x040fe800078008ff */
[----:B------:R-:W-:Y:S01]  /*4800*/  LEA.HI.X.SX32 R4, R4, R243, 0x1, P0 ;  /* 0x000000f304047211 */ /* 0x000fe200000f0eff */
[----:B------:R-:W-:Y:S04]  /*4810*/  IMAD.MOV.U32 R242, RZ, RZ, R5 ;  /* 0x000000fffff27224 */ /* 0x000fe800078e0005 */
[----:B------:R-:W-:Y:S05]  /*4820*/  IMAD.MOV.U32 R243, RZ, RZ, R4 ;  /* 0x000000fffff37224 */ /* 0x000fea00078e0004 */
[----:B------:R-:W-:Y:S01]  /*4830*/  @!PT LDS RZ, [RZ] ;  /* 0x00000000fffff984 */ /* 0x000fe20000000800 */
[----:B------:R-:W-:Y:S01]  /*4840*/  @!PT LDS RZ, [RZ] ;  /* 0x00000000fffff984 */ /* 0x000fe20000000800 */
[----:B------:R-:W-:Y:S01]  /*4850*/  @!PT LDS RZ, [RZ] ;  /* 0x00000000fffff984 */ /* 0x000fe20000000800 */
[----:B------:R1:W-:Y:S04]  /*4860*/  LDGSTS.E.BYPASS.LTC128B.128 [R2+0x6000], desc[UR38][R242.64] ;  /* 0x06000000f2027fae */ /* 0x0003e8000b901d66 */
[----:B------:R1:W-:Y:S04]  /*4870*/  LDGSTS.E.BYPASS.LTC128B.128 [R2+0x7000], desc[UR38][R242.64+0x40] ;  /* 0x07000040f2027fae */ /* 0x0003e8000b901d66 */
[----:B------:R1:W-:Y:S04]  /*4880*/  LDGSTS.E.BYPASS.LTC128B.128 [R2+0x8000], desc[UR38][R242.64+0x80] ;  /* 0x08000080f2027fae */ /* 0x0003e8000b901d66 */
[----:B------:R-:W0:Y:S02]  /*4890*/  LDGDEPBAR ;  /* 0x00000000000079af */ /* 0x000e240000000000 */
.L_x_48:
[----:B------:R-:W2:Y:S01]  /*48a0*/  LDL R160, [R1+0xc] ;  /* 0x00000c0001a07983 */ /* 0x000ea20000100800 */
[----:B------:R-:W-:Y:S02]  /*48b0*/  ULOP3.LUT UR40, UR8, 0x1, URZ, 0xc0, !UPT ;  /* 0x0000000108287892 */ /* 0x000fe4000f8ec03f */
[----:B------:R-:W-:Y:S01]  /*48c0*/  UISETP.GT.AND UP2, UPT, UR8, UR6, UPT ;  /* 0x000000060800728c */ /* 0x000fe2000bf44270 */
[----:B-1----:R-:W3:Y:S01]  /*48d0*/  LDL R2, [R1+0x10] ;  /* 0x0000100001027983 */ /* 0x002ee20000100800 */
[----:B------:R-:W-:Y:S02]  /*48e0*/  UISETP.NE.U32.AND UP0, UPT, UR40, 0x1, UPT ;  /* 0x000000012800788c */ /* 0x000fe4000bf05070 */
[----:B------:R-:W-:Y:S01]  /*48f0*/  UIADD3 UR8, UR8, -0x1, URZ ;  /* 0xffffffff08087890 */ /* 0x000fe2000fffe03f */
[----:B------:R-:W-:Y:S04]  /*4900*/  LDSM.16.M88.4 R24, [R228] ;  /* 0x00000000e418783b */ /* 0x000fe80000000200 */
[----:B------:R-:W1:Y:S04]  /*4910*/  LDSM.16.MT88.4 R8, [R0+0x9000] ;  /* 0x009000000008783b */ /* 0x000e680000004200 */
[----:B------:R-:W4:Y:S04]  /*4920*/  LDSM.16.MT88.4 R16, [R0+0xb000] ;  /* 0x00b000000010783b */ /* 0x000f280000004200 */
[----:B------:R-:W4:Y:S04]  /*4930*/  LDSM.16.MT88.4 R28, [R0+0xd000] ;  /* 0x00d00000001c783b */ /* 0x000f280000004200 */
[----:B------:R-:W-:Y:S04]  /*4940*/  LDSM.16.M88.4 R32, [R229] ;  /* 0x00000000e520783b */ /* 0x000fe80000000200 */
[----:B------:R-:W4:Y:S04]  /*4950*/  LDSM.16.MT88.4 R132, [R0+0x9400] ;  /* 0x009400000084783b */ /* 0x000f280000004200 */
[----:B------:R-:W4:Y:S04]  /*4960*/  LDSM.16.MT88.4 R136, [R0+0xb400] ;  /* 0x00b400000088783b */ /* 0x000f280000004200 */
[----:B------:R-:W4:Y:S04]  /*4970*/  LDSM.16.MT88.4 R140, [R0+0xd400] ;  /* 0x00d40000008c783b */ /* 0x000f280000004200 */
[----:B------:R-:W-:Y:S04]  /*4980*/  LDSM.16.M88.4 R144, [R231] ;  /* 0x00000000e790783b */ /* 0x000fe80000000200 */
[----:B------:R-:W4:Y:S04]  /*4990*/  LDSM.16.MT88.4 R148, [R0+0x9800] ;  /* 0x009800000094783b */ /* 0x000f280000004200 */
[----:B------:R-:W-:Y:S01]  /*49a0*/  LDSM.16.M88.4 R152, [R230] ;  /* 0x00000000e698783b */ /* 0x000fe20000000200 */
[C---:B-1----:R-:W-:Y:S03]  /*49b0*/  HMMA.16816.F32 R4, R24.reuse, R8, RZ ;  /* 0x000000081804723c */ /* 0x042fe600000018ff */
[----:B------:R-:W-:Y:S03]  /*49c0*/  LDSM.16.MT88.4 R156, [R0+0x9c00] ;  /* 0x009c0000009c783b */ /* 0x000fe60000004200 */
[C---:B------:R-:W-:Y:S06]  /*49d0*/  HMMA.16816.F32 R8, R24.reuse, R10, RZ ;  /* 0x0000000a1808723c */ /* 0x040fec00000018ff */
[C---:B----4-:R-:W-:Y:S06]  /*49e0*/  HMMA.16816.F32 R12, R24.reuse, R16, RZ ;  /* 0x00000010180c723c */ /* 0x050fec00000018ff */
[C---:B------:R-:W-:Y:S06]  /*49f0*/  HMMA.16816.F32 R16, R24.reuse, R18, RZ ;  /* 0x000000121810723c */ /* 0x040fec00000018ff */
[C---:B------:R-:W-:Y:S06]  /*4a00*/  HMMA.16816.F32 R20, R24.reuse, R28, RZ ;  /* 0x0000001c1814723c */ /* 0x040fec00000018ff */
[----:B------:R-:W-:Y:S01]  /*4a10*/  HMMA.16816.F32 R24, R24, R30, RZ ;  /* 0x0000001e1818723c */ /* 0x000fe200000018ff */
[----:B------:R-:W1:Y:S05]  /*4a20*/  LDSM.16.MT88.4 R28, [R0+0xb800] ;  /* 0x00b80000001c783b */ /* 0x000e6a0000004200 */
[C---:B------:R-:W-:Y:S06]  /*4a30*/  HMMA.16816.F32 R4, R32.reuse, R132, R4 ;  /* 0x000000842004723c */ /* 0x040fec0000001804 */
[C---:B------:R-:W-:Y:S01]  /*4a40*/  HMMA.16816.F32 R8, R32.reuse, R134, R8 ;  /* 0x000000862008723c */ /* 0x040fe20000001808 */
[----:B------:R-:W4:Y:S05]  /*4a50*/  LDSM.16.MT88.4 R132, [R0+0xd800] ;  /* 0x00d800000084783b */ /* 0x000f2a0000004200 */
[C---:B------:R-:W-:Y:S06]  /*4a60*/  HMMA.16816.F32 R12, R32.reuse, R136, R12 ;  /* 0x00000088200c723c */ /* 0x040fec000000180c */
[C---:B------:R-:W-:Y:S01]  /*4a70*/  HMMA.16816.F32 R16, R32.reuse, R138, R16 ;  /* 0x0000008a2010723c */ /* 0x040fe20000001810 */
[----:B------:R-:W-:Y:S05]  /*4a80*/  LDSM.16.MT88.4 R136, [R0+0xdc00] ;  /* 0x00dc00000088783b */ /* 0x000fea0000004200 */
[C---:B------:R-:W-:Y:S06]  /*4a90*/  HMMA.16816.F32 R20, R32.reuse, R140, R20 ;  /* 0x0000008c2014723c */ /* 0x040fec0000001814 */
[----:B------:R-:W-:Y:S01]  /*4aa0*/  HMMA.16816.F32 R24, R32, R142, R24 ;  /* 0x0000008e2018723c */ /* 0x000fe20000001818 */
[----:B------:R-:W4:Y:S04]  /*4ab0*/  LDSM.16.MT88.4 R32, [R0+0xbc00] ;  /* 0x00bc00000020783b */ /* 0x000f280000004200 */
[----:B------:R-:W-:Y:S01]  /*4ac0*/  LDSM.16.M88.4 R140, [R228+0x2000] ;  /* 0x00200000e48c783b */ /* 0x000fe20000000200 */
[C---:B------:R-:W-:Y:S06]  /*4ad0*/  HMMA.16816.F32 R4, R144.reuse, R148, R4 ;  /* 0x000000949004723c */ /* 0x040fec0000001804 */
[C---:B------:R-:W-:Y:S01]  /*4ae0*/  HMMA.16816.F32 R8, R144.reuse, R150, R8 ;  /* 0x000000969008723c */ /* 0x040fe20000001808 */
[----:B------:R-:W4:Y:S05]  /*4af0*/  LDSM.16.MT88.4 R148, [R0+0xa000] ;  /* 0x00a000000094783b */ /* 0x000f2a0000004200 */
[C---:B-1----:R-:W-:Y:S06]  /*4b00*/  HMMA.16816.F32 R12, R144.reuse, R28, R12 ;  /* 0x0000001c900c723c */ /* 0x042fec000000180c */
[C---:B------:R-:W-:Y:S01]  /*4b10*/  HMMA.16816.F32 R16, R144.reuse, R30, R16 ;  /* 0x0000001e9010723c */ /* 0x040fe20000001810 */
[----:B------:R-:W1:Y:S05]  /*4b20*/  LDSM.16.MT88.4 R28, [R0+0xc000] ;  /* 0x00c00000001c783b */ /* 0x000e6a0000004200 */
[C---:B----4-:R-:W-:Y:S06]  /*4b30*/  HMMA.16816.F32 R20, R144.reuse, R132, R20 ;  /* 0x000000849014723c */ /* 0x050fec0000001814 */
[----:B------:R-:W-:Y:S01]  /*4b40*/  HMMA.16816.F32 R24, R144, R134, R24 ;  /* 0x000000869018723c */ /* 0x000fe20000001818 */
[----:B------:R-:W4:Y:S04]  /*4b50*/  LDSM.16.MT88.4 R132, [R0+0xe000] ;  /* 0x00e000000084783b */ /* 0x000f280000004200 */
[----:B------:R-:W-:Y:S01]  /*4b60*/  LDSM.16.M88.4 R144, [R229+0x2000] ;  /* 0x00200000e590783b */ /* 0x000fe20000000200 */
[C---:B------:R-:W-:Y:S06]  /*4b70*/  HMMA.16816.F32 R4, R152.reuse, R156, R4 ;  /* 0x0000009c9804723c */ /* 0x040fec0000001804 */
[C---:B------:R-:W-:Y:S01]  /*4b80*/  HMMA.16816.F32 R8, R152.reuse, R158, R8 ;  /* 0x0000009e9808723c */ /* 0x040fe20000001808 */
[----:B------:R-:W4:Y:S05]  /*4b90*/  LDSM.16.MT88.4 R156, [R0+0xa400] ;  /* 0x00a40000009c783b */ /* 0x000f2a0000004200 */
[C---:B------:R-:W-:Y:S06]  /*4ba0*/  HMMA.16816.F32 R12, R152.reuse, R32, R12 ;  /* 0x00000020980c723c */ /* 0x040fec000000180c */
[C---:B------:R-:W-:Y:S01]  /*4bb0*/  HMMA.16816.F32 R16, R152.reuse, R34, R16 ;  /* 0x000000229810723c */ /* 0x040fe20000001810 */
[----:B------:R-:W4:Y:S05]  /*4bc0*/  LDSM.16.MT88.4 R32, [R0+0xc400] ;  /* 0x00c400000020783b */ /* 0x000f2a0000004200 */
[C---:B------:R-:W-:Y:S06]  /*4bd0*/  HMMA.16816.F32 R20, R152.reuse, R136, R20 ;  /* 0x000000889814723c */ /* 0x040fec0000001814 */
[----:B------:R-:W-:Y:S01]  /*4be0*/  HMMA.16816.F32 R24, R152, R138, R24 ;  /* 0x0000008a9818723c */ /* 0x000fe20000001818 */
[----:B------:R-:W4:Y:S04]  /*4bf0*/  LDSM.16.MT88.4 R136, [R0+0xe400] ;  /* 0x00e400000088783b */ /* 0x000f280000004200 */
[----:B------:R-:W-:Y:S01]  /*4c00*/  LDSM.16.MT88.4 R152, [R0+0xa800] ;  /* 0x00a800000098783b */ /* 0x000fe20000004200 */
[C---:B------:R-:W-:Y:S06]  /*4c10*/  HMMA.16816.F32 R4, R140.reuse, R148, R4 ;  /* 0x000000948c04723c */ /* 0x040fec0000001804 */
[C---:B------:R-:W-:Y:S01]  /*4c20*/  HMMA.16816.F32 R8, R140.reuse, R150, R8 ;  /* 0x000000968c08723c */ /* 0x040fe20000001808 */
[----:B------:R-:W4:Y:S05]  /*4c30*/  LDSM.16.M88.4 R148, [R231+0x2000] ;  /* 0x00200000e794783b */ /* 0x000f2a0000000200 */
        /* <DEDUP_REMOVED lines=9> */
[----:B------:R-:W2:Y:S05]  /*4cd0*/  LDSM.16.MT88.4 R156, [R0+0xac00] ;  /* 0x00ac0000009c783b */ /* 0x000eaa0000004200 */
[C---:B------:R-:W-:Y:S06]  /*4ce0*/  HMMA.16816.F32 R12, R144.reuse, R32, R12 ;  /* 0x00000020900c723c */ /* 0x040fec000000180c */
[C---:B------:R-:W-:Y:S01]  /*4cf0*/  HMMA.16816.F32 R16, R144.reuse, R34, R16 ;  /* 0x000000229010723c */ /* 0x040fe20000001810 */
[----:B------:R-:W3:Y:S05]  /*4d00*/  LDSM.16.MT88.4 R32, [R0+0xcc00] ;  /* 0x00cc00000020783b */ /* 0x000eea0000004200 */
[C---:B------:R-:W-:Y:S06]  /*4d10*/  HMMA.16816.F32 R20, R144.reuse, R136, R20 ;  /* 0x000000889014723c */ /* 0x040fec0000001814 */
[----:B------:R-:W-:Y:S01]  /*4d20*/  HMMA.16816.F32 R24, R144, R138, R24 ;  /* 0x0000008a9018723c */ /* 0x000fe20000001818 */
[----:B------:R4:W3:Y:S04]  /*4d30*/  LDSM.16.MT88.4 R136, [R0+0xec00] ;  /* 0x00ec00000088783b */ /* 0x0008e80000004200 */
[----:B------:R-:W-:Y:S01]  /*4d40*/  LDSM.16.MT88.4 R144, [R224+0x1c00] ;  /* 0x001c0000e090783b */ /* 0x000fe20000004200 */
[C---:B------:R-:W-:Y:S06]  /*4d50*/  HMMA.16816.F32 R4, R148.reuse, R152, R4 ;  /* 0x000000989404723c */ /* 0x040fec0000001804 */
[C---:B------:R-:W-:Y:S06]  /*4d60*/  HMMA.16816.F32 R8, R148.reuse, R154, R8 ;  /* 0x0000009a9408723c */ /* 0x040fec0000001808 */
[C---:B-1----:R-:W-:Y:S06]  /*4d70*/  HMMA.16816.F32 R12, R148.reuse, R28, R12 ;  /* 0x0000001c940c723c */ /* 0x042fec000000180c */
[C---:B------:R-:W-:Y:S01]  /*4d80*/  HMMA.16816.F32 R16, R148.reuse, R30, R16 ;  /* 0x0000001e9410723c */ /* 0x040fe20000001810 */
[----:B----4-:R-:W-:Y:S05]  /*4d90*/  IMAD.U32 R0, RZ, RZ, UR50 ;  /* 0x00000032ff007e24 */ /* 0x010fea000f8e00ff */
[C---:B------:R-:W-:Y:S01]  /*4da0*/  HMMA.16816.F32 R20, R148.reuse, R132, R20 ;  /* 0x000000849414723c */ /* 0x040fe20000001814 */
[----:B------:R-:W-:Y:S04]  /*4db0*/  IMAD.U32 R30, RZ, RZ, UR48 ;  /* 0x00000030ff1e7e24 */ /* 0x000fe8000f8e00ff */
[----:B------:R-:W-:Y:S01]  /*4dc0*/  IMAD.U32 R31, RZ, RZ, UR49 ;  /* 0x00000031ff1f7e24 */ /* 0x000fe2000f8e00ff */
[----:B------:R-:W-:Y:S01]  /*4dd0*/  HMMA.16816.F32 R24, R148, R134, R24 ;  /* 0x000000869418723c */ /* 0x000fe20000001818 */
[----:B------:R-:W-:Y:S04]  /*4de0*/  LDSM.16.MT88.4 R132, [R224+0x1400] ;  /* 0x00140000e084783b */ /* 0x000fe80000004200 */
[----:B--2---:R-:W-:Y:S01]  /*4df0*/  @P1 IADD3 R28, P0, R160, UR10, RZ ;  /* 0x0000000aa01c1c10 */ /* 0x004fe2000ff1e0ff */
[C---:B------:R-:W-:Y:S01]  /*4e00*/  HMMA.16816.F32 R4, R140.reuse, R156, R4 ;  /* 0x0000009c8c04723c */ /* 0x040fe20000001804 */
[----:B------:R-:W-:Y:S04]  /*4e10*/  @UP3 UIADD3 UR10, UP1, UR10, -0x100, URZ ;  /* 0xffffff000a0a3890 */ /* 0x000fe8000ff3e03f */
[----:B---3--:R-:W-:Y:S01]  /*4e20*/  @P1 IADD3.X R29, R2, UR9, RZ, P0, !PT ;  /* 0x00000009021d1c10 */ /* 0x008fe200087fe4ff */
[C---:B------:R-:W-:Y:S01]  /*4e30*/  HMMA.16816.F32 R8, R140.reuse, R158, R8 ;  /* 0x0000009e8c08723c */ /* 0x040fe20000001808 */
[----:B------:R-:W-:Y:S01]  /*4e40*/  IMAD.U32 R2, RZ, RZ, UR48 ;  /* 0x00000030ff027e24 */ /* 0x000fe2000f8e00ff */
[----:B------:R-:W-:Y:S02]  /*4e50*/  @UP3 UIADD3.X UR9, UR9, -0x1, URZ, UP1, !UPT ;  /* 0xffffffff09093890 */ /* 0x000fe40008ffe43f */
[----:B------:R-:W5:Y:S01]  /*4e60*/  @P1 LDG.E R250, desc[UR38][R28.64] ;  /* 0x000000261cfa1981 */ /* 0x000f62000c1e1900 */
[-C--:B------:R-:W-:Y:S01]  /*4e70*/  LEA R30, P0, R30, R236.reuse, 0x2 ;  /* 0x000000ec1e1e7211 */ /* 0x080fe200078010ff */
[C---:B------:R-:W-:Y:S02]  /*4e80*/  HMMA.16816.F32 R12, R140.reuse, R32, R12 ;  /* 0x000000208c0c723c */ /* 0x040fe4000000180c */
[----:B------:R-:W5:Y:S04]  /*4e90*/  @P1 LDG.E R249, desc[UR38][R28.64+0x20] ;  /* 0x000020261cf91981 */ /* 0x000f68000c1e1900 */
[C---:B------:R-:W-:Y:S01]  /*4ea0*/  HMMA.16816.F32 R16, R140.reuse, R34, R16 ;  /* 0x000000228c10723c */ /* 0x040fe20000001810 */
[----:B------:R-:W5:Y:S01]  /*4eb0*/  @P1 LDG.E R248, desc[UR38][R28.64+0x80] ;  /* 0x000080261cf81981 */ /* 0x000f62000c1e1900 */
[----:B------:R-:W-:Y:S03]  /*4ec0*/  IMAD.U32 R32, RZ, RZ, UR49 ;  /* 0x00000031ff207e24 */ /* 0x000fe6000f8e00ff */
[----:B------:R1:W5:Y:S01]  /*4ed0*/  @P1 LDG.E R247, desc[UR38][R28.64+0xa0] ;  /* 0x0000a0261cf71981 */ /* 0x000362000c1e1900 */
[C---:B------:R-:W-:Y:S03]  /*4ee0*/  HMMA.16816.F32 R20, R140.reuse, R136, R20 ;  /* 0x000000888c14723c */ /* 0x040fe60000001814 */
[----:B------:R2:W-:Y:S02]  /*4ef0*/  REDG.E.ADD.F32.FTZ.RN.STRONG.GPU desc[UR38][R236.64], R4 ;  /* 0x00000004ec0079a6 */ /* 0x0005e4000c10f3a6 */
[-C--:B------:R-:W-:Y:S01]  /*4f00*/  LEA R32, P1, R32, R236.reuse, 0x2 ;  /* 0x000000ec20207211 */ /* 0x080fe200078210ff */
[----:B------:R-:W-:Y:S01]  /*4f10*/  HMMA.16816.F32 R24, R140, R138, R24 ;  /* 0x0000008a8c18723c */ /* 0x000fe20000001818 */
[----:B------:R-:W-:Y:S04]  /*4f20*/  LDSM.16.MT88.4 R136, [R224+0x2400] ;  /* 0x00240000e088783b */ /* 0x000fe80000004200 */
[-C--:B------:R-:W-:Y:S01]  /*4f30*/  LEA.HI.X.SX32 R33, R31, R237.reuse, 0x2, P1 ;  /* 0x000000ed1f217211 */ /* 0x080fe200008f16ff */
[----:B------:R-:W-:Y:S01]  /*4f40*/  LDSM.16.MT88.4 R140, [R224+0x1800] ;  /* 0x00180000e08c783b */ /* 0x000fe20000004200 */
[-C--:B------:R-:W-:Y:S01]  /*4f50*/  LEA.HI.X.SX32 R31, R2, R237.reuse, 0x2, P0 ;  /* 0x000000ed021f7211 */ /* 0x080fe200000f16ff */
[----:B------:R-:W-:Y:S03]  /*4f60*/  IMAD.U32 R2, RZ, RZ, UR45 ;  /* 0x0000002dff027e24 */ /* 0x000fe6000f8e00ff */
[----:B-1----:R-:W-:Y:S05]  /*4f70*/  IMAD.U32 R28, RZ, RZ, UR50 ;  /* 0x00000032ff1c7e24 */ /* 0x002fea000f8e00ff */
[-C--:B------:R-:W-:Y:S01]  /*4f80*/  LEA R28, P2, R28, R236.reuse, 0x2 ;  /* 0x000000ec1c1c7211 */ /* 0x080fe200078410ff */
[----:B--2---:R-:W-:Y:S03]  /*4f90*/  IMAD.U32 R4, RZ, RZ, UR44 ;  /* 0x0000002cff047e24 */ /* 0x004fe6000f8e00ff */
[-C--:B------:R-:W-:Y:S01]  /*4fa0*/  LEA.HI.X.SX32 R29, R0, R237.reuse, 0x2, P2 ;  /* 0x000000ed001d7211 */ /* 0x080fe200010f16ff */
[----:B------:R-:W-:Y:S04]  /*4fb0*/  IMAD.U32 R0, RZ, RZ, UR47 ;  /* 0x0000002fff007e24 */ /* 0x000fe8000f8e00ff */
[----:B------:R1:W-:Y:S04]  /*4fc0*/  REDG.E.ADD.F32.FTZ.RN.STRONG.GPU desc[UR38][R28.64], R5 ;  /* 0x000000051c0079a6 */ /* 0x0003e8000c10f3a6 */
[----:B------:R2:W-:Y:S04]  /*4fd0*/  REDG.E.ADD.F32.FTZ.RN.STRONG.GPU desc[UR38][R32.64], R6 ;  /* 0x00000006200079a6 */ /* 0x0005e8000c10f3a6 */
[----:B------:R3:W-:Y:S01]  /*4fe0*/  REDG.E.ADD.F32.FTZ.RN.STRONG.GPU desc[UR38][R30.64], R7 ;  /* 0x000000071e0079a6 */ /* 0x0007e2000c10f3a6 */
[----:B-1----:R-:W-:Y:S02]  /*4ff0*/  IMAD.U32 R5, RZ, RZ, UR46 ;  /* 0x0000002eff057e24 */ /* 0x002fe4000f8e00ff */
[----:B--2---:R-:W-:Y:S02]  /*5000*/  IMAD.U32 R32, RZ, RZ, UR47 ;  /* 0x0000002fff207e24 */ /* 0x004fe4000f8e00ff */
[----:B------:R-:W-:Y:S02]  /*5010*/  IMAD.U32 R6, RZ, RZ, UR45 ;  /* 0x0000002dff067e24 */ /* 0x000fe4000f8e00ff */
[----:B---3--:R-:W-:Y:S01]  /*5020*/  IMAD.U32 R30, RZ, RZ, UR46 ;  /* 0x0000002eff1e7e24 */ /* 0x008fe2000f8e00ff */
[-C--:B------:R-:W-:Y:S02]  /*5030*/  LEA R32, P0, R32, R236.reuse, 0x2 ;  /* 0x000000ec20207211 */ /* 0x080fe400078010ff */
[-C--:B------:R-:W-:Y:S02]  /*5040*/  LEA R6, P1, R6, R236.reuse, 0x2 ;  /* 0x000000ec06067211 */ /* 0x080fe400078210ff */
[-C--:B------:R-:W-:Y:S02]  /*5050*/  LEA R30, P2, R30, R236.reuse, 0x2 ;  /* 0x000000ec1e1e7211 */ /* 0x080fe400078410ff */
[-C--:B------:R-:W-:Y:S01]  /*5060*/  LEA.HI.X.SX32 R33, R0, R237.reuse, 0x2, P0 ;  /* 0x000000ed00217211 */ /* 0x080fe200000f16ff */
[----:B------:R-:W-:Y:S01]  /*5070*/  IMAD.U32 R0, RZ, RZ, UR44 ;  /* 0x0000002cff007e24 */ /* 0x000fe2000f8e00ff */
[-C--:B------:R-:W-:Y:S02]  /*5080*/  LEA.HI.X.SX32 R31, R5, R237.reuse, 0x2, P2 ;  /* 0x000000ed051f7211 */ /* 0x080fe400010f16ff */
[-C--:B------:R-:W-:Y:S01]  /*5090*/  LEA R4, P0, R4, R236.reuse, 0x2 ;  /* 0x000000ec04047211 */ /* 0x080fe200078010ff */
[----:B------:R1:W-:Y:S01]  /*50a0*/  REDG.E.ADD.F32.FTZ.RN.STRONG.GPU desc[UR38][R32.64], R8 ;  /* 0x00000008200079a6 */ /* 0x0003e2000c10f3a6 */
[-C--:B------:R-:W-:Y:S01]  /*50b0*/  LEA.HI.X.SX32 R7, R2, R237.reuse, 0x2, P1 ;  /* 0x000000ed02077211 */ /* 0x080fe200008f16ff */
[----:B------:R-:W-:Y:S01]  /*50c0*/  IMAD.U32 R2, RZ, RZ, UR31 ;  /* 0x0000001fff027e24 */ /* 0x000fe2000f8e00ff */
[-C--:B------:R-:W-:Y:S01]  /*50d0*/  LEA.HI.X.SX32 R5, R0, R237.reuse, 0x2, P0 ;  /* 0x000000ed00057211 */ /* 0x080fe200000f16ff */
[----:B------:R-:W-:Y:S01]  /*50e0*/  REDG.E.ADD.F32.FTZ.RN.STRONG.GPU desc[UR38][R30.64], R9 ;  /* 0x000000091e0079a6 */ /* 0x000fe2000c10f3a6 */
[----:B------:R-:W-:Y:S03]  /*50f0*/  IMAD.U32 R0, RZ, RZ, UR30 ;  /* 0x0000001eff007e24 */ /* 0x000fe6000f8e00ff */
[----:B------:R2:W-:Y:S04]  /*5100*/  REDG.E.ADD.F32.FTZ.RN.STRONG.GPU desc[UR38][R6.64], R10 ;  /* 0x0000000a060079a6 */ /* 0x0005e8000c10f3a6 */
[----:B------:R3:W-:Y:S04]  /*5110*/  REDG.E.ADD.F32.FTZ.RN.STRONG.GPU desc[UR38][R4.64], R11 ;  /* 0x0000000b040079a6 */ /* 0x0007e8000c10f3a6 */
[----:B------:R4:W-:Y:S04]  /*5120*/  REDG.E.ADD.F32.FTZ.RN.STRONG.GPU desc[UR38][R236.64+0x80], R12 ;  /* 0x0000800cec0079a6 */ /* 0x0009e8000c10f3a6 */
[----:B------:R-:W-:Y:S04]  /*5130*/  REDG.E.ADD.F32.FTZ.RN.STRONG.GPU desc[UR38][R28.64+0x80], R13 ;  /* 0x0000800d1c0079a6 */ /* 0x000fe8000c10f3a6 */
[----:B------:R-:W-:Y:S01]  /*5140*/  LDSM.16.MT88.4 R32, [R3+0x11800] ;  /* 0x011800000320783b */ /* 0x000fe20000004200 */
[----:B-1----:R-:W-:Y:S05]  /*5150*/  IMAD.U32 R8, RZ, RZ, UR34 ;  /* 0x00000022ff087e24 */ /* 0x002fea000f8e00ff */
[-C--:B------:R-:W-:Y:S01]  /*5160*/  LEA R8, P2, R8, R236.reuse, 0x2 ;  /* 0x000000ec08087211 */ /* 0x080fe200078410ff */
[----:B--2---:R-:W-:Y:S02]  /*5170*/  IMAD.U32 R6, RZ, RZ, UR31 ;  /* 0x0000001fff067e24 */ /* 0x004fe4000f8e00ff */
[----:B------:R-:W-:Y:S02]  /*5180*/  IMAD.U32 R10, RZ, RZ, UR23 ;  /* 0x00000017ff0a7e24 */ /* 0x000fe4000f8e00ff */
[----:B---3--:R-:W-:Y:S01]  /*5190*/  IMAD.U32 R5, RZ, RZ, UR34 ;  /* 0x00000022ff057e24 */ /* 0x008fe2000f8e00ff */
[-C--:B------:R-:W-:Y:S01]  /*51a0*/  LEA R6, P1, R6, R236.reuse, 0x2 ;  /* 0x000000ec06067211 */ /* 0x080fe200078210ff */
[----:B------:R-:W-:Y:S02]  /*51b0*/  IMAD.U32 R4, RZ, RZ, UR30 ;  /* 0x0000001eff047e24 */ /* 0x000fe4000f8e00ff */
[----:B----4-:R-:W-:Y:S01]  /*51c0*/  IMAD.U32 R12, RZ, RZ, UR28 ;  /* 0x0000001cff0c7e24 */ /* 0x010fe2000f8e00ff */
[-C--:B------:R-:W-:Y:S02]  /*51d0*/  LEA.HI.X.SX32 R9, R5, R237.reuse, 0x2, P2 ;  /* 0x000000ed05097211 */ /* 0x080fe400010f16ff */
[-C--:B------:R-:W-:Y:S02]  /*51e0*/  LEA R4, P0, R4, R236.reuse, 0x2 ;  /* 0x000000ec04047211 */ /* 0x080fe400078010ff */
[-C--:B------:R-:W-:Y:S01]  /*51f0*/  LEA.HI.X.SX32 R7, R2, R237.reuse, 0x2, P1 ;  /* 0x000000ed02077211 */ /* 0x080fe200008f16ff */
[----:B------:R1:W-:Y:S01]  /*5200*/  REDG.E.ADD.F32.FTZ.RN.STRONG.GPU desc[UR38][R8.64], R14 ;  /* 0x0000000e080079a6 */ /* 0x0003e2000c10f3a6 */
[-C--:B------:R-:W-:Y:S01]  /*5210*/  LEA.HI.X.SX32 R5, R0, R237.reuse, 0x2, P0 ;  /* 0x000000ed00057211 */ /* 0x080fe200000f16ff */
[----:B------:R-:W-:Y:S01]  /*5220*/  IMAD.U32 R2, RZ, RZ, UR23 ;  /* 0x00000017ff027e24 */ /* 0x000fe2000f8e00ff */
[-C--:B------:R-:W-:Y:S01]  /*5230*/  LEA R10, P2, R10, R236.reuse, 0x2 ;  /* 0x000000ec0a0a7211 */ /* 0x080fe200078410ff */
[----:B------:R2:W-:Y:S01]  /*5240*/  REDG.E.ADD.F32.FTZ.RN.STRONG.GPU desc[UR38][R6.64], R15 ;  /* 0x0000000f060079a6 */ /* 0x0005e2000c10f3a6 */
[----:B------:R-:W-:Y:S02]  /*5250*/  IMAD.U32 R0, RZ, RZ, UR11 ;  /* 0x0000000bff007e24 */ /* 0x000fe4000f8e00ff */
[-C--:B------:R-:W-:Y:S01]  /*5260*/  LEA.HI.X.SX32 R11, R2, R237.reuse, 0x2, P2 ;  /* 0x000000ed020b7211 */ /* 0x080fe200010f16ff */
[----:B------:R3:W-:Y:S01]  /*5270*/  REDG.E.ADD.F32.FTZ.RN.STRONG.GPU desc[UR38][R4.64], R16 ;  /* 0x00000010040079a6 */ /* 0x0007e2000c10f3a6 */
[----:B------:R-:W-:Y:S03]  /*5280*/  IMAD.U32 R2, RZ, RZ, UR29 ;  /* 0x0000001dff027e24 */ /* 0x000fe6000f8e00ff */
[----:B------:R4:W-:Y:S01]  /*5290*/  REDG.E.ADD.F32.FTZ.RN.STRONG.GPU desc[UR38][R10.64], R17 ;  /* 0x000000110a0079a6 */ /* 0x0009e2000c10f3a6 */
[----:B-1----:R-:W-:Y:S02]  /*52a0*/  IMAD.U32 R8, RZ, RZ, UR11 ;  /* 0x0000000bff087e24 */ /* 0x002fe4000f8e00ff */
[----:B--2---:R-:W-:Y:S03]  /*52b0*/  IMAD.U32 R6, RZ, RZ, UR4 ;  /* 0x00000004ff067e24 */ /* 0x004fe6000f8e00ff */
[-C--:B------:R-:W-:Y:S01]  /*52c0*/  LEA R8, P1, R8, R236.reuse, 0x2 ;  /* 0x000000ec08087211 */ /* 0x080fe200078210ff */
[----:B---3--:R-:W-:Y:S01]  /*52d0*/  IMAD.U32 R5, RZ, RZ, UR4 ;  /* 0x00000004ff057e24 */ /* 0x008fe2000f8e00ff */
[-C--:B------:R-:W-:Y:S01]  /*52e0*/  LEA R6, P0, R6, R236.reuse, 0x2 ;  /* 0x000000ec06067211 */ /* 0x080fe200078010ff */
[----:B------:R-:W-:Y:S01]  /*52f0*/  IMAD.U32 R4, RZ, RZ, UR29 ;  /* 0x0000001dff047e24 */ /* 0x000fe2000f8e00ff */
[-C--:B------:R-:W-:Y:S01]  /*5300*/  LEA.HI.X.SX32 R9, R0, R237.reuse, 0x2, P1 ;  /* 0x000000ed00097211 */ /* 0x080fe200008f16ff */
[----:B----4-:R-:W-:Y:S01]  /*5310*/  IMAD.U32 R10, RZ, RZ, UR27 ;  /* 0x0000001bff0a7e24 */ /* 0x010fe2000f8e00ff */
[-C--:B------:R-:W-:Y:S01]  /*5320*/  LEA.HI.X.SX32 R7, R5, R237.reuse, 0x2, P0 ;  /* 0x000000ed05077211 */ /* 0x080fe200000f16ff */
[----:B------:R-:W-:Y:S01]  /*5330*/  IMAD.U32 R0, RZ, RZ, UR24 ;  /* 0x00000018ff007e24 */ /* 0x000fe2000f8e00ff */
[-C--:B------:R-:W-:Y:S01]  /*5340*/  LEA R4, P1, R4, R236.reuse, 0x2 ;  /* 0x000000ec04047211 */ /* 0x080fe200078210ff */
[----:B------:R1:W-:Y:S01]  /*5350*/  REDG.E.ADD.F32.FTZ.RN.STRONG.GPU desc[UR38][R8.64], R18 ;  /* 0x00000012080079a6 */ /* 0x0003e2000c10f3a6 */
[-C--:B------:R-:W-:Y:S02]  /*5360*/  LEA R12, P0, R12, R236.reuse, 0x2 ;  /* 0x000000ec0c0c7211 */ /* 0x080fe400078010ff */
[-C--:B------:R-:W-:Y:S01]  /*5370*/  LEA.HI.X.SX32 R5, R2, R237.reuse, 0x2, P1 ;  /* 0x000000ed02057211 */ /* 0x080fe200008f16ff */
[----:B------:R2:W-:Y:S01]  /*5380*/  REDG.E.ADD.F32.FTZ.RN.STRONG.GPU desc[UR38][R6.64], R19 ;  /* 0x00000013060079a6 */ /* 0x0005e2000c10f3a6 */
[-C--:B------:R-:W-:Y:S01]  /*5390*/  LEA R10, P3, R10, R236.reuse, 0x2 ;  /* 0x000000ec0a0a7211 */ /* 0x080fe200078610ff */
[----:B------:R-:W-:Y:S02]  /*53a0*/  IMAD.U32 R2, RZ, RZ, UR25 ;  /* 0x00000019ff027e24 */ /* 0x000fe4000f8e00ff */
[----:B------:R-:W-:Y:S04]  /*53b0*/  REDG.E.ADD.F32.FTZ.RN.STRONG.GPU desc[UR38][R236.64+0x100], R20 ;  /* 0x00010014ec0079a6 */ /* 0x000fe8000c10f3a6 */
[----:B------:R-:W-:Y:S04]  /*53c0*/  REDG.E.ADD.F32.FTZ.RN.STRONG.GPU desc[UR38][R28.64+0x100], R21 ;  /* 0x000100151c0079a6 */ /* 0x000fe8000c10f3a6 */
[----:B------:R3:W-:Y:S04]  /*53d0*/  REDG.E.ADD.F32.FTZ.RN.STRONG.GPU desc[UR38][R4.64], R22 ;  /* 0x00000016040079a6 */ /* 0x0007e8000c10f3a6 */
[----:B------:R-:W-:Y:S04]  /*53e0*/  LDSM.16.MT88.4 R16, [R224+0x1000] ;  /* 0x00100000e010783b */ /* 0x000fe80000004200 */
[----:B------:R-:W-:Y:S01]  /*53f0*/  LDSM.16.MT88.4 R28, [R3+0xf800] ;  /* 0x00f80000031c783b */ /* 0x000fe20000004200 */
[----:B-1----:R-:W-:Y:S02]  /*5400*/  IMAD.U32 R9, RZ, RZ, UR28 ;  /* 0x0000001cff097e24 */ /* 0x002fe4000f8e00ff */
[----:B------:R-:W-:Y:S02]  /*5410*/  IMAD.U32 R8, RZ, RZ, UR26 ;  /* 0x0000001aff087e24 */ /* 0x000fe4000f8e00ff */
[----:B--2---:R-:W-:Y:S01]  /*5420*/  IMAD.U32 R7, RZ, RZ, UR27 ;  /* 0x0000001bff077e24 */ /* 0x004fe2000f8e00ff */
[-C--:B------:R-:W-:Y:S01]  /*5430*/  LEA.HI.X.SX32 R13, R9, R237.reuse, 0x2, P0 ;  /* 0x000000ed090d7211 */ /* 0x080fe200000f16ff */
[----:B------:R-:W-:Y:S01]  /*5440*/  IMAD.U32 R6, RZ, RZ, UR25 ;  /* 0x00000019ff067e24 */ /* 0x000fe2000f8e00ff */
[-C--:B------:R-:W-:Y:S02]  /*5450*/  LEA R8, P2, R8, R236.reuse, 0x2 ;  /* 0x000000ec08087211 */ /* 0x080fe400078410ff */
[-C--:B------:R-:W-:Y:S01]  /*5460*/  LEA.HI.X.SX32 R11, R7, R237.reuse, 0x2, P3 ;  /* 0x000000ed070b7211 */ /* 0x080fe200018f16ff */
[----:B------:R-:W-:Y:S01]  /*5470*/  REDG.E.ADD.F32.FTZ.RN.STRONG.GPU desc[UR38][R12.64], R23 ;  /* 0x000000170c0079a6 */ /* 0x000fe2000c10f3a6 */
[-C--:B------:R-:W-:Y:S03]  /*5480*/  LEA R6, P1, R6, R236.reuse, 0x2 ;  /* 0x000000ec06067211 */ /* 0x080fe600078210ff */
[----:B------:R-:W-:Y:S01]  /*5490*/  REDG.E.ADD.F32.FTZ.RN.STRONG.GPU desc[UR38][R10.64], R24 ;  /* 0x000000180a0079a6 */ /* 0x000fe2000c10f3a6 */
[-C--:B------:R-:W-:Y:S01]  /*54a0*/  LEA.HI.X.SX32 R7, R2, R237.reuse, 0x2, P1 ;  /* 0x000000ed02077211 */ /* 0x080fe200008f16ff */
[----:B---3--:R-:W-:Y:S01]  /*54b0*/  IMAD.U32 R5, RZ, RZ, UR26 ;  /* 0x0000001aff057e24 */ /* 0x008fe2000f8e00ff */
[----:B------:R-:W-:Y:S01]  /*54c0*/  PLOP3.LUT P1, PT, PT, PT, UP0, 0x80, 0x0 ;  /* 0x000000000000781c */ /* 0x000fe20003f2f008 */
[----:B------:R-:W-:Y:S01]  /*54d0*/  IMAD.U32 R4, RZ, RZ, UR24 ;  /* 0x00000018ff047e24 */ /* 0x000fe2000f8e00ff */
[----:B------:R-:W-:Y:S01]  /*54e0*/  LDSM.16.MT88.4 R12, [R3+0x11000] ;  /* 0x01100000030c783b */ /* 0x000fe20000004200 */
[----:B------:R-:W-:Y:S01]  /*54f0*/  @UP3 UIADD3 UR22, UP0, UR22, -0x100, URZ ;  /* 0xffffff0016163890 */ /* 0x000fe2000ff1e03f */
[-C--:B------:R-:W-:Y:S02]  /*5500*/  LEA.HI.X.SX32 R9, R5, R237.reuse, 0x2, P2 ;  /* 0x000000ed05097211 */ /* 0x080fe400010f16ff */
[----:B------:R-:W-:Y:S01]  /*5510*/  LEA R4, P0, R4, R236, 0x2 ;  /* 0x000000ec04047211 */ /* 0x000fe200078010ff */
[----:B------:R-:W-:Y:S01]  /*5520*/  LDSM.16.MT88.4 R20, [R224+0x2000] ;  /* 0x00200000e014783b */ /* 0x000fe20000004200 */
[----:B------:R-:W-:Y:S02]  /*5530*/  @UP3 UIADD3.X UR7, UR7, -0x1, URZ, UP0, !UPT ;  /* 0xffffffff07073890 */ /* 0x000fe400087fe43f */
[----:B------:R-:W-:Y:S01]  /*5540*/  LEA.HI.X.SX32 R5, R0, R237, 0x2, P0 ;  /* 0x000000ed00057211 */ /* 0x000fe200000f16ff */
[----:B------:R-:W-:Y:S01]  /*5550*/  REDG.E.ADD.F32.FTZ.RN.STRONG.GPU desc[UR38][R8.64], R25 ;  /* 0x00000019080079a6 */ /* 0x000fe2000c10f3a6 */
[----:B------:R-:W-:Y:S01]  /*5560*/  PLOP3.LUT P0, PT, PT, PT, UP2, 0x80, 0x0 ;  /* 0x000000000000781c */ /* 0x000fe20003f0f028 */
[C---:B------:R-:W-:Y:S02]  /*5570*/  VIADD R0, R224.reuse, 0xffffd000 ;  /* 0xffffd000e0007836 */ /* 0x040fe40000000000 */
[----:B------:R-:W-:Y:S01]  /*5580*/  REDG.E.ADD.F32.FTZ.RN.STRONG.GPU desc[UR38][R6.64], R26 ;  /* 0x0000001a060079a6 */ /* 0x000fe2000c10f3a6 */
[----:B------:R-:W-:Y:S03]  /*5590*/  @P1 VIADD R0, R224, 0x3000 ;  /* 0x00003000e0001836 */ /* 0x000fe60000000000 */
[----:B------:R-:W-:Y:S04]  /*55a0*/  REDG.E.ADD.F32.FTZ.RN.STRONG.GPU desc[UR38][R4.64], R27 ;  /* 0x0000001b040079a6 */ /* 0x000fe8000c10f3a6 */
[----:B------:R-:W-:Y:S04]  /*55b0*/  LDSM.16.MT88.4 R4, [R3+0xf000] ;  /* 0x00f000000304783b */ /* 0x000fe80000004200 */
[----:B------:R-:W1:Y:S04]  /*55c0*/  LDSM.16.MT88.4 R8, [R224] ;  /* 0x00000000e008783b */ /* 0x000e680000004200 */
[----:B------:R-:W2:Y:S01]  /*55d0*/  LDSM.16.MT88.4 R24, [R224+0x400] ;  /* 0x00040000e018783b */ /* 0x000ea20000004200 */
[-C--:B-1----:R-:W-:Y:S06]  /*55e0*/  HMMA.16816.F32 R84, R4, R8.reuse, R84 ;  /* 0x000000080454723c */ /* 0x082fec0000001854 */
        /* <DEDUP_REMOVED lines=12> */
[----:B------:R-:W1:Y:S05]  /*56b0*/  LDSM.16.MT88.4 R12, [R224+0x800] ;  /* 0x00080000e00c783b */ /* 0x000e6a0000004200 */
[----:B------:R-:W-:Y:S01]  /*56c0*/  HMMA.16816.F32 R128, R4, R22, R128 ;  /* 0x000000160480723c */ /* 0x000fe20000001880 */
[----:B------:R-:W3:Y:S04]  /*56d0*/  LDSM.16.MT88.4 R4, [R224+0x2800] ;  /* 0x00280000e004783b */ /* 0x000ee80000004200 */
[----:B------:R-:W-:Y:S01]  /*56e0*/  LDSM.16.MT88.4 R20, [R3+0x10800] ;  /* 0x010800000314783b */ /* 0x000fe20000004200 */
[-C--:B--2---:R-:W-:Y:S06]  /*56f0*/  HMMA.16816.F32 R84, R28, R24.reuse, R84 ;  /* 0x000000181c54723c */ /* 0x084fec0000001854 */
[C---:B------:R-:W-:Y:S06]  /*5700*/  HMMA.16816.F32 R88, R32.reuse, R24, R88 ;  /* 0x000000182058723c */ /* 0x040fec0000001858 */
[-C--:B------:R-:W-:Y:S06]  /*5710*/  HMMA.16816.F32 R92, R32, R26.reuse, R92 ;  /* 0x0000001a205c723c */ /* 0x080fec000000185c */
[C---:B------:R-:W-:Y:S01]  /*5720*/  HMMA.16816.F32 R96, R28.reuse, R26, R96 ;  /* 0x0000001a1c60723c */ /* 0x040fe20000001860 */
[----:B------:R-:W2:Y:S05]  /*5730*/  LDSM.16.MT88.4 R24, [R224+0xc00] ;  /* 0x000c0000e018783b */ /* 0x000eaa0000004200 */
[-C--:B------:R-:W-:Y:S06]  /*5740*/  HMMA.16816.F32 R100, R28, R132.reuse, R100 ;  /* 0x000000841c64723c */ /* 0x080fec0000001864 */
[C---:B------:R-:W-:Y:S06]  /*5750*/  HMMA.16816.F32 R104, R32.reuse, R132, R104 ;  /* 0x000000842068723c */ /* 0x040fec0000001868 */
[-C--:B------:R-:W-:Y:S06]  /*5760*/  HMMA.16816.F32 R108, R32, R134.reuse, R108 ;  /* 0x00000086206c723c */ /* 0x080fec000000186c */
[C---:B------:R-:W-:Y:S01]  /*5770*/  HMMA.16816.F32 R112, R28.reuse, R134, R112 ;  /* 0x000000861c70723c */ /* 0x040fe20000001870 */
[----:B------:R-:W4:Y:S05]  /*5780*/  LDSM.16.MT88.4 R132, [R3+0x12800] ;  /* 0x012800000384783b */ /* 0x000f2a0000004200 */
[-C--:B------:R-:W-:Y:S06]  /*5790*/  HMMA.16816.F32 R116, R28, R136.reuse, R116 ;  /* 0x000000881c74723c */ /* 0x080fec0000001874 */
[C---:B------:R-:W-:Y:S06]  /*57a0*/  HMMA.16816.F32 R120, R32.reuse, R136, R120 ;  /* 0x000000882078723c */ /* 0x040fec0000001878 */
[-C--:B------:R-:W-:Y:S01]  /*57b0*/  HMMA.16816.F32 R124, R32, R138.reuse, R124 ;  /* 0x0000008a207c723c */ /* 0x080fe2000000187c */
[----:B------:R3:W4:Y:S05]  /*57c0*/  LDSM.16.MT88.4 R32, [R224+0x2c00] ;  /* 0x002c0000e020783b */ /* 0x00072a0000004200 */
[----:B------:R-:W-:Y:S06]  /*57d0*/  HMMA.16816.F32 R128, R28, R138, R128 ;  /* 0x0000008a1c80723c */ /* 0x000fec0000001880 */
[-C--:B-1----:R-:W-:Y:S06]  /*57e0*/  HMMA.16816.F32 R84, R8, R12.reuse, R84 ;  /* 0x0000000c0854723c */ /* 0x082fec0000001854 */
[C---:B------:R-:W-:Y:S06]  /*57f0*/  HMMA.16816.F32 R88, R16.reuse, R12, R88 ;  /* 0x0000000c1058723c */ /* 0x040fec0000001858 */
[-C--:B------:R-:W-:Y:S05]  /*5800*/  HMMA.16816.F32 R92, R16, R14.reuse, R92 ;  /* 0x0000000e105c723c */ /* 0x080fea000000185c */
[----:B---3--:R-:W-:Y:S01]  /*5810*/  IMAD.MOV.U32 R224, RZ, RZ, R0 ;  /* 0x000000ffffe07224 */ /* 0x008fe200078e0000 */
        /* <DEDUP_REMOVED lines=8> */
[----:B------:R-:W-:Y:S06]  /*58a0*/  HMMA.16816.F32 R128, R8, R6, R128 ;  /* 0x000000060880723c */ /* 0x000fec0000001880 */
[-C--:B--2---:R-:W-:Y:S06]  /*58b0*/  HMMA.16816.F32 R84, R20, R24.reuse, R84 ;  /* 0x000000181454723c */ /* 0x084fec0000001854 */
[C---:B----4-:R-:W-:Y:S06]  /*58c0*/  HMMA.16816.F32 R88, R132.reuse, R24, R88 ;  /* 0x000000188458723c */ /* 0x050fec0000001858 */
        /* <DEDUP_REMOVED lines=13> */
.L_x_46:
[----:B------:R-:W2:Y:S01]  /*59a0*/  LDL.64 R28, [R1+0x20] ;  /* 0x00002000011c7983 */ /* 0x000ea20000100a00 */
[----:B------:R-:W-:-:S03]  /*59b0*/  ULDC UR4, c[0x0][0x390] ;  /* 0x0000e40000047ab9 */ /* 0x000fc60000000800 */
[----:B------:R-:W3:Y:S01]  /*59c0*/  LDL R26, [R1] ;  /* 0x00000000011a7983 */ /* 0x000ee20000100800 */
        /* <DEDUP_REMOVED lines=18> */
[----:B------:R-:W-:-:S02]  /*5af0*/  F2FP.F16.F32.PACK_AB R24, R24, R86 ;  /* 0x000000561818723e */ /* 0x000fc400000000ff */
[----:B------:R-:W-:Y:S02]  /*5b00*/  F2FP.F16.F32.PACK_AB R21, R21, R96 ;  /* 0x000000601515723e */ /* 0x000fe400000000ff */
[----:B------:R-:W-:Y:S01]  /*5b10*/  F2FP.F16.F32.PACK_AB R20, R20, R98 ;  /* 0x000000621414723e */ /* 0x000fe200000000ff */
[----:B------:R-:W-:Y:S01]  /*5b20*/  ULDC.64 UR6, c[0x0][0x3f0] ;  /* 0x0000fc0000067ab9 */ /* 0x000fe20000000a00 */
[----:B------:R-:W-:Y:S02]  /*5b30*/  F2FP.F16.F32.PACK_AB R23, R23, R88 ;  /* 0x000000581717723e */ /* 0x000fe400000000ff */
[----:B------:R-:W-:Y:S01]  /*5b40*/  F2FP.F16.F32.PACK_AB R22, R22, R90 ;  /* 0x0000005a1616723e */ /* 0x000fe200000000ff */
[----:B------:R-:W-:Y:S01]  /*5b50*/  FMUL.FTZ R100, R100, UR4 ;  /* 0x0000000464647c20 */ /* 0x000fe20008410000 */
[----:B------:R-:W-:Y:S01]  /*5b60*/  F2FP.F16.F32.PACK_AB R19, R19, R92 ;  /* 0x0000005c1313723e */ /* 0x000fe200000000ff */
[----:B------:R-:W-:Y:S01]  /*5b70*/  FMUL.FTZ R17, R101, UR4 ;  /* 0x0000000465117c20 */ /* 0x000fe20008410000 */
[----:B------:R-:W-:Y:S01]  /*5b80*/  F2FP.F16.F32.PACK_AB R18, R18, R94 ;  /* 0x0000005e1212723e */ /* 0x000fe200000000ff */
        /* <DEDUP_REMOVED lines=10> */
[----:B------:R-:W-:Y:S01]  /*5c30*/  STS [R251], R25 ;  /* 0x00000019fb007388 */ /* 0x000fe20000000800 */
[----:B------:R-:W-:Y:S01]  /*5c40*/  FMUL.FTZ R108, R108, UR4 ;  /* 0x000000046c6c7c20 */ /* 0x000fe20008410000 */
[----:B------:R-:W-:-:S02]  /*5c50*/  FMUL.FTZ R11, R109, UR4 ;  /* 0x000000046d0b7c20 */ /* 0x000fc40008410000 */
[----:B------:R-:W-:Y:S01]  /*5c60*/  STS [R251+0x200], R24 ;  /* 0x00020018fb007388 */ /* 0x000fe20000000800 */
[----:B------:R-:W-:Y:S01]  /*5c70*/  FMUL.FTZ R110, R110, UR4 ;  /* 0x000000046e6e7c20 */ /* 0x000fe20008410000 */
[----:B------:R-:W-:Y:S02]  /*5c80*/  FMUL.FTZ R10, R111, UR4 ;  /* 0x000000046f0a7c20 */ /* 0x000fe40008410000 */
[----:B------:R-:W-:Y:S01]  /*5c90*/  STS [R252], R21 ;  /* 0x00000015fc007388 */ /* 0x000fe20000000800 */
[----:B------:R-:W-:Y:S01]  /*5ca0*/  FMUL.FTZ R116, R116, UR4 ;  /* 0x0000000474747c20 */ /* 0x000fe20008410000 */
[----:B------:R-:W-:Y:S02]  /*5cb0*/  FMUL.FTZ R9, R117, UR4 ;  /* 0x0000000475097c20 */ /* 0x000fe40008410000 */
[----:B------:R-:W-:Y:S01]  /*5cc0*/  STS [R252+0x200], R20 ;  /* 0x00020014fc007388 */ /* 0x000fe20000000800 */
[----:B------:R-:W-:Y:S01]  /*5cd0*/  FMUL.FTZ R118, R118, UR4 ;  /* 0x0000000476767c20 */ /* 0x000fe20008410000 */
[----:B------:R-:W-:-:S02]  /*5ce0*/  FMUL.FTZ R8, R119, UR4 ;  /* 0x0000000477087c20 */ /* 0x000fc40008410000 */
[----:B------:R-:W-:Y:S01]  /*5cf0*/  STS [R251+0x1000], R23 ;  /* 0x00100017fb007388 */ /* 0x000fe20000000800 */
[----:B------:R-:W-:-:S03]  /*5d00*/  F2FP.F16.F32.PACK_AB R17, R17, R100 ;  /* 0x000000641111723e */ /* 0x000fc600000000ff */
[----:B------:R-:W-:Y:S01]  /*5d10*/  STS [R251+0x1200], R22 ;  /* 0x00120016fb007388 */ /* 0x000fe20000000800 */
[----:B------:R-:W-:-:S03]  /*5d20*/  F2FP.F16.F32.PACK_AB R16, R16, R102 ;  /* 0x000000661010723e */ /* 0x000fc600000000ff */
[----:B------:R-:W-:Y:S01]  /*5d30*/  STS [R252+0x1000], R19 ;  /* 0x00100013fc007388 */ /* 0x000fe20000000800 */
[----:B------:R-:W-:-:S03]  /*5d40*/  F2FP.F16.F32.PACK_AB R13, R13, R112 ;  /* 0x000000700d0d723e */ /* 0x000fc600000000ff */
[----:B------:R1:W-:Y:S01]  /*5d50*/  STS [R252+0x1200], R18 ;  /* 0x00120012fc007388 */ /* 0x0003e20000000800 */
[----:B------:R-:W-:Y:S02]  /*5d60*/  F2FP.F16.F32.PACK_AB R12, R12, R114 ;  /* 0x000000720c0c723e */ /* 0x000fe400000000ff */
[----:B------:R-:W-:Y:S02]  /*5d70*/  F2FP.F16.F32.PACK_AB R15, R15, R104 ;  /* 0x000000680f0f723e */ /* 0x000fe400000000ff */
[----:B------:R-:W-:Y:S02]  /*5d80*/  F2FP.F16.F32.PACK_AB R14, R14, R106 ;  /* 0x0000006a0e0e723e */ /* 0x000fe400000000ff */
[----:B------:R-:W-:Y:S02]  /*5d90*/  F2FP.F16.F32.PACK_AB R11, R11, R108 ;  /* 0x0000006c0b0b723e */ /* 0x000fe400000000ff */
[----:B------:R-:W-:Y:S01]  /*5da0*/  F2FP.F16.F32.PACK_AB R10, R10, R110 ;  /* 0x0000006e0a0a723e */ /* 0x000fe200000000ff */
[----:B------:R-:W-:Y:S01]  /*5db0*/  STS [R251+0x2000], R17 ;  /* 0x00200011fb007388 */ /* 0x000fe20000000800 */
[----:B------:R-:W-:-:S02]  /*5dc0*/  F2FP.F16.F32.PACK_AB R9, R9, R116 ;  /* 0x000000740909723e */ /* 0x000fc400000000ff */
[----:B------:R-:W-:Y:S01]  /*5dd0*/  F2FP.F16.F32.PACK_AB R8, R8, R118 ;  /* 0x000000760808723e */ /* 0x000fe200000000ff */
[----:B------:R4:W-:Y:S01]  /*5de0*/  STS [R251+0x2200], R16 ;  /* 0x00220010fb007388 */ /* 0x0009e20000000800 */
[----:B------:R-:W-:-:S03]  /*5df0*/  FMUL.FTZ R128, R128, UR4 ;  /* 0x0000000480807c20 */ /* 0x000fc60008410000 */
[----:B------:R-:W-:Y:S01]  /*5e00*/  STS [R252+0x2000], R13 ;  /* 0x0020000dfc007388 */ /* 0x000fe20000000800 */
[----:B-1----:R-:W1:Y:S03]  /*5e10*/  LDC.64 R18, c[0x0][0x450] ;  /* 0x00011400ff127b82 */ /* 0x002e660000000a00 */
[----:B------:R4:W-:Y:S01]  /*5e20*/  STS [R252+0x2200], R12 ;  /* 0x0022000cfc007388 */ /* 0x0009e20000000800 */
[----:B------:R-:W-:Y:S01]  /*5e30*/  FMUL.FTZ R5, R129, UR4 ;  /* 0x0000000481057c20 */ /* 0x000fe20008410000 */
[----:B------:R-:W-:Y:S02]  /*5e40*/  FMUL.FTZ R130, R130, UR4 ;  /* 0x0000000482827c20 */ /* 0x000fe40008410000 */
[----:B------:R-:W-:Y:S01]  /*5e50*/  STS [R251+0x3000], R15 ;  /* 0x0030000ffb007388 */ /* 0x000fe20000000800 */
[----:B------:R-:W-:-:S03]  /*5e60*/  FMUL.FTZ R4, R131, UR4 ;  /* 0x0000000483047c20 */ /* 0x000fc60008410000 */
[----:B------:R-:W-:Y:S01]  /*5e70*/  STS [R251+0x3200], R14 ;  /* 0x0032000efb007388 */ /* 0x000fe20000000800 */
[----:B------:R-:W-:Y:S01]  /*5e80*/  FMUL.FTZ R120, R120, UR4 ;  /* 0x0000000478787c20 */ /* 0x000fe20008410000 */
[----:B------:R-:W-:Y:S02]  /*5e90*/  FMUL.FTZ R7, R121, UR4 ;  /* 0x0000000479077c20 */ /* 0x000fe40008410000 */
[----:B------:R-:W-:Y:S01]  /*5ea0*/  STS [R252+0x3000], R11 ;  /* 0x0030000bfc007388 */ /* 0x000fe20000000800 */
[----:B------:R-:W-:Y:S01]  /*5eb0*/  FMUL.FTZ R122, R122, UR4 ;  /* 0x000000047a7a7c20 */ /* 0x000fe20008410000 */
[----:B------:R-:W-:Y:S01]  /*5ec0*/  FMUL.FTZ R6, R123, UR4 ;  /* 0x000000047b067c20 */ /* 0x000fe20008410000 */
[----:B------:R-:W-:Y:S01]  /*5ed0*/  FMUL.FTZ R124, R124, UR4 ;  /* 0x000000047c7c7c20 */ /* 0x000fe20008410000 */
[----:B------:R1:W-:Y:S01]  /*5ee0*/  STS [R252+0x3200], R10 ;  /* 0x0032000afc007388 */ /* 0x0003e20000000800 */
[----:B------:R-:W-:Y:S01]  /*5ef0*/  FMUL.FTZ R2, R125, UR4 ;  /* 0x000000047d027c20 */ /* 0x000fe20008410000 */
[----:B------:R-:W-:Y:S01]  /*5f00*/  FMUL.FTZ R126, R126, UR4 ;  /* 0x000000047e7e7c20 */ /* 0x000fe20008410000 */
[----:B------:R-:W-:Y:S01]  /*5f10*/  FMUL.FTZ R0, R127, UR4 ;  /* 0x000000047f007c20 */ /* 0x000fe20008410000 */
[----:B------:R-:W-:Y:S01]  /*5f20*/  STS [R251+0x4000], R9 ;  /* 0x00400009fb007388 */ /* 0x000fe20000000800 */
[----:B----4-:R-:W4:Y:S03]  /*5f30*/  LDC.64 R16, c[0x0][0x458] ;  /* 0x00011600ff107b82 */ /* 0x010f260000000a00 */
[----:B------:R1:W-:Y:S01]  /*5f40*/  STS [R251+0x4200], R8 ;  /* 0x00420008fb007388 */ /* 0x0003e20000000800 */
[----:B------:R-:W-:-:S02]  /*5f50*/  F2FP.F16.F32.PACK_AB R5, R5, R128 ;  /* 0x000000800505723e */ /* 0x000fc400000000ff */
[----:B------:R-:W-:Y:S02]  /*5f60*/  F2FP.F16.F32.PACK_AB R4, R4, R130 ;  /* 0x000000820404723e */ /* 0x000fe400000000ff */
[----:B------:R-:W-:Y:S01]  /*5f70*/  F2FP.F16.F32.PACK_AB R7, R7, R120 ;  /* 0x000000780707723e */ /* 0x000fe200000000ff */
[----:B------:R-:W3:Y:S01]  /*5f80*/  LDC.64 R12, c[0x0][0x470] ;  /* 0x00011c00ff0c7b82 */ /* 0x000ee20000000a00 */
[----:B------:R-:W-:Y:S02]  /*5f90*/  F2FP.F16.F32.PACK_AB R6, R6, R122 ;  /* 0x0000007a0606723e */ /* 0x000fe400000000ff */
[----:B------:R-:W-:Y:S02]  /*5fa0*/  F2FP.F16.F32.PACK_AB R2, R2, R124 ;  /* 0x0000007c0202723e */ /* 0x000fe400000000ff */
[----:B------:R-:W-:Y:S02]  /*5fb0*/  F2FP.F16.F32.PACK_AB R0, R0, R126 ;  /* 0x0000007e0000723e */ /* 0x000fe400000000ff */
[----:B------:R-:W-:-:S02]  /*5fc0*/  F2FP.F16.F32.PACK_AB R36, R37, R36 ;  /* 0x000000242524723e */ /* 0x000fc400000000ff */
[----:B------:R-:W-:Y:S01]  /*5fd0*/  F2FP.F16.F32.PACK_AB R38, R39, R38 ;  /* 0x000000262726723e */ /* 0x000fe200000000ff */
[----:B------:R-:W-:Y:S01]  /*5fe0*/  STS [R252+0x4000], R5 ;  /* 0x00400005fc007388 */ /* 0x000fe20000000800 */
[----:B------:R-:W-:Y:S01]  /*5ff0*/  F2FP.F16.F32.PACK_AB R48, R49, R48 ;  /* 0x000000303130723e */ /* 0x000fe200000000ff */
[----:B-1----:R-:W1:Y:S08]  /*6000*/  LDC.64 R10, c[0x0][0x468] ;  /* 0x00011a00ff0a7b82 */ /* 0x002e700000000a00 */
[----:B------:R-:W4:Y:S01]  /*6010*/  LDC.64 R8, c[0x0][0x438] ;  /* 0x00010e00ff087b82 */ /* 0x000f220000000a00 */
[----:B------:R-:W-:Y:S01]  /*6020*/  F2FP.F16.F32.PACK_AB R50, R51, R50 ;  /* 0x000000323332723e */ /* 0x000fe200000000ff */
[----:B------:R-:W-:Y:S01]  /*6030*/  STS [R252+0x4200], R4 ;  /* 0x00420004fc007388 */ /* 0x000fe20000000800 */
[----:B------:R-:W-:-:S02]  /*6040*/  F2FP.F16.F32.PACK_AB R40, R41, R40 ;  /* 0x000000282928723e */ /* 0x000fc400000000ff */
[----:B------:R-:W-:Y:S01]  /*6050*/  F2FP.F16.F32.PACK_AB R42, R43, R42 ;  /* 0x0000002a2b2a723e */ /* 0x000fe200000000ff */
[----:B------:R-:W-:Y:S01]  /*6060*/  STS [R251+0x5000], R7 ;  /* 0x00500007fb007388 */ /* 0x000fe20000000800 */
[----:B------:R-:W-:Y:S01]  /*6070*/  F2FP.F16.F32.PACK_AB R44, R45, R44 ;  /* 0x0000002c2d2c723e */ /* 0x000fe200000000ff */
[----:B------:R-:W4:Y:S01]  /*6080*/  LDC.64 R14, c[0x0][0x440] ;  /* 0x00011000ff0e7b82 */ /* 0x000f220000000a00 */
[----:B------:R-:W-:Y:S01]  /*6090*/  F2FP.F16.F32.PACK_AB R46, R47, R46 ;  /* 0x0000002e2f2e723e */ /* 0x000fe200000000ff */
[----:B------:R-:W-:Y:S01]  /*60a0*/  STS [R251+0x5200], R6 ;  /* 0x00520006fb007388 */ /* 0x000fe20000000800 */
[----:B------:R-:W-:Y:S02]  /*60b0*/  F2FP.F16.F32.PACK_AB R52, R53, R52 ;  /* 0x000000343534723e */ /* 0x000fe400000000ff */
[----:B------:R-:W-:Y:S01]  /*60c0*/  F2FP.F16.F32.PACK_AB R54, R55, R54 ;  /* 0x000000363736723e */ /* 0x000fe200000000ff */
[----:B------:R-:W-:Y:S01]  /*60d0*/  STS [R252+0x5000], R2 ;  /* 0x00500002fc007388 */ /* 0x000fe20000000800 */
[----:B------:R-:W-:-:S03]  /*60e0*/  F2FP.F16.F32.PACK_AB R64, R65, R64 ;  /* 0x000000404140723e */ /* 0x000fc600000000ff */
[----:B------:R1:W-:Y:S01]  /*60f0*/  STS [R252+0x5200], R0 ;  /* 0x00520000fc007388 */ /* 0x0003e20000000800 */
[----:B------:R-:W-:-:S03]  /*6100*/  F2FP.F16.F32.PACK_AB R66, R67, R66 ;  /* 0x000000424342723e */ /* 0x000fc600000000ff */
[----:B------:R-:W-:Y:S01]  /*6110*/  STS [R251+0x6000], R36 ;  /* 0x00600024fb007388 */ /* 0x000fe20000000800 */
        /* <DEDUP_REMOVED lines=10> */
[----:B-1----:R-:W-:Y:S01]  /*61c0*/  IMAD R0, R18, UR36, RZ ;  /* 0x0000002412007c24 */ /* 0x002fe2000f8e02ff */
[----:B------:R-:W-:Y:S02]  /*61d0*/  F2FP.F16.F32.PACK_AB R70, R71, R70 ;  /* 0x000000464746723e */ /* 0x000fe400000000ff */
[----:B------:R-:W-:Y:S01]  /*61e0*/  STS [R252+0x7000], R44 ;  /* 0x0070002cfc007388 */ /* 0x000fe20000000800 */
[----:B------:R-:W-:-:S03]  /*61f0*/  F2FP.F16.F32.PACK_AB R80, R81, R80 ;  /* 0x000000505150723e */ /* 0x000fc600000000ff */
[----:B------:R-:W-:Y:S01]  /*6200*/  STS [R252+0x7200], R46 ;  /* 0x0072002efc007388 */ /* 0x000fe20000000800 */
[----:B------:R-:W-:Y:S01]  /*6210*/  F2FP.F16.F32.PACK_AB R82, R83, R82 ;  /* 0x000000525352723e */ /* 0x000fe200000000ff */
[----:B------:R-:W-:Y:S02]  /*6220*/  IMAD R0, R19, UR37, R0 ;  /* 0x0000002513007c24 */ /* 0x000fe4000f8e0200 */
[----:B------:R-:W-:Y:S01]  /*6230*/  STS [R251+0x8000], R52 ;  /* 0x00800034fb007388 */ /* 0x000fe20000000800 */
[----:B------:R-:W-:-:S03]  /*6240*/  F2FP.F16.F32.PACK_AB R72, R73, R72 ;  /* 0x000000484948723e */ /* 0x000fc600000000ff */
[----:B------:R-:W-:Y:S01]  /*6250*/  STS [R251+0x8200], R54 ;  /* 0x00820036fb007388 */ /* 0x000fe20000000800 */
[----:B------:R-:W-:-:S03]  /*6260*/  F2FP.F16.F32.PACK_AB R74, R75, R74 ;  /* 0x0000004a4b4a723e */ /* 0x000fc600000000ff */
[----:B------:R1:W-:Y:S01]  /*6270*/  STS [R252+0x8000], R64 ;  /* 0x00800040fc007388 */ /* 0x0003e20000000800 */
[----:B------:R-:W-:Y:S02]  /*6280*/  F2FP.F16.F32.PACK_AB R76, R77, R76 ;  /* 0x0000004c4d4c723e */ /* 0x000fe400000000ff */
[----:B------:R-:W-:Y:S01]  /*6290*/  F2FP.F16.F32.PACK_AB R78, R79, R78 ;  /* 0x0000004e4f4e723e */ /* 0x000fe200000000ff */
[----:B------:R-:W-:Y:S04]  /*62a0*/  STS [R252+0x8200], R66 ;  /* 0x00820042fc007388 */ /* 0x000fe80000000800 */
[----:B------:R-:W-:Y:S04]  /*62b0*/  STS [R251+0x9000], R56 ;  /* 0x00900038fb007388 */ /* 0x000fe80000000800 */
[----:B------:R-:W-:Y:S04]  /*62c0*/  STS [R251+0x9200], R58 ;  /* 0x0092003afb007388 */ /* 0x000fe80000000800 */
[----:B------:R-:W-:Y:S04]  /*62d0*/  STS [R252+0x9000], R60 ;  /* 0x0090003cfc007388 */ /* 0x000fe80000000800 */
[----:B------:R-:W-:Y:S01]  /*62e0*/  STS [R252+0x9200], R62 ;  /* 0x0092003efc007388 */ /* 0x000fe20000000800 */
[----:B-1----:R-:W1:Y:S03]  /*62f0*/  S2R R64, SR_TID.X ;  /* 0x0000000000407919 */ /* 0x002e660000002100 */
[----:B------:R-:W-:Y:S04]  /*6300*/  STS [R251+0xa000], R68 ;  /* 0x00a00044fb007388 */ /* 0x000fe80000000800 */
[----:B------:R-:W-:Y:S01]  /*6310*/  STS [R251+0xa200], R70 ;  /* 0x00a20046fb007388 */ /* 0x000fe20000000800 */
[----:B------:R-:W1:Y:S03]  /*6320*/  S2R R65, SR_TID.X ;  /* 0x0000000000417919 */ /* 0x000e660000002100 */
[----:B------:R-:W-:Y:S04]  /*6330*/  STS [R252+0xa000], R80 ;  /* 0x00a00050fc007388 */ /* 0x000fe80000000800 */
[----:B------:R-:W-:Y:S04]  /*6340*/  STS [R252+0xa200], R82 ;  /* 0x00a20052fc007388 */ /* 0x000fe80000000800 */
[----:B------:R-:W-:Y:S04]  /*6350*/  STS [R251+0xb000], R72 ;  /* 0x00b00048fb007388 */ /* 0x000fe80000000800 */
[----:B------:R-:W-:Y:S04]  /*6360*/  STS [R251+0xb200], R74 ;  /* 0x00b2004afb007388 */ /* 0x000fe80000000800 */
[----:B------:R-:W-:Y:S04]  /*6370*/  STS [R252+0xb000], R76 ;  /* 0x00b0004cfc007388 */ /* 0x000fe80000000800 */
[----:B------:R-:W-:Y:S01]  /*6380*/  STS [R252+0xb200], R78 ;  /* 0x00b2004efc007388 */ /* 0x000fe20000000800 */
[----:B------:R-:W-:Y:S01]  /*6390*/  IMAD R2, R10, UR18, RZ ;  /* 0x000000120a027c24 */ /* 0x000fe2000f8e02ff */
[----:B--2---:R-:W-:-:S02]  /*63a0*/  SHF.R.S32.HI R5, RZ, 0x1f, R28 ;  /* 0x0000001fff057819 */ /* 0x004fc4000001141c */
[----:B------:R-:W-:-:S05]  /*63b0*/  MOV R4, R28 ;  /* 0x0000001c00047202 */ /* 0x000fca0000000f00 */
[----:B------:R-:W-:-:S05]  /*63c0*/  IMAD.WIDE.U32 R6, R18, UR37, R4 ;  /* 0x0000002512067c25 */ /* 0x000fca000f8e0004 */
[----:B------:R-:W-:Y:S01]  /*63d0*/  IADD3 R7, R7, R0, RZ ;  /* 0x0000000007077210 */ /* 0x000fe20007ffe0ff */
[----:B----4-:R-:W-:-:S04]  /*63e0*/  IMAD R0, R8, UR17, RZ ;  /* 0x0000001108007c24 */ /* 0x010fc8000f8e02ff */
[----:B------:R-:W-:Y:S02]  /*63f0*/  IMAD R9, R9, UR12, R0 ;  /* 0x0000000c09097c24 */ /* 0x000fe4000f8e0200 */
[----:B------:R-:W-:-:S04]  /*6400*/  IMAD.WIDE.U32 R6, R8, UR12, R6 ;  /* 0x0000000c08067c25 */ /* 0x000fc8000f8e0006 */
[C---:B------:R-:W-:Y:S01]  /*6410*/  IMAD R0, R16.reuse, UR36, RZ ;  /* 0x0000002410007c24 */ /* 0x040fe2000f8e02ff */
[----:B------:R-:W-:Y:S01]  /*6420*/  IADD3 R7, R7, R9, RZ ;  /* 0x0000000907077210 */ /* 0x000fe20007ffe0ff */
[----:B------:R-:W-:-:S04]  /*6430*/  IMAD.WIDE.U32 R4, R16, UR37, R4 ;  /* 0x0000002510047c25 */ /* 0x000fc8000f8e0004 */
[----:B------:R-:W-:Y:S02]  /*6440*/  IMAD R0, R17, UR37, R0 ;  /* 0x0000002511007c24 */ /* 0x000fe4000f8e0200 */
[----:B------:R-:W-:Y:S02]  /*6450*/  IMAD R2, R11, UR13, R2 ;  /* 0x0000000d0b027c24 */ /* 0x000fe4000f8e0202 */
[----:B------:R-:W-:Y:S01]  /*6460*/  IMAD.WIDE.U32 R6, R10, UR13, R6 ;  /* 0x0000000d0a067c25 */ /* 0x000fe2000f8e0006 */
[----:B------:R-:W-:-:S03]  /*6470*/  IADD3 R5, R5, R0, RZ ;  /* 0x0000000005057210 */ /* 0x000fc60007ffe0ff */
[----:B------:R-:W-:Y:S01]  /*6480*/  IMAD R0, R14, UR17, RZ ;  /* 0x000000110e007c24 */ /* 0x000fe2000f8e02ff */
[----:B------:R-:W-:-:S03]  /*6490*/  IADD3 R7, R7, R2, RZ ;  /* 0x0000000207077210 */ /* 0x000fc60007ffe0ff */
[----:B------:R-:W-:Y:S01]  /*64a0*/  IMAD R2, R15, UR12, R0 ;  /* 0x0000000c0f027c24 */ /* 0x000fe2000f8e0200 */
[----:B---3--:R-:W-:Y:S01]  /*64b0*/  LEA R0, R26, UR5, 0x1 ;  /* 0x000000051a007c11 */ /* 0x008fe2000f8e08ff */
[----:B------:R-:W-:Y:S01]  /*64c0*/  BAR.SYNC.DEFER_BLOCKING 0x0 ;  /* 0x0000000000007b1d */ /* 0x000fe20000010000 */
[----:B------:R-:W-:Y:S01]  /*64d0*/  IMAD.WIDE.U32 R4, R14, UR12, R4 ;  /* 0x0000000c0e047c25 */ /* 0x000fe2000f8e0004 */
[----:B-1----:R-:W-:-:S03]  /*64e0*/  SHF.R.S32.HI R64, RZ, 0x1f, R64 ;  /* 0x0000001fff407819 */ /* 0x002fc60000011440 */
[----:B------:R-:W-:Y:S01]  /*64f0*/  IMAD R8, R12, UR18, RZ ;  /* 0x000000120c087c24 */ /* 0x000fe2000f8e02ff */
[----:B------:R-:W-:Y:S02]  /*6500*/  IADD3 R5, R5, R2, RZ ;  /* 0x0000000205057210 */ /* 0x000fe40007ffe0ff */
[----:B------:R-:W-:Y:S01]  /*6510*/  LEA.HI R64, R64, R65, RZ, 0x2 ;  /* 0x0000004140407211 */ /* 0x000fe200078f10ff */
[----:B------:R-:W-:Y:S02]  /*6520*/  IMAD R8, R13, UR13, R8 ;  /* 0x0000000d0d087c24 */ /* 0x000fe4000f8e0208 */
[----:B------:R-:W-:Y:S01]  /*6530*/  IMAD.WIDE.U32 R10, R12, UR13, R4 ;  /* 0x0000000d0c0a7c25 */ /* 0x000fe2000f8e0004 */
[----:B------:R-:W-:Y:S01]  /*6540*/  SHF.R.S32.HI R64, RZ, 0x2, R64 ;  /* 0x00000002ff407819 */ /* 0x000fe20000011440 */
[----:B------:R-:W1:Y:S04]  /*6550*/  LDS.128 R60, [R0+0x9000] ;  /* 0x00900000003c7984 */ /* 0x000e680000000c00 */
[----:B------:R-:W2:Y:S04]  /*6560*/  LDS.128 R56, [R0+0xb000] ;  /* 0x00b0000000387984 */ /* 0x000ea80000000c00 */
[----:B------:R-:W3:Y:S04]  /*6570*/  LDS.128 R52, [R0+0xd000] ;  /* 0x00d0000000347984 */ /* 0x000ee80000000c00 */
[----:B------:R-:W4:Y:S04]  /*6580*/  LDS.128 R48, [R0+0xa000] ;  /* 0x00a0000000307984 */ /* 0x000f280000000c00 */
[----:B------:R-:W4:Y:S04]  /*6590*/  LDS.128 R44, [R0+0xc000] ;  /* 0x00c00000002c7984 */ /* 0x000f280000000c00 */
[----:B------:R-:W4:Y:S01]  /*65a0*/  LDS.128 R40, [R0+0xe000] ;  /* 0x00e0000000287984 */ /* 0x000f220000000c00 */
[----:B------:R-:W-:-:S03]  /*65b0*/  SHF.R.S32.HI R9, RZ, 0x1f, R64 ;  /* 0x0000001fff097819 */ /* 0x000fc60000011440 */
[----:B------:R-:W4:Y:S04]  /*65c0*/  LDS.128 R36, [R0+0xf000] ;  /* 0x00f0000000247984 */ /* 0x000f280000000c00 */
[----:B------:R-:W4:Y:S04]  /*65d0*/  LDS.128 R28, [R0+0x11000] ;  /* 0x01100000001c7984 */ /* 0x000f280000000c00 */
[----:B------:R-:W4:Y:S04]  /*65e0*/  LDS.128 R20, [R0+0x13000] ;  /* 0x0130000000147984 */ /* 0x000f280000000c00 */
[----:B------:R-:W4:Y:S04]  /*65f0*/  LDS.128 R32, [R0+0x10000] ;  /* 0x0100000000207984 */ /* 0x000f280000000c00 */
[----:B------:R-:W4:Y:S04]  /*6600*/  LDS.128 R24, [R0+0x12000] ;  /* 0x0120000000187984 */ /* 0x000f280000000c00 */
[----:B------:R1:W4:Y:S01]  /*6610*/  LDS.128 R12, [R0+0x14000] ;  /* 0x01400000000c7984 */ /* 0x0003220000000c00 */
[----:B------:R-:W-:-:S02]  /*6620*/  IMAD R2, R9, R18, RZ ;  /* 0x0000001209027224 */ /* 0x000fc400078e02ff */
[----:B------:R-:W-:-:S04]  /*6630*/  IMAD.WIDE.U32 R4, R64, R18, R6 ;  /* 0x0000001240047225 */ /* 0x000fc800078e0006 */
[----:B------:R-:W-:Y:S01]  /*6640*/  IMAD R2, R64, R19, R2 ;  /* 0x0000001340027224 */ /* 0x000fe200078e0202 */
[----:B------:R-:W-:Y:S02]  /*6650*/  IADD3 R11, R11, R8, RZ ;  /* 0x000000080b0b7210 */ /* 0x000fe40007ffe0ff */
[----:B------:R-:W-:Y:S02]  /*6660*/  LEA R6, P0, R4, UR6, 0x1 ;  /* 0x0000000604067c11 */ /* 0x000fe4000f8008ff */
[----:B------:R-:W-:Y:S01]  /*6670*/  IADD3 R2, R5, R2, RZ ;  /* 0x0000000205027210 */ /* 0x000fe20007ffe0ff */
[----:B------:R-:W-:-:S03]  /*6680*/  IMAD.WIDE.U32 R10, R64, R16, R10 ;  /* 0x00000010400a7225 */ /* 0x000fc600078e000a */
[----:B------:R-:W-:Y:S01]  /*6690*/  LEA.HI.X R7, R4, UR7, R2, 0x1, P0 ;  /* 0x0000000704077c11 */ /* 0x000fe200080f0c02 */
[----:B------:R-:W-:Y:S01]  /*66a0*/  ULDC.64 UR6, c[0x0][0x3f8] ;  /* 0x0000fe0000067ab9 */ /* 0x000fe20000000a00 */
[----:B------:R-:W-:Y:S01]  /*66b0*/  LEA R8, P0, R18, R6, 0x7 ;  /* 0x0000000612087211 */ /* 0x000fe200078038ff */
[----:B-1----:R-:W-:-:S04]  /*66c0*/  IMAD R0, R9, R16, RZ ;  /* 0x0000001009007224 */ /* 0x002fc800078e02ff */
[----:B------:R-:W-:Y:S01]  /*66d0*/  IMAD R0, R64, R17, R0 ;  /* 0x0000001140007224 */ /* 0x000fe200078e0200 */
[----:B------:R-:W-:Y:S02]  /*66e0*/  LEA.HI.X R9, R18, R7, R19, 0x7, P0 ;  /* 0x0000000712097211 */ /* 0x000fe400000f3c13 */
[C---:B------:R-:W-:Y:S02]  /*66f0*/  LEA R4, P0, R10.reuse, UR6, 0x1 ;  /* 0x000000060a047c11 */ /* 0x040fe4000f8008ff */
[----:B------:R-:W-:Y:S01]  /*6700*/  IADD3 R0, R11, R0, RZ ;  /* 0x000000000b007210 */ /* 0x000fe20007ffe0ff */
[----:B------:R-:W-:Y:S03]  /*6710*/  STG.E.128 desc[UR38][R6.64], R60 ;  /* 0x0000003c06007986 */ /* 0x000fe6000c101d26 */
[----:B------:R-:W-:Y:S01]  /*6720*/  LEA.HI.X R5, R10, UR7, R0, 0x1, P0 ;  /* 0x000000070a057c11 */ /* 0x000fe200080f0c00 */
[----:B--2---:R-:W-:Y:S04]  /*6730*/  STG.E.128 desc[UR38][R6.64+0x40], R56 ;  /* 0x0000403806007986 */ /* 0x004fe8000c101d26 */
[----:B---3--:R1:W-:Y:S04]  /*6740*/  STG.E.128 desc[UR38][R6.64+0x80], R52 ;  /* 0x0000803406007986 */ /* 0x0083e8000c101d26 */
[----:B----4-:R2:W-:Y:S04]  /*6750*/  STG.E.128 desc[UR38][R8.64], R48 ;  /* 0x0000003008007986 */ /* 0x0105e8000c101d26 */
[----:B------:R2:W-:Y:S04]  /*6760*/  STG.E.128 desc[UR38][R8.64+0x40], R44 ;  /* 0x0000402c08007986 */ /* 0x0005e8000c101d26 */
[----:B------:R2:W-:Y:S04]  /*6770*/  STG.E.128 desc[UR38][R8.64+0x80], R40 ;  /* 0x0000802808007986 */ /* 0x0005e8000c101d26 */
[----:B------:R2:W-:Y:S04]  /*6780*/  STG.E.128 desc[UR38][R4.64], R36 ;  /* 0x0000002404007986 */ /* 0x0005e8000c101d26 */
[----:B------:R2:W-:Y:S04]  /*6790*/  STG.E.128 desc[UR38][R4.64+0x40], R28 ;  /* 0x0000401c04007986 */ /* 0x0005e8000c101d26 */
[----:B------:R2:W-:Y:S01]  /*67a0*/  STG.E.128 desc[UR38][R4.64+0x80], R20 ;  /* 0x0000801404007986 */ /* 0x0005e2000c101d26 */
[----:B-1----:R-:W-:-:S04]  /*67b0*/  LEA R6, P0, R16, R4, 0x7 ;  /* 0x0000000410067211 */ /* 0x002fc800078038ff */
[----:B------:R-:W-:-:S05]  /*67c0*/  LEA.HI.X R7, R16, R5, R17, 0x7, P0 ;  /* 0x0000000510077211 */ /* 0x000fca00000f3c11 */
[----:B------:R2:W-:Y:S04]  /*67d0*/  STG.E.128 desc[UR38][R6.64], R32 ;  /* 0x0000002006007986 */ /* 0x0005e8000c101d26 */
[----:B------:R2:W-:Y:S04]  /*67e0*/  STG.E.128 desc[UR38][R6.64+0x40], R24 ;  /* 0x0000401806007986 */ /* 0x0005e8000c101d26 */
[----:B------:R2:W-:Y:S02]  /*67f0*/  STG.E.128 desc[UR38][R6.64+0x80], R12 ;  /* 0x0000800c06007986 */ /* 0x0005e4000c101d26 */
.L_x_43:
[----:B------:R-:W-:Y:S02]  /*6800*/  ULDC UR6, c[0x0][0x2c8] ;  /* 0x0000b20000067ab9 */ /* 0x000fe40000000800 */
[----:B------:R-:W-:-:S04]  /*6810*/  UIADD3 UR6, UR6, 0x7f, URZ ;  /* 0x0000007f06067890 */ /* 0x000fc8000fffe03f */
[----:B------:R-:W-:-:S04]  /*6820*/  USHF.R.S32.HI UR4, URZ, 0x1f, UR6 ;  /* 0x0000001f3f047899 */ /* 0x000fc80008011406 */
[----:B------:R-:W-:-:S03]  /*6830*/  ULEA.HI UR4, UR4, UR6, URZ, 0x7 ;  /* 0x0000000604047291 */ /* 0x000fc6000f8f383f */
[----:B------:R-:W-:Y:S01]  /*6840*/  ULDC UR6, c[0x0][0xc] ;  /* 0x0000030000067ab9 */ /* 0x000fe20000000800 */
[----:B------:R-:W-:Y:S02]  /*6850*/  USHF.R.S32.HI UR4, URZ, 0x7, UR4 ;  /* 0x000000073f047899 */ /* 0x000fe40008011404 */
[----:B------:R-:W-:-:S04]  /*6860*/  UIADD3 UR16, UR6, UR16, URZ ;  /* 0x0000001006107290 */ /* 0x000fc8000fffe03f */
[----:B------:R-:W-:-:S06]  /*6870*/  UISETP.GE.AND UP0, UPT, UR16, UR4, UPT ;  /* 0x000000041000728c */ /* 0x000fcc000bf06270 */
[----:B------:R-:W-:-:S13]  /*6880*/  PLOP3.LUT P0, PT, PT, PT, UP0, 0x80, 0x0 ;  /* 0x000000000000781c */ /* 0x000fda0003f0f008 */
[----:B------:R-:W-:Y:S05]  /*6890*/  @P0 BRA `(.L_x_50) ;  /* 0x0000000000040947 */ /* 0x000fea0003800000 */
[----:B------:R-:W-:Y:S05]  /*68a0*/  BRA `(.L_x_51) ;  /* 0xffffffa000f07947 */ /* 0x000fea000383ffff */
.L_x_50:
[----:B------:R-:W-:Y:S05]  /*68b0*/  EXIT ;  /* 0x000000000000794d */ /* 0x000fea0003800000 */
.L_x_52:
        /* <DEDUP_REMOVED lines=12> */
.L_x_669:


//--------------------- .text._ZN5flash44flash_bwd_dq_dk_dv_loop_seqk_parallel_kernelI23Flash_bwd_kernel_traitsILi96ELi64ELi128ELi8ELi2ELi4ELi4ELb1ELb0EN7cutlass6half_tE19Flash_kernel_traitsILi96ELi64ELi128ELi8ES3_EELb0ELb1ELb0ELb0ELb0ELb1ELb0EEEvNS_16Flash_bwd_paramsE --------------------------
	.section	.text._ZN5flash44flash_bwd_dq_dk_dv_loop_seqk_parallel_kernelI23Flash_bwd_kernel_traitsILi96ELi64ELi128ELi8ELi2ELi4ELi4ELb1ELb0EN7cutlass6half_tE19Flash_kernel_traitsILi96ELi64ELi128ELi8ES3_EELb0ELb1ELb0ELb0ELb0ELb1ELb0EEEvNS_16Flash_bwd_paramsE,"ax",@progbits
	.align	128
        .global         _ZN5flash44flash_bwd_dq_dk_dv_loop_seqk_parallel_kernelI23Flash_bwd_kernel_traitsILi96ELi64ELi128ELi8ELi2ELi4ELi4ELb1ELb0EN7cutlass6half_tE19Flash_kernel_traitsILi96ELi64ELi128ELi8ES3_EELb0ELb1ELb0ELb0ELb0ELb1ELb0EEEvNS_16Flash_bwd_paramsE
        .type           _ZN5flash44flash_bwd_dq_dk_dv_loop_seqk_parallel_kernelI23Flash_bwd_kernel_traitsILi96ELi64ELi128ELi8ELi2ELi4ELi4ELb1ELb0EN7cutlass6half_tE19Flash_kernel_traitsILi96ELi64ELi128ELi8ES3_EELb0ELb1ELb0ELb0ELb0ELb1ELb0EEEvNS_16Flash_bwd_paramsE,@function
        .size           _ZN5flash44flash_bwd_dq_dk_dv_loop_seqk_parallel_kernelI23Flash_bwd_kernel_traitsILi96ELi64ELi128ELi8ELi2ELi4ELi4ELb1ELb0EN7cutlass6half_tE19Flash_kernel_traitsILi96ELi64ELi128ELi8ES3_EELb0ELb1ELb0ELb0ELb0ELb1ELb0EEEvNS_16Flash_bwd_paramsE,(.L_x_670 - _ZN5flash44flash_bwd_dq_dk_dv_loop_seqk_parallel_kernelI23Flash_bwd_kernel_traitsILi96ELi64ELi128ELi8ELi2ELi4ELi4ELb1ELb0EN7cutlass6half_tE19Flash_kernel_traitsILi96ELi64ELi128ELi8ES3_EELb0ELb1ELb0ELb0ELb0ELb1ELb0EEEvNS_16Flash_bwd_paramsE)
        .other          _ZN5flash44flash_bwd_dq_dk_dv_loop_seqk_parallel_kernelI23Flash_bwd_kernel_traitsILi96ELi64ELi128ELi8ELi2ELi4ELi4ELb1ELb0EN7cutlass6half_tE19Flash_kernel_traitsILi96ELi64ELi128ELi8ES3_EELb0ELb1ELb0ELb0ELb0ELb1ELb0EEEvNS_16Flash_bwd_paramsE,@"STO_CUDA_ENTRY STV_DEFAULT"
_ZN5flash44flash_bwd_dq_dk_dv_loop_seqk_parallel_kernelI23Flash_bwd_kernel_traitsILi96ELi64ELi128ELi8ELi2ELi4ELi4ELb1ELb0EN7cutlass6half_tE19Flash_kernel_traitsILi96ELi64ELi128ELi8ES3_EELb0ELb1ELb0ELb0ELb0ELb1ELb0EEEvNS_16Flash_bwd_paramsE:
.text._ZN5flash44flash_bwd_dq_dk_dv_loop_seqk_parallel_kernelI23Flash_bwd_kernel_traitsILi96ELi64ELi128ELi8ELi2ELi4ELi4ELb1ELb0EN7cutlass6half_tE19Flash_kernel_traitsILi96ELi64ELi128ELi8ES3_EELb0ELb1ELb0ELb0ELb0ELb1ELb0EEEvNS_16Flash_bwd_paramsE:
        /* <DEDUP_REMOVED lines=16> */
[----:B------:R-:W-:Y:S02]  /*0100*/  IMAD.MOV.U32 R232, RZ, RZ, 0x20 ;  /* 0x00000020ffe87424 */ /* 0x000fe400078e00ff */
        /* <DEDUP_REMOVED lines=11> */
[----:B-1----:R-:W-:Y:S02]  /*01c0*/  LOP3.LUT R0, R2, 0xfffffff0, RZ, 0xc0, !PT ;  /* 0xfffffff002007812 */ /* 0x002fe400078ec0ff */
[----:B------:R-:W-:Y:S02]  /*01d0*/  SHF.R.S32.HI R6, RZ, 0x4, R2 ;  /* 0x00000004ff067819 */ /* 0x000fe40000011402 */
[----:B------:R-:W-:Y:S01]  /*01e0*/  SHF.R.S32.HI R4, RZ, 0x3, R18 ;  /* 0x00000003ff047819 */ /* 0x000fe20000011412 */
[----:B------:R-:W-:Y:S01]  /*01f0*/  IMAD.IADD R0, R13, 0x1, -R0 ;  /* 0x000000010d007824 */ /* 0x000fe200078e0a00 */
[----:B------:R-:W-:-:S02]  /*0200*/  LOP3.LUT R5, R11, 0xfffffffc, RZ, 0xc0, !PT ;  /* 0xfffffffc0b057812 */ /* 0x000fc400078ec0ff */
[----:B------:R-:W-:Y:S01]  /*0210*/  LEA.HI R3, R2, R6, RZ, 0x1 ;  /* 0x0000000602037211 */ /* 0x000fe200078f08ff */
[----:B------:R-:W-:Y:S01]  /*0220*/  IMAD.SHL.U32 R2, R4, 0x40, RZ ;  /* 0x0000004004027824 */ /* 0x000fe200078e00ff */
[----:B------:R-:W-:Y:S01]  /*0230*/  SHF.R.S32.HI R17, RZ, 0x2, R11 ;  /* 0x00000002ff117819 */ /* 0x000fe2000001140b */
[----:B------:R-:W-:Y:S01]  /*0240*/  IMAD.IADD R15, R13, 0x1, -R5 ;  /* 0x000000010d0f7824 */ /* 0x000fe200078e0a05 */
[----:B------:R-:W-:Y:S02]  /*0250*/  LOP3.LUT R8, R3, 0xfffffffe, RZ, 0xc0, !PT ;  /* 0xfffffffe03087812 */ /* 0x000fe400078ec0ff */
[----:B------:R-:W-:Y:S01]  /*0260*/  SHF.R.S32.HI R3, RZ, 0x1f, R0 ;  /* 0x0000001fff037819 */ /* 0x000fe20000011400 */
[----:B------:R-:W-:Y:S01]  /*0270*/  IMAD.SHL.U32 R20, R15, 0x8, RZ ;  /* 0x000000080f147824 */ /* 0x000fe200078e00ff */
[----:B------:R-:W-:Y:S01]  /*0280*/  LEA.HI R5, R0, R0, RZ, 0x1 ;  /* 0x0000000000057211 */ /* 0x000fe200078f08ff */
[----:B------:R-:W-:Y:S01]  /*0290*/  IMAD.IADD R14, R6, 0x1, -R8 ;  /* 0x00000001060e7824 */ /* 0x000fe200078e0a08 */
[----:B------:R-:W-:-:S02]  /*02a0*/  LOP3.LUT R2, R2, 0xc0, RZ, 0xc0, !PT ;  /* 0x000000c002027812 */ /* 0x000fc400078ec0ff */
[----:B------:R-:W-:Y:S01]  /*02b0*/  LEA.HI R16, R3, R0, RZ, 0x3 ;  /* 0x0000000003107211 */ /* 0x000fe200078f18ff */
[----:B------:R1:W-:Y:S01]  /*02c0*/  STL [R1+0x28], R20 ;  /* 0x0000281401007387 */ /* 0x0003e20000100800 */
[----:B------:R-:W-:Y:S02]  /*02d0*/  LOP3.LUT R3, R5, 0x7fffffe, RZ, 0xc0, !PT ;  /* 0x07fffffe05037812 */ /* 0x000fe400078ec0ff */
[----:B------:R-:W-:Y:S02]  /*02e0*/  SHF.R.U32.HI R7, RZ, 0x3, R2 ;  /* 0x00000003ff077819 */ /* 0x000fe40000011602 */
[----:B------:R-:W-:Y:S01]  /*02f0*/  LOP3.LUT R4, R2, 0x18, R20, 0xf8, !PT ;  /* 0x0000001802047812 */ /* 0x000fe200078ef814 */
[----:B------:R-:W-:Y:S01]  /*0300*/  IMAD.IADD R21, R0, 0x1, -R3 ;  /* 0x0000000100157824 */ /* 0x000fe200078e0a03 */
[----:B------:R-:W-:Y:S02]  /*0310*/  LOP3.LUT R2, R16, 0xfffffff8, RZ, 0xc0, !PT ;  /* 0xfffffff810027812 */ /* 0x000fe400078ec0ff */
[----:B------:R-:W-:-:S02]  /*0320*/  LOP3.LUT R3, R18, 0xfffffff8, RZ, 0xc0, !PT ;  /* 0xfffffff812037812 */ /* 0x000fc400078ec0ff */
[----:B------:R-:W-:Y:S02]  /*0330*/  LOP3.LUT R12, R4, R7, RZ, 0x3c, !PT ;  /* 0x00000007040c7212 */ /* 0x000fe400078e3cff */
[----:B------:R-:W-:Y:S01]  /*0340*/  SHF.R.S32.HI R7, RZ, 0x1, R5 ;  /* 0x00000001ff077819 */ /* 0x000fe20000011405 */
[----:B------:R-:W-:Y:S01]  /*0350*/  IMAD.IADD R8, R13, 0x1, -R3 ;  /* 0x000000010d087824 */ /* 0x000fe200078e0a03 */
[----:B------:R-:W-:Y:S02]  /*0360*/  SHF.R.S32.HI R4, RZ, 0x1f, R5 ;  /* 0x0000001fff047819 */ /* 0x000fe40000011405 */
[----:B------:R-:W-:-:S04]  /*0370*/  LEA.HI R9, R19, R13, RZ, 0x5 ;  /* 0x0000000d13097211 */ /* 0x000fc800078f28ff */
[----:B------:R-:W-:Y:S01]  /*0380*/  SHF.R.S32.HI R24, RZ, 0x5, R9 ;  /* 0x00000005ff187819 */ /* 0x000fe20000011409 */
[----:B-1----:R-:W-:Y:S01]  /*0390*/  IMAD.IADD R20, R0, 0x1, -R2 ;  /* 0x0000000100147824 */ /* 0x002fe200078e0a02 */
[----:B------:R-:W-:Y:S02]  /*03a0*/  LEA.HI R2, R19, R13, RZ, 0x6 ;  /* 0x0000000d13027211 */ /* 0x000fe400078f30ff */
[----:B------:R-:W-:Y:S02]  /*03b0*/  SHF.R.S32.HI R0, RZ, 0x1f, R11 ;  /* 0x0000001fff007819 */ /* 0x000fe4000001140b */
[----:B------:R-:W-:Y:S02]  /*03c0*/  SHF.R.S32.HI R10, RZ, 0x6, R2 ;  /* 0x00000006ff0a7819 */ /* 0x000fe40000011402 */
[-C--:B------:R-:W-:Y:S02]  /*03d0*/  LEA.HI R2, R11, R17.reuse, RZ, 0x1 ;  /* 0x000000110b027211 */ /* 0x080fe400078f08ff */
[----:B------:R-:W-:-:S02]  /*03e0*/  LEA.HI R0, R0, R17, RZ, 0x3 ;  /* 0x0000001100007211 */ /* 0x000fc400078f18ff */
[----:B------:R-:W-:Y:S02]  /*03f0*/  LEA.HI R11, R8, R8, RZ, 0x1 ;  /* 0x00000008080b7211 */ /* 0x000fe400078f08ff */
[----:B------:R-:W-:Y:S02]  /*0400*/  LOP3.LUT R3, R2, 0x7fffffe, RZ, 0xc0, !PT ;  /* 0x07fffffe02037812 */ /* 0x000fe400078ec0ff */
[----:B------:R-:W-:Y:S02]  /*0410*/  LOP3.LUT R0, R0, 0xfffffff8, RZ, 0xc0, !PT ;  /* 0xfffffff800007812 */ /* 0x000fe400078ec0ff */
[----:B------:R-:W-:Y:S01]  /*0420*/  LOP3.LUT R2, R11, 0x3fffffe, RZ, 0xc0, !PT ;  /* 0x03fffffe0b027812 */ /* 0x000fe200078ec0ff */
[C---:B------:R-:W-:Y:S01]  /*0430*/  IMAD.IADD R6, R17.reuse, 0x1, -R3 ;  /* 0x0000000111067824 */ /* 0x040fe200078e0a03 */
[----:B------:R-:W-:Y:S01]  /*0440*/  LEA.HI R3, R4, R7, RZ, 0x2 ;  /* 0x0000000704037211 */ /* 0x000fe200078f10ff */
[----:B------:R-:W-:Y:S02]  /*0450*/  IMAD.IADD R5, R17, 0x1, -R0 ;  /* 0x0000000111057824 */ /* 0x000fe400078e0a00 */
[----:B------:R-:W-:-:S02]  /*0460*/  IMAD.IADD R2, R8, 0x1, -R2 ;  /* 0x0000000108027824 */ /* 0x000fc400078e0a02 */
[----:B------:R-:W-:Y:S01]  /*0470*/  IMAD R0, R10, 0x4, R14 ;  /* 0x000000040a007824 */ /* 0x000fe200078e020e */
[C---:B------:R-:W-:Y:S01]  /*0480*/  LOP3.LUT P4, RZ, R5.reuse, 0x2, RZ, 0xc0, !PT ;  /* 0x0000000205ff7812 */ /* 0x040fe2000788c0ff */
[----:B------:R-:W-:Y:S01]  /*0490*/  IMAD R4, R24, 0x8, R6 ;  /* 0x0000000818047824 */ /* 0x000fe200078e0206 */
[----:B------:R-:W-:Y:S01]  /*04a0*/  LOP3.LUT R6, R5, 0x1, RZ, 0xc0, !PT ;  /* 0x0000000105067812 */ /* 0x000fe200078ec0ff */
[----:B------:R-:W-:Y:S01]  /*04b0*/  IMAD R226, R0, 0x8, R2 ;  /* 0x0000000800e27824 */ /* 0x000fe200078e0202 */
[----:B------:R-:W-:Y:S01]  /*04c0*/  LOP3.LUT R0, R3, 0xfffffffc, RZ, 0xc0, !PT ;  /* 0xfffffffc03007812 */ /* 0x000fe200078ec0ff */
[----:B------:R-:W-:Y:S01]  /*04d0*/  IMAD.U32 R22, R4, 0x20, R12 ;  /* 0x0000002004167824 */ /* 0x000fe200078e000c */
[----:B------:R-:W-:Y:S01]  /*04e0*/  LOP3.LUT R3, R9, 0xffffffe0, RZ, 0xc0, !PT ;  /* 0xffffffe009037812 */ /* 0x000fe200078ec0ff */
[----:B------:R-:W-:Y:S01]  /*04f0*/  IMAD.SHL.U32 R4, R13, 0x2, RZ ;  /* 0x000000020d047824 */ /* 0x000fe200078e00ff */
[----:B------:R-:W-:Y:S01]  /*0500*/  LEA.HI R2, R19, R13, RZ, 0x7 ;  /* 0x0000000d13027211 */ /* 0x000fe200078f38ff */
[----:B------:R-:W-:Y:S01]  /*0510*/  IMAD.IADD R17, R7, 0x1, -R0 ;  /* 0x0000000107117824 */ /* 0x000fe200078e0a00 */
[----:B------:R-:W-:Y:S01]  /*0520*/  SHF.R.S32.HI R0, RZ, 0x1f, R9 ;  /* 0x0000001fff007819 */ /* 0x000fe20000011409 */
[----:B------:R-:W-:Y:S01]  /*0530*/  IMAD.IADD R23, R13, 0x1, -R3 ;  /* 0x000000010d177824 */ /* 0x000fe200078e0a03 */
[-C--:B------:R-:W-:Y:S01]  /*0540*/  LEA.HI R3, R9, R24.reuse, RZ, 0x1 ;  /* 0x0000001809037211 */ /* 0x080fe200078f08ff */
[----:B------:R-:W-:Y:S01]  /*0550*/  IMAD.SHL.U32 R10, R10, 0x20, RZ ;  /* 0x000000200a0a7824 */ /* 0x000fe200078e00ff */
[----:B------:R-:W-:Y:S01]  /*0560*/  LEA.HI R0, R0, R24, RZ, 0x2 ;  /* 0x0000001800007211 */ /* 0x000fe200078f10ff */
[----:B------:R-:W-:Y:S01]  /*0570*/  STL [R1+0x30], R22 ;  /* 0x0000301601007387 */ /* 0x000fe20000100800 */
[----:B------:R-:W-:-:S02]  /*0580*/  SHF.R.S32.HI R13, RZ, 0x7, R2 ;  /* 0x00000007ff0d7819 */ /* 0x000fc40000011402 */
[----:B------:R-:W-:Y:S01]  /*0590*/  LOP3.LUT R2, R3, 0xfffffffe, RZ, 0xc0, !PT ;  /* 0xfffffffe03027812 */ /* 0x000fe200078ec0ff */
[----:B------:R-:W-:Y:S01]  /*05a0*/  IMAD.SHL.U32 R3, R8, 0x40, RZ ;  /* 0x0000004008037824 */ /* 0x000fe200078e00ff */
[----:B------:R-:W-:Y:S01]  /*05b0*/  LOP3.LUT R4, R10, 0x6, R4, 0xf8, !PT ;  /* 0x000000060a047812 */ /* 0x000fe200078ef804 */
[----:B------:R-:W-:Y:S01]  /*05c0*/  IMAD.SHL.U32 R8, R15, 0x2, RZ ;  /* 0x000000020f087824 */ /* 0x000fe200078e00ff */
[----:B------:R-:W-:Y:S01]  /*05d0*/  LOP3.LUT R0, R0, 0xfffffffc, RZ, 0xc0, !PT ;  /* 0xfffffffc00007812 */ /* 0x000fe200078ec0ff */
[C---:B------:R-:W-:Y:S01]  /*05e0*/  IMAD.IADD R15, R24.reuse, 0x1, -R2 ;  /* 0x00000001180f7824 */ /* 0x040fe200078e0a02 */
[----:B------:R-:W-:Y:S01]  /*05f0*/  LEA.HI R12, R5, R5, RZ, 0x1 ;  /* 0x00000005050c7211 */ /* 0x000fe200078f08ff */
[----:B------:R-:W-:Y:S01]  /*0600*/  STL [R1+0x34], R23 ;  /* 0x0000341701007387 */ /* 0x000fe20000100800 */
[----:B------:R-:W-:Y:S01]  /*0610*/  SHF.R.S32.HI R2, RZ, 0x1, R11 ;  /* 0x00000001ff027819 */ /* 0x000fe2000001140b */
[----:B------:R-:W-:Y:S01]  /*0620*/  IMAD.IADD R0, R24, 0x1, -R0 ;  /* 0x0000000118007824 */ /* 0x000fe200078e0a00 */
[----:B------:R-:W-:Y:S01]  /*0630*/  ISETP.NE.U32.AND P5, PT, R6, 0x1, PT ;  /* 0x000000010600780c */ /* 0x000fe20003fa5070 */
[----:B------:R1:W-:Y:S01]  /*0640*/  STL [R1+0x1c], R4 ;  /* 0x00001c0401007387 */ /* 0x0003e20000100800 */
[----:B------:R-:W-:Y:S01]  /*0650*/  LOP3.LUT R7, R3, 0x1c0, RZ, 0xc0, !PT ;  /* 0x000001c003077812 */ /* 0x000fe200078ec0ff */
[----:B------:R-:W-:Y:S01]  /*0660*/  IMAD.SHL.U32 R6, R2, 0x40, RZ ;  /* 0x0000004002067824 */ /* 0x000fe200078e00ff */
[----:B------:R-:W-:Y:S01]  /*0670*/  SHF.R.S32.HI R3, RZ, 0x3, R16 ;  /* 0x00000003ff037819 */ /* 0x000fe20000011410 */
[----:B------:R-:W-:Y:S01]  /*0680*/  IMAD R11, R0, 0x200, R8 ;  /* 0x00000200000b7824 */ /* 0x000fe200078e0208 */
[----:B------:R-:W-:Y:S01]  /*0690*/  LOP3.LUT P6, RZ, R2, 0x2, RZ, 0xc0, !PT ;  /* 0x0000000202ff7812 */ /* 0x000fe200078cc0ff */
[----:B------:R-:W-:Y:S01]  /*06a0*/  IMAD.SHL.U32 R2, R0, 0x10, RZ ;  /* 0x0000001000027824 */ /* 0x000fe200078e00ff */
[----:B------:R-:W-:Y:S01]  /*06b0*/  SEL R235, R235, 0x10, !P5 ;  /* 0x00000010ebeb7807 */ /* 0x000fe20006800000 */
[----:B------:R-:W-:Y:S01]  /*06c0*/  IMAD R21, R3, 0x8, R21 ;  /* 0x0000000803157824 */ /* 0x000fe200078e0215 */
[----:B------:R-:W-:Y:S01]  /*06d0*/  R2P PR, R20, 0x6 ;  /* 0x0000000614007804 */ /* 0x000fe20000000000 */
[----:B------:R-:W-:Y:S01]  /*06e0*/  IMAD R19, R0, 0x2, R3 ;  /* 0x0000000200137824 */ /* 0x000fe200078e0203 */
[----:B------:R-:W-:-:S02]  /*06f0*/  LOP3.LUT R3, R7, 0x30, R2, 0xf8, !PT ;  /* 0x0000003007037812 */ /* 0x000fc400078ef802 */
[----:B------:R-:W-:Y:S02]  /*0700*/  LOP3.LUT R2, R6, 0xc0, RZ, 0xc0, !PT ;  /* 0x000000c006027812 */ /* 0x000fe400078ec0ff */
[----:B------:R-:W-:Y:S02]  /*0710*/  LOP3.LUT R9, R3, 0x8, R18, 0xf8, !PT ;  /* 0x0000000803097812 */ /* 0x000fe400078ef812 */
[----:B------:R-:W-:Y:S02]  /*0720*/  SHF.R.U32.HI R6, RZ, 0x3, R7 ;  /* 0x00000003ff067819 */ /* 0x000fe40000011607 */
[----:B------:R-:W-:Y:S02]  /*0730*/  SEL R229, R232, 0xffffffe0, !P1 ;  /* 0xffffffe0e8e57807 */ /* 0x000fe40004800000 */
[----:B------:R-:W-:Y:S02]  /*0740*/  SEL R230, R230, 0x40, P2 ;  /* 0x00000040e6e67807 */ /* 0x000fe40001000000 */
[----:B------:R-:W-:-:S02]  /*0750*/  SEL R227, R232, 0xffffffe0, !P6 ;  /* 0xffffffe0e8e37807 */ /* 0x000fc40007000000 */
[----:B-1----:R-:W-:Y:S02]  /*0760*/  LOP3.LUT R4, R12, 0x3fffffe, RZ, 0xc0, !PT ;  /* 0x03fffffe0c047812 */ /* 0x002fe400078ec0ff */
[----:B------:R-:W-:Y:S02]  /*0770*/  LOP3.LUT P0, RZ, R17, 0x2, RZ, 0xc0, !PT ;  /* 0x0000000211ff7812 */ /* 0x000fe4000780c0ff */
[----:B------:R-:W-:Y:S01]  /*0780*/  LEA R244, R22, UR4, 0x1 ;  /* 0x0000000416f47c11 */ /* 0x000fe2000f8e08ff */
[C---:B------:R-:W-:Y:S01]  /*0790*/  IMAD.IADD R16, R5.reuse, 0x1, -R4 ;  /* 0x0000000105107824 */ /* 0x040fe200078e0a04 */
[----:B------:R-:W-:Y:S01]  /*07a0*/  SEL R232, R232, 0xffffffe0, !P0 ;  /* 0xffffffe0e8e87807 */ /* 0x000fe20004000000 */
[----:B------:R-:W-:Y:S01]  /*07b0*/  IMAD.SHL.U32 R4, R5, 0x40, RZ ;  /* 0x0000004005047824 */ /* 0x000fe200078e00ff */
[----:B------:R-:W-:Y:S01]  /*07c0*/  LOP3.LUT R5, R2, 0x8, R18, 0xf8, !PT ;  /* 0x0000000802057812 */ /* 0x000fe200078ef812 */
[----:B------:R-:W-:-:S03]  /*07d0*/  IMAD R11, R16, 0x20, R11 ;  /* 0x00000020100b7824 */ /* 0x000fc600078e020b */
[----:B------:R-:W-:Y:S02]  /*07e0*/  LOP3.LUT R0, R4, 0x1c0, RZ, 0xc0, !PT ;  /* 0x000001c004007812 */ /* 0x000fe400078ec0ff */
[----:B------:R-:W-:Y:S02]  /*07f0*/  SHF.R.U32.HI R4, RZ, 0x3, R2 ;  /* 0x00000003ff047819 */ /* 0x000fe40000011602 */
[----:B------:R-:W-:Y:S02]  /*0800*/  LOP3.LUT R3, R0, 0x20, R10, 0xf8, !PT ;  /* 0x0000002000037812 */ /* 0x000fe400078ef80a */
[----:B------:R-:W-:Y:S01]  /*0810*/  SHF.R.U32.HI R2, RZ, 0x3, R0 ;  /* 0x00000003ff027819 */ /* 0x000fe20000011600 */
[----:B------:R-:W-:Y:S01]  /*0820*/  IMAD R0, R13, 0x1000, R8 ;  /* 0x000010000d007824 */ /* 0x000fe200078e0208 */
[----:B------:R-:W-:Y:S02]  /*0830*/  LOP3.LUT R4, R5, R4, RZ, 0x3c, !PT ;  /* 0x0000000405047212 */ /* 0x000fe400078e3cff */
[----:B------:R-:W-:Y:S01]  /*0840*/  LOP3.LUT R2, R3, R2, RZ, 0x3c, !PT ;  /* 0x0000000203027212 */ /* 0x000fe200078e3cff */
[----:B------:R-:W-:Y:S01]  /*0850*/  IMAD R0, R15, 0x400, R0 ;  /* 0x000004000f007824 */ /* 0x000fe200078e0200 */
[----:B------:R-:W-:Y:S01]  /*0860*/  LOP3.LUT R5, R9, R6, RZ, 0x3c, !PT ;  /* 0x0000000609057212 */ /* 0x000fe200078e3cff */
[----:B------:R-:W-:Y:S01]  /*0870*/  IMAD.SHL.U32 R3, R20, 0x40, RZ ;  /* 0x0000004014037824 */ /* 0x000fe200078e00ff */
[----:B------:R-:W-:Y:S01]  /*0880*/  SHF.R.S32.HI R10, RZ, 0x1f, R23 ;  /* 0x0000001fff0a7819 */ /* 0x000fe20000011417 */
[----:B------:R-:W-:-:S02]  /*0890*/  IMAD.IADD R238, R2, 0x1, R0 ;  /* 0x0000000102ee7824 */ /* 0x000fc400078e0200 */
[----:B------:R-:W-:Y:S01]  /*08a0*/  IMAD.SHL.U32 R0, R13, 0x8, RZ ;  /* 0x000000080d007824 */ /* 0x000fe200078e00ff */
[----:B------:R-:W-:Y:S01]  /*08b0*/  LOP3.LUT R3, R3, 0x1c0, RZ, 0xc0, !PT ;  /* 0x000001c003037812 */ /* 0x000fe200078ec0ff */
[----:B------:R-:W-:Y:S01]  /*08c0*/  IMAD.SHL.U32 R2, R17, 0x40, RZ ;  /* 0x0000004011027824 */ /* 0x000fe200078e00ff */
[----:B------:R-:W-:Y:S01]  /*08d0*/  LEA R238, R238, UR4, 0x1 ;  /* 0x00000004eeee7c11 */ /* 0x000fe2000f8e08ff */
[----:B------:R-:W-:Y:S01]  /*08e0*/  IMAD.U32 R226, R226, 0x20, R4 ;  /* 0x00000020e2e27824 */ /* 0x000fe200078e0004 */
[----:B------:R-:W-:Y:S01]  /*08f0*/  LOP3.LUT R7, R0, 0x8, RZ, 0xc0, !PT ;  /* 0x0000000800077812 */ /* 0x000fe200078ec0ff */
[C---:B------:R-:W-:Y:S01]  /*0900*/  IMAD.SHL.U32 R4, R14.reuse, 0x8, RZ ;  /* 0x000000080e047824 */ /* 0x040fe200078e00ff */
[----:B------:R-:W-:Y:S01]  /*0910*/  SHF.R.S32.HI R0, RZ, 0x1, R12 ;  /* 0x00000001ff007819 */ /* 0x000fe2000001140c */
[----:B------:R-:W-:Y:S01]  /*0920*/  IMAD.SHL.U32 R9, R14, 0x10, RZ ;  /* 0x000000100e097824 */ /* 0x000fe200078e00ff */
[----:B------:R-:W-:Y:S01]  /*0930*/  LOP3.LUT R2, R2, 0xc0, RZ, 0xc0, !PT ;  /* 0x000000c002027812 */ /* 0x000fe200078ec0ff */
[----:B------:R-:W-:Y:S01]  /*0940*/  IMAD R5, R14, 0x200, R5 ;  /* 0x000002000e057824 */ /* 0x000fe200078e0205 */
[C---:B------:R-:W-:Y:S01]  /*0950*/  LOP3.LUT P3, RZ, R0.reuse, 0x2, RZ, 0xc0, !PT ;  /* 0x0000000200ff7812 */ /* 0x040fe2000786c0ff */
[----:B------:R-:W-:Y:S01]  /*0960*/  IMAD.SHL.U32 R0, R0, 0x40, RZ ;  /* 0x0000004000007824 */ /* 0x000fe200078e00ff */
[----:B------:R-:W-:Y:S01]  /*0970*/  LOP3.LUT R4, R4, 0x8, RZ, 0xc0, !PT ;  /* 0x0000000804047812 */ /* 0x000fe200078ec0ff */
[C---:B------:R-:W-:Y:S01]  /*0980*/  VIADD R237, R238.reuse, 0x20 ;  /* 0x00000020eeed7836 */ /* 0x040fe20000000000 */
[----:B------:R-:W-:Y:S01]  /*0990*/  SHF.R.U32.HI R228, RZ, 0x3, R3 ;  /* 0x00000003ffe47819 */ /* 0x000fe20000011603 */
[----:B------:R-:W-:Y:S01]  /*09a0*/  @P4 VIADD R237, R238, 0xffffffe0 ;  /* 0xffffffe0eeed4836 */ /* 0x000fe20000000000 */
[----:B------:R-:W-:Y:S01]  /*09b0*/  LOP3.LUT R0, R0, 0xc0, RZ, 0xc0, !PT ;  /* 0x000000c000007812 */ /* 0x000fe200078ec0ff */
[----:B------:R-:W-:Y:S01]  /*09c0*/  IMAD.IADD R236, R238, 0x1, R235 ;  /* 0x00000001eeec7824 */ /* 0x000fe200078e02eb */
[----:B------:R-:W-:Y:S01]  /*09d0*/  SHF.R.U32.HI R6, RZ, 0x3, R2 ;  /* 0x00000003ff067819 */ /* 0x000fe20000011602 */
[----:B------:R-:W-:Y:S01]  /*09e0*/  IMAD.IADD R235, R235, 0x1, R237 ;  /* 0x00000001ebeb7824 */ /* 0x000fe200078e02ed */
[----:B------:R-:W-:-:S02]  /*09f0*/  SHF.R.U32.HI R8, RZ, 0x3, R0 ;  /* 0x00000003ff087819 */ /* 0x000fc40000011600 */
[----:B------:R-:W-:Y:S02]  /*0a00*/  LOP3.LUT R9, R7, 0x10, R9, 0xf8, !PT ;  /* 0x0000001007097812 */ /* 0x000fe400078ef809 */
[----:B------:R-:W-:Y:S02]  /*0a10*/  LOP3.LUT R8, R8, R0, R7, 0x1e, !PT ;  /* 0x0000000008087212 */ /* 0x000fe400078e1e07 */
[----:B------:R-:W-:Y:S02]  /*0a20*/  LEA.HI R0, R10, R23, RZ, 0x2 ;  /* 0x000000170a007211 */ /* 0x000fe400078f10ff */
[--C-:B------:R-:W-:Y:S01]  /*0a30*/  LOP3.LUT R228, R228, R3, R4.reuse, 0x1e, !PT ;  /* 0x00000003e4e47212 */ /* 0x100fe200078e1e04 */
[----:B------:R-:W-:Y:S01]  /*0a40*/  IMAD.IADD R8, R8, 0x1, R11 ;  /* 0x0000000108087824 */ /* 0x000fe200078e020b */
[C---:B------:R-:W-:Y:S02]  /*0a50*/  LOP3.LUT R3, R6.reuse, R2, R4, 0x1e, !PT ;  /* 0x0000000206037212 */ /* 0x040fe400078e1e04 */
[----:B------:R-:W-:Y:S01]  /*0a60*/  SHF.R.S32.HI R4, RZ, 0x2, R0 ;  /* 0x00000002ff047819 */ /* 0x000fe20000011400 */
[----:B------:R-:W-:Y:S01]  /*0a70*/  IMAD.SHL.U32 R0, R21, 0x20, RZ ;  /* 0x0000002015007824 */ /* 0x000fe200078e00ff */
[----:B------:R-:W-:Y:S01]  /*0a80*/  LOP3.LUT R2, R6, R9, R2, 0x1e, !PT ;  /* 0x0000000906027212 */ /* 0x000fe200078e1e02 */
[----:B------:R-:W-:Y:S01]  /*0a90*/  IMAD.U32 R228, R19, 0x200, R228 ;  /* 0x0000020013e47824 */ /* 0x000fe200078e00e4 */
[----:B------:R-:W-:Y:S01]  /*0aa0*/  LEA R226, R226, UR4, 0x1 ;  /* 0x00000004e2e27c11 */ /* 0x000fe2000f8e08ff */
[----:B------:R-:W-:-:S02]  /*0ab0*/  IMAD R7, R15, 0x10, R4 ;  /* 0x000000100f077824 */ /* 0x000fc400078e0204 */
[----:B------:R-:W-:Y:S02]  /*0ac0*/  IMAD R4, R15, 0x200, R0 ;  /* 0x000002000f047824 */ /* 0x000fe400078e0200 */
[----:B------:R-:W-:Y:S01]  /*0ad0*/  IMAD.IADD R233, R0, 0x1, R2 ;  /* 0x0000000100e97824 */ /* 0x000fe200078e0202 */
[----:B------:R-:W-:Y:S01]  /*0ae0*/  STL [R1+0x20], R7 ;  /* 0x0000200701007387 */ /* 0x000fe20000100800 */
[----:B------:R-:W-:Y:S01]  /*0af0*/  IMAD.U32 R0, RZ, RZ, UR5 ;  /* 0x00000005ff007e24 */ /* 0x000fe2000f8e00ff */
[----:B------:R-:W-:Y:S01]  /*0b00*/  USHF.R.S32.HI UR5, URZ, 0x1f, UR50 ;  /* 0x0000001f3f057899 */ /* 0x000fe20008011432 */
[----:B------:R-:W-:Y:S01]  /*0b10*/  IMAD.U32 R2, RZ, RZ, UR6 ;  /* 0x00000006ff027e24 */ /* 0x000fe2000f8e00ff */
[----:B------:R-:W-:Y:S01]  /*0b20*/  USHF.R.S32.HI UR6, URZ, 0x1f, UR60 ;  /* 0x0000001f3f067899 */ /* 0x000fe2000801143c */
[----:B------:R-:W-:Y:S01]  /*0b30*/  IMAD.IADD R234, R4, 0x1, R3 ;  /* 0x0000000104ea7824 */ /* 0x000fe200078e0203 */
[----:B------:R-:W-:Y:S01]  /*0b40*/  LEA R3, R5, UR4, 0x1 ;  /* 0x0000000405037c11 */ /* 0x000fe2000f8e08ff */
[----:B------:R-:W-:-:S02]  /*0b50*/  IMAD.IADD R227, R227, 0x1, R226 ;  /* 0x00000001e3e37824 */ /* 0x000fc400078e02e2 */
[----:B------:R-:W-:Y:S01]  /*0b60*/  IMAD.U32 R0, RZ, RZ, UR5 ;  /* 0x00000005ff007e24 */ /* 0x000fe2000f8e00ff */
[----:B------:R-:W-:Y:S01]  /*0b70*/  UIADD3 UR5, UR4, 0xf000, URZ ;  /* 0x0000f00004057890 */ /* 0x000fe2000fffe03f */
[----:B------:R-:W-:Y:S02]  /*0b80*/  VIADD R0, R7, 0xffffffc0 ;  /* 0xffffffc007007836 */ /* 0x000fe40000000000 */
[----:B------:R-:W-:Y:S01]  /*0b90*/  IMAD.U32 R2, RZ, RZ, UR6 ;  /* 0x00000006ff027e24 */ /* 0x000fe2000f8e00ff */
[----:B------:R-:W-:Y:S02]  /*0ba0*/  UIADD3 UR6, UR4, 0x9000, URZ ;  /* 0x0000900004067890 */ /* 0x000fe4000fffe03f */
[----:B------:R-:W-:Y:S02]  /*0bb0*/  SHF.R.S32.HI R2, RZ, 0x1f, R0 ;  /* 0x0000001fff027819 */ /* 0x000fe40000011400 */
[----:B------:R-:W-:Y:S02]  /*0bc0*/  LEA R228, R228, UR5, 0x1 ;  /* 0x00000005e4e47c11 */ /* 0x000fe4000f8e08ff */
[C---:B------:R-:W-:Y:S01]  /*0bd0*/  SHF.L.U64.HI R2, R0.reuse, 0x2, R2 ;  /* 0x0000000200027819 */ /* 0x040fe20000010202 */
[----:B------:R-:W-:-:S02]  /*0be0*/  IMAD.SHL.U32 R0, R0, 0x4, RZ ;  /* 0x0000000400007824 */ /* 0x000fc400078e00ff */
[C---:B------:R-:W-:Y:S02]  /*0bf0*/  IMAD.IADD R229, R228.reuse, 0x1, R229 ;  /* 0x00000001e4e57824 */ /* 0x040fe400078e02e5 */
[----:B------:R1:W-:Y:S01]  /*0c00*/  STL [R1+0x18], R2 ;  /* 0x0000180201007387 */ /* 0x0003e20000100800 */
[--C-:B------:R-:W-:Y:S02]  /*0c10*/  IMAD.IADD R231, R228, 0x1, R230.reuse ;  /* 0x00000001e4e77824 */ /* 0x100fe400078e02e6 */
[----:B------:R-:W-:Y:S01]  /*0c20*/  IMAD.IADD R230, R229, 0x1, R230 ;  /* 0x00000001e5e67824 */ /* 0x000fe200078e02e6 */
[----:B------:R2:W-:Y:S01]  /*0c30*/  STL [R1+0x14], R0 ;  /* 0x0000140001007387 */ /* 0x0005e20000100800 */
[----:B-1----:R-:W-:Y:S01]  /*0c40*/  LEA R2, R8, UR6, 0x1 ;  /* 0x0000000608027c11 */ /* 0x002fe2000f8e08ff */
[----:B------:R-:W-:-:S04]  /*0c50*/  ULDC.64 UR6, c[0x0][0x208] ;  /* 0x0000820000067ab9 */ /* 0x000fc80000000a00 */
[C---:B--2---:R-:W-:Y:S01]  /*0c60*/  VIADD R0, R2.reuse, 0x20 ;  /* 0x0000002002007836 */ /* 0x044fe20000000000 */
[----:B------:R1:W-:Y:S01]  /*0c70*/  STL [R1], R2 ;  /* 0x0000000201007387 */ /* 0x0003e20000100800 */
[----:B------:R-:W-:-:S05]  /*0c80*/  @P3 VIADD R0, R2, 0xffffffe0 ;  /* 0xffffffe002003836 */ /* 0x000fca0000000000 */
[----:B------:R1:W-:Y:S02]  /*0c90*/  STL [R1+0x4], R0 ;  /* 0x0000040001007387 */ /* 0x0003e40000100800 */
.L_x_81:
        /* <DEDUP_REMOVED lines=16> */
[----:B--2---:R-:W-:Y:S01]  /*0da0*/  IMAD.U32 R4, RZ, RZ, UR8 ;  /* 0x00000008ff047e24 */ /* 0x004fe2000f8e00ff */
        /* <DEDUP_REMOVED lines=11> */
[----:B------:R-:W-:Y:S01]  /*0e60*/  PLOP3.LUT P3, PT, PT, PT, UP2, 0x80, 0x0 ;  /* 0x000000000000781c */ /* 0x000fe20003f6f028 */
[----:B------:R-:W-:-:S02]  /*0e70*/  UIADD3 UR8, UP0, UR16, UR12, URZ ;  /* 0x0000000c10087290 */ /* 0x000fc4000ff1e03f */
[----:B------:R-:W-:Y:S01]  /*0e80*/  UISETP.EQ.OR.EX UP4, UPT, UR13, URZ, !UP1, UP4 ;  /* 0x0000003f0d00728c */ /* 0x000fe2000cf82740 */
[----:B------:R-:W2:Y:S01]  /*0e90*/  @P1 LDG.E R8, desc[UR6][R6.64] ;  /* 0x0000000606081981 */ /* 0x000ea2000c1e1900 */
[----:B------:R-:W-:Y:S01]  /*0ea0*/  UIADD3.X UR5, UR5, UR13, URZ, UP0, !UPT ;  /* 0x0000000d05057290 */ /* 0x000fe200087fe43f */
[----:B------:R-:W-:Y:S01]  /*0eb0*/  UMOV UR37, URZ ;  /* 0x0000003f00257c82 */ /* 0x000fe20008000000 */
[----:B------:R-:W-:Y:S02]  /*0ec0*/  @!UP3 ULDC.64 UR10, c[0x0][0x318] ;  /* 0x0000c600000abab9 */ /* 0x000fe40000000a00 */
[----:B------:R-:W-:Y:S01]  /*0ed0*/  PLOP3.LUT P2, PT, PT, PT, UP4, 0x80, 0x0 ;  /* 0x000000000000781c */ /* 0x000fe20003f4f048 */
[----:B----4-:R3:W4:Y:S02]  /*0ee0*/  @P0 LDG.E R6, desc[UR6][R4.64] ;  /* 0x0000000604060981 */ /* 0x010724000c1e1900 */
[----:B---3--:R-:W-:Y:S02]  /*0ef0*/  IMAD.U32 R4, RZ, RZ, UR15 ;  /* 0x0000000fff047e24 */ /* 0x008fe4000f8e00ff */
[----:B------:R-:W-:-:S05]  /*0f00*/  IMAD.U32 R5, RZ, RZ, UR14 ;  /* 0x0000000eff057e24 */ /* 0x000fca000f8e00ff */
[----:B------:R-:W3:Y:S04]  /*0f10*/  @P3 LDG.E R7, desc[UR6][R4.64] ;  /* 0x0000000604073981 */ /* 0x000ee8000c1e1900 */
[----:B-1---5:R1:W5:Y:S02]  /*0f20*/  @P3 LDG.E R0, desc[UR6][R4.64+0x4] ;  /* 0x0000040604003981 */ /* 0x022364000c1e1900 */
[----:B-1----:R-:W-:Y:S02]  /*0f30*/  IMAD.U32 R4, RZ, RZ, UR8 ;  /* 0x00000008ff047e24 */ /* 0x002fe4000f8e00ff */
[----:B------:R-:W-:Y:S01]  /*0f40*/  IMAD.U32 R5, RZ, RZ, UR5 ;  /* 0x00000005ff057e24 */ /* 0x000fe2000f8e00ff */
[----:B------:R-:W-:Y:S01]  /*0f50*/  @!UP3 UISETP.NE.U32.AND UP0, UPT, UR10, URZ, UPT ;  /* 0x0000003f0a00b28c */ /* 0x000fe2000bf05070 */
[----:B------:R-:W-:-:S03]  /*0f60*/  @!UP3 ULDC UR5, c[0x0][0x2cc] ;  /* 0x0000b3000005bab9 */ /* 0x000fc60000000800 */
[----:B------:R-:W5:Y:S01]  /*0f70*/  @!P2 LDG.E R2, desc[UR6][R4.64] ;  /* 0x000000060402a981 */ /* 0x000f62000c1e1900 */
[----:B------:R-:W-:Y:S01]  /*0f80*/  @!UP3 UISETP.NE.AND.EX UP0, UPT, UR11, URZ, UPT, UP0 ;  /* 0x0000003f0b00b28c */ /* 0x000fe2000bf05300 */
[----:B------:R-:W-:Y:S01]  /*0f90*/  UMOV UR9, 0xffffffff ;  /* 0xffffffff00097882 */ /* 0x000fe20000000000 */
[----:B------:R-:W-:Y:S02]  /*0fa0*/  UMOV UR40, 0xffffffff ;  /* 0xffffffff00287882 */ /* 0x000fe40000000000 */
[----:B------:R-:W-:Y:S02]  /*0fb0*/  @!UP3 USEL UR10, UR5, URZ, UP0 ;  /* 0x0000003f050ab287 */ /* 0x000fe40008000000 */
[----:B------:R-:W-:Y:S01]  /*0fc0*/  USHF.L.U32 UR39, UR38, 0x7, URZ ;  /* 0x0000000726277899 */ /* 0x000fe2000800063f */
[----:B------:R-:W-:Y:S01]  /*0fd0*/  ULDC UR5, c[0x0][0x2c8] ;  /* 0x0000b20000057ab9 */ /* 0x000fe20000000800 */
[----:B--2---:R-:W-:Y:S02]  /*0fe0*/  @P1 R2UR UR37, R8 ;  /* 0x00000000082512ca */ /* 0x004fe400000e0000 */
[----:B----4-:R-:W-:-:S02]  /*0ff0*/  @P0 R2UR UR8, R6 ;  /* 0x00000000060802ca */ /* 0x010fc400000e0000 */
[----:B------:R-:W-:-:S04]  /*1000*/  ISETP.NE.U32.AND P0, PT, RZ, UR12, PT ;  /* 0x0000000cff007c0c */ /* 0x000fc8000bf05070 */
[----:B------:R-:W-:-:S07]  /*1010*/  ISETP.NE.AND.EX P0, PT, RZ, UR13, PT, P0 ;  /* 0x0000000dff007c0c */ /* 0x000fce000bf05300 */
[----:B------:R-:W-:Y:S01]  /*1020*/  @UP3 UIADD3 UR8, UR8, -UR37, URZ ;  /* 0x8000002508083290 */ /* 0x000fe2000fffe03f */
[----:B---3--:R-:W-:Y:S02]  /*1030*/  @P3 R2UR UR9, R7 ;  /* 0x00000000070932ca */ /* 0x008fe400000e0000 */
        /* <DEDUP_REMOVED lines=9> */
.L_x_53:
        /* <DEDUP_REMOVED lines=9> */
[----:B------:R-:W-:Y:S01]  /*1160*/  USHF.R.S32.HI UR48, URZ, 0x1f, UR50 ;  /* 0x0000001f3f307899 */ /* 0x000fe20008011432 */
[----:B------:R-:W-:Y:S01]  /*1170*/  ULDC.64 UR10, c[0x0][0x228] ;  /* 0x00008a00000a7ab9 */ /* 0x000fe20000000a00 */
[----:B------:R-:W-:Y:S01]  /*1180*/  ULDC.64 UR12, c[0x0][0x488] ;  /* 0x00012200000c7ab9 */ /* 0x000fe20000000a00 */
[----:B------:R-:W-:Y:S02]  /*1190*/  UIMAD.WIDE.U32 UR16, UR50, UR10, URZ ;  /* 0x0000000a321072a5 */ /* 0x000fe4000f8e003f */
[----:B------:R-:W2:Y:S01]  /*11a0*/  S2UR UR5, SR_CTAID.X ;  /* 0x00000000000579c3 */ /* 0x000ea20000002500 */
[----:B------:R-:W-:Y:S01]  /*11b0*/  UIMAD UR10, UR48, UR10, URZ ;  /* 0x0000000a300a72a4 */ /* 0x000fe2000f8e023f */
        /* <DEDUP_REMOVED lines=8> */
[----:B------:R-:W-:Y:S01]  /*1240*/  @!UP1 UIMAD.WIDE.U32 UR34, UR50, UR10, URZ ;  /* 0x0000000a322292a5 */ /* 0x000fe2000f8e003f */
[----:B-1----:R-:W-:Y:S01]  /*1250*/  IABS R6, R7 ;  /* 0x0000000700067213 */ /* 0x002fe20000000000 */
[----:B------:R-:W-:Y:S01]  /*1260*/  UIMAD UR20, UR9, UR45, URZ ;  /* 0x0000002d091472a4 */ /* 0x000fe2000f8e023f */
[----:B------:R-:W-:Y:S01]  /*1270*/  ISETP.NE.AND P3, PT, R7, RZ, PT ;  /* 0x000000ff0700720c */ /* 0x000fe20003f65270 */
[----:B------:R-:W-:Y:S01]  /*1280*/  UIADD3 UR52, UR17, UR30, URZ ;  /* 0x0000001e11347290 */ /* 0x000fe2000fffe03f */
[----:B------:R-:W1:Y:S01]  /*1290*/  I2F.RP R4, R6 ;  /* 0x0000000600047306 */ /* 0x000e620000209400 */
[----:B------:R-:W-:Y:S01]  /*12a0*/  ULDC.U8 UR22, c[0x0][0x3d8] ;  /* 0x0000f60000167ab9 */ /* 0x000fe20000000000 */
[----:B------:R-:W-:-:S02]  /*12b0*/  USHF.L.U64.HI UR18, UR50, 0x7, UR48 ;  /* 0x0000000732127899 */ /* 0x000fc40008010230 */
[----:B--2---:R-:W-:Y:S02]  /*12c0*/  UIMAD.WIDE.U32 UR28, UR5, UR12, URZ ;  /* 0x0000000c051c72a5 */ /* 0x004fe4000f8e003f */
[----:B------:R-:W-:Y:S02]  /*12d0*/  UISETP.NE.AND UP3, UPT, UR22, URZ, UPT ;  /* 0x0000003f1600728c */ /* 0x000fe4000bf65270 */
        /* <DEDUP_REMOVED lines=20> */
[----:B------:R-:W-:Y:S02]  /*1420*/  UIMAD UR14, UR11, UR12, URZ ;  /* 0x0000000c0b0e72a4 */ /* 0x000fe4000f8e023f */
[----:B------:R-:W-:Y:S02]  /*1430*/  UIADD3 UR5, UR13, UR5, URZ ;  /* 0x000000050d057290 */ /* 0x000fe4000fffe03f */
[----:B------:R-:W-:Y:S02]  /*1440*/  ULOP3.LUT UR15, UR19, 0xffffffc0, URZ, 0xc0, !UPT ;  /* 0xffffffc0130f7892 */ /* 0x000fe4000f8ec03f */
[----:B------:R-:W-:Y:S01]  /*1450*/  UIMAD.WIDE.U32 UR16, UR10, UR12, URZ ;  /* 0x0000000c0a1072a5 */ /* 0x000fe2000f8e003f */
[----:B-1----:R-:W-:Y:S01]  /*1460*/  IMAD.MOV R0, RZ, RZ, -R5 ;  /* 0x000000ffff007224 */ /* 0x002fe200078e0a05 */
[----:B------:R-:W-:Y:S01]  /*1470*/  UIMAD UR5, UR10, UR5, UR14 ;  /* 0x000000050a0572a4 */ /* 0x000fe2000f8e020e */
[----:B------:R-:W-:Y:S01]  /*1480*/  IMAD.MOV.U32 R4, RZ, RZ, RZ ;  /* 0x000000ffff047224 */ /* 0x000fe200078e00ff */
[----:B------:R-:W-:Y:S01]  /*1490*/  UIADD3 UR20, UR15, -0x40, URZ ;  /* 0xffffffc00f147890 */ /* 0x000fe2000fffe03f */
[----:B------:R-:W-:Y:S01]  /*14a0*/  IMAD R0, R0, R6, RZ ;  /* 0x0000000600007224 */ /* 0x000fe200078e02ff */
[----:B------:R-:W-:-:S02]  /*14b0*/  UISETP.NE.AND UP0, UPT, UR40, -0x1, UPT ;  /* 0xffffffff2800788c */ /* 0x000fc4000bf05270 */
[----:B------:R-:W-:Y:S01]  /*14c0*/  USEL UR31, UR18, URZ, UP2 ;  /* 0x0000003f121f7287 */ /* 0x000fe20009000000 */
[----:B------:R-:W-:Y:S01]  /*14d0*/  IMAD.HI.U32 R0, R5, R0, R4 ;  /* 0x0000000005007227 */ /* 0x000fe200078e0004 */
[----:B------:R-:W-:Y:S02]  /*14e0*/  UIADD3 UR51, UR17, UR5, URZ ;  /* 0x0000000511337290 */ /* 0x000fe4000fffe03f */
[----:B------:R-:W-:Y:S02]  /*14f0*/  UIMAD.WIDE.U32 UR12, UR10, UR9, URZ ;  /* 0x000000090a0c72a5 */ /* 0x000fe4000f8e003f */
[----:B------:R-:W-:Y:S01]  /*1500*/  UIADD3 UR5, UP2, UR20, UR29, URZ ;  /* 0x0000001d14057290 */ /* 0x000fe2000ff5e03f */
[----:B------:R-:W-:Y:S01]  /*1510*/  IMAD.HI.U32 R0, R0, R2, RZ ;  /* 0x0000000200007227 */ /* 0x000fe200078e00ff */
[----:B------:R-:W-:Y:S01]  /*1520*/  USHF.R.S32.HI UR18, URZ, 0x1f, UR20 ;  /* 0x0000001f3f127899 */ /* 0x000fe20008011414 */
[----:B------:R-:W-:Y:S02]  /*1530*/  ULDC UR47, c[0x0][0x2c4] ;  /* 0x0000b100002f7ab9 */ /* 0x000fe40000000800 */
[----:B------:R-:W-:Y:S01]  /*1540*/  IMAD.MOV R4, RZ, RZ, -R0 ;  /* 0x000000ffff047224 */ /* 0x000fe200078e0a00 */
[----:B------:R-:W-:-:S02]  /*1550*/  UIMAD UR14, UR11, UR9, URZ ;  /* 0x000000090b0e72a4 */ /* 0x000fc4000f8e023f */
[----:B------:R-:W-:Y:S01]  /*1560*/  @!UP1 UIADD3 UR54, UR35, UR32, URZ ;  /* 0x0000002023369290 */ /* 0x000fe2000fffe03f */
[C---:B------:R-:W-:Y:S01]  /*1570*/  IMAD R2, R6.reuse, R4, R2 ;  /* 0x0000000406027224 */ /* 0x040fe200078e0202 */
[----:B------:R-:W-:Y:S02]  /*1580*/  USEL UR59, UR16, UR12, !UP1 ;  /* 0x0000000c103b7287 */ /* 0x000fe4000c800000 */
[----:B------:R-:W-:Y:S02]  /*1590*/  UIMAD UR11, UR11, UR5, URZ ;  /* 0x000000050b0b72a4 */ /* 0x000fe4000f8e023f */
[----:B------:R-:W-:Y:S01]  /*15a0*/  ISETP.GT.U32.AND P1, PT, R6, R2, PT ;  /* 0x000000020600720c */ /* 0x000fe20003f24070 */
[----:B------:R-:W-:Y:S02]  /*15b0*/  UIMAD.WIDE.U32 UR32, UR10, UR5, URZ ;  /* 0x000000050a2072a5 */ /* 0x000fe4000f8e003f */
[----:B------:R-:W-:Y:S02]  /*15c0*/  UIADD3.X UR12, UR18, UR31, URZ, UP2, !UPT ;  /* 0x0000001f120c7290 */ /* 0x000fe400097fe43f */
[----:B------:R-:W-:Y:S01]  /*15d0*/  @UP3 UIMAD UR5, UR50, UR47, URZ ;  /* 0x0000002f320532a4 */ /* 0x000fe2000f8e023f */
[----:B------:R-:W-:Y:S01]  /*15e0*/  ULDC.U8 UR23, c[0x0][0x480] ;  /* 0x0001200000177ab9 */ /* 0x000fe20000000000 */
[----:B------:R-:W-:-:S02]  /*15f0*/  @UP0 UIADD3 UR21, UR37, UR40, URZ ;  /* 0x0000002825150290 */ /* 0x000fc4000fffe03f */
[----:B------:R-:W-:Y:S02]  /*1600*/  @UP0 UIADD3 UR26, UR37, UR40, URZ ;  /* 0x00000028251a0290 */ /* 0x000fe4000fffe03f */
[----:B------:R-:W-:Y:S02]  /*1610*/  UIMAD UR16, UR10, UR12, UR11 ;  /* 0x0000000c0a1072a4 */ /* 0x000fe4000f8e020b */
[-C--:B------:R-:W-:Y:S01]  /*1620*/  @!P1 IADD3 R2, R2, -R6.reuse, RZ ;  /* 0x8000000602029210 */ /* 0x080fe20007ffe0ff */
[----:B------:R-:W-:Y:S01]  /*1630*/  @!P1 VIADD R0, R0, 0x1 ;  /* 0x0000000100009836 */ /* 0x000fe20000000000 */
[----:B------:R-:W-:Y:S01]  /*1640*/  PLOP3.LUT P1, PT, PT, PT, UP0, 0x80, 0x0 ;  /* 0x000000000000781c */ /* 0x000fe20003f2f008 */
[----:B------:R-:W-:Y:S01]  /*1650*/  UIMAD UR53, UR60, UR24, URZ ;  /* 0x000000183c3572a4 */ /* 0x000fe2000f8e023f */
[----:B------:R-:W-:Y:S01]  /*1660*/  ISETP.GE.U32.AND P0, PT, R2, R6, PT ;  /* 0x000000060200720c */ /* 0x000fe20003f06070 */
[----:B------:R-:W-:Y:S01]  /*1670*/  UISETP.NE.AND UP4, UPT, UR23, URZ, UPT ;  /* 0x0000003f1700728c */ /* 0x000fe2000bf85270 */
[----:B------:R-:W-:Y:S01]  /*1680*/  LOP3.LUT R2, R7, UR60, RZ, 0x3c, !PT ;  /* 0x0000003c07027c12 */ /* 0x000fe2000f8e3cff */
[----:B------:R-:W-:Y:S01]  /*1690*/  @UP3 USEL UR10, UR5, UR9, !UP1 ;  /* 0x00000009050a3287 */ /* 0x000fe2000c800000 */
[----:B------:R-:W-:-:S02]  /*16a0*/  @UP0 ULDC.64 UR24, c[0x0][0x248] ;  /* 0x0000920000180ab9 */ /* 0x000fc40000000a00 */
[----:B------:R-:W-:Y:S01]  /*16b0*/  ISETP.GE.AND P2, PT, R2, RZ, PT ;  /* 0x000000ff0200720c */ /* 0x000fe20003f46270 */
[----:B------:R-:W-:Y:S01]  /*16c0*/  @UP0 ULDC.64 UR22, c[0x0][0x250] ;  /* 0x0000940000160ab9 */ /* 0x000fe20000000a00 */
[----:B------:R-:W-:Y:S01]  /*16d0*/  @UP1 UIADD3 UR51, UR13, UR14, URZ ;  /* 0x0000000e0d331290 */ /* 0x000fe2000fffe03f */
[----:B------:R-:W-:Y:S01]  /*16e0*/  @UP3 ULDC UR5, c[0x0][0x2e4] ;  /* 0x0000b90000053ab9 */ /* 0x000fe20000000800 */
[----:B------:R-:W-:Y:S02]  /*16f0*/  @UP0 UIMAD.WIDE.U32 UR14, UR21, UR24, URZ ;  /* 0x00000018150e02a5 */ /* 0x000fe4000f8e003f */
[----:B------:R-:W-:Y:S01]  /*1700*/  @UP0 UIMAD.WIDE.U32 UR12, UR26, UR22, URZ ;  /* 0x000000161a0c02a5 */ /* 0x000fe2000f8e003f */
[----:B------:R-:W-:Y:S01]  /*1710*/  @P0 VIADD R0, R0, 0x1 ;  /* 0x0000000100000836 */ /* 0x000fe20000000000 */
[----:B------:R-:W-:Y:S01]  /*1720*/  @UP3 UIMAD UR31, UR60, UR5, UR10 ;  /* 0x000000053c1f32a4 */ /* 0x000fe2000f8e020a */
[----:B------:R-:W-:Y:S01]  /*1730*/  PLOP3.LUT P0, PT, PT, PT, UP3, 0x80, 0x0 ;  /* 0x000000000000781c */ /* 0x000fe20003f0f038 */
[----:B------:R-:W-:-:S02]  /*1740*/  @!UP3 UIMAD UR5, UR50, UR46, UR60 ;  /* 0x0000002e3205b2a4 */ /* 0x000fc4000f8e023c */
[----:B------:R-:W-:Y:S01]  /*1750*/  @UP0 UIMAD UR21, UR21, UR25, URZ ;  /* 0x00000019151502a4 */ /* 0x000fe2000f8e023f */
[----:B------:R-:W-:Y:S01]  /*1760*/  @!P2 IADD3 R0, -R0, RZ, RZ ;  /* 0x000000ff0000a210 */ /* 0x000fe20007ffe1ff */
[----:B------:R-:W-:Y:S01]  /*1770*/  @UP0 UIMAD UR11, UR26, UR23, URZ ;  /* 0x000000171a0b02a4 */ /* 0x000fe2000f8e023f */
[----:B------:R-:W-:Y:S01]  /*1780*/  @!P3 LOP3.LUT R0, RZ, R7, RZ, 0x33, !PT ;  /* 0x00000007ff00b212 */ /* 0x000fe200078e33ff */
[----:B------:R-:W-:Y:S02]  /*1790*/  USEL UR56, UR36, URZ, UP4 ;  /* 0x0000003f24387287 */ /* 0x000fe4000a000000 */
[----:B------:R-:W-:Y:S02]  /*17a0*/  @!UP3 UIMAD UR31, UR5, UR47, URZ ;  /* 0x0000002f051fb2a4 */ /* 0x000fe4000f8e023f */
[----:B------:R-:W-:Y:S02]  /*17b0*/  USHF.R.S32.HI UR41, URZ, 0x1f, UR39 ;  /* 0x0000001f3f297899 */ /* 0x000fe40008011427 */
[----:B------:R-:W-:-:S02]  /*17c0*/  USHF.R.S32.HI UR58, URZ, 0x1f, UR53 ;  /* 0x0000001f3f3a7899 */ /* 0x000fc40008011435 */
[----:B------:R-:W-:Y:S02]  /*17d0*/  USEL UR57, UR28, URZ, UP4 ;  /* 0x0000003f1c397287 */ /* 0x000fe4000a000000 */
[----:B------:R-:W-:Y:S02]  /*17e0*/  USHF.R.S32.HI UR46, URZ, 0x6, UR19 ;  /* 0x000000063f2e7899 */ /* 0x000fe40008011413 */
[----:B------:R-:W-:Y:S02]  /*17f0*/  @UP0 UIADD3 UR48, UR13, UR11, URZ ;  /* 0x0000000b0d300290 */ /* 0x000fe4000fffe03f */
[----:B------:R-:W-:Y:S02]  /*1800*/  UIADD3 UR55, UR33, UR16, URZ ;  /* 0x0000001021377290 */ /* 0x000fe4000fffe03f */
[----:B------:R-:W-:Y:S01]  /*1810*/  @UP0 UIADD3 UR49, UR15, UR21, URZ ;  /* 0x000000150f310290 */ /* 0x000fe2000fffe03f */
[----:B------:R-:W-:Y:S01]  /*1820*/  @UP0 UMOV UR47, UR14 ;  /* 0x0000000e002f0c82 */ /* 0x000fe20008000000 */
[----:B------:R-:W-:Y:S01]  /*1830*/  @UP0 UMOV UR36, UR12 ;  /* 0x0000000c00240c82 */ /* 0x000fe20008000000 */
[----:B------:R-:W-:Y:S09]  /*1840*/  @P1 BRA `(.L_x_55) ;  /* 0x0000000000341947 */ /* 0x000ff20003800000 */
        /* <DEDUP_REMOVED lines=13> */
.L_x_55:
        /* <DEDUP_REMOVED lines=14> */
.L_x_56:
[----:B------:R-:W-:Y:S01]  /*1a00*/  @UP1 UMOV UR11, UR42 ;  /* 0x0000002a000b1c82 */ /* 0x000fe20008000000 */
[----:B------:R-:W-:Y:S01]  /*1a10*/  @!UP1 UMOV UR11, UR34 ;  /* 0x00000022000b9c82 */ /* 0x000fe20008000000 */
[----:B------:R-:W-:Y:S01]  /*1a20*/  SHF.R.S32.HI R10, RZ, 0x1f, R0 ;  /* 0x0000001fff0a7819 */ /* 0x000fe20000011400 */
[----:B------:R-:W-:Y:S06]  /*1a30*/  @!P0 BRA `(.L_x_57) ;  /* 0x0000000000208947 */ /* 0x000fec0003800000 */
[----:B------:R-:W-:Y:S01]  /*1a40*/  ULDC UR10, c[0x0][0x2d4] ;  /* 0x0000b500000a7ab9 */ /* 0x000fe20000000800 */
[----:B------:R-:W-:Y:S01]  /*1a50*/  ULDC UR5, c[0x0][0x2c0] ;  /* 0x0000b00000057ab9 */ /* 0x000fe20000000800 */
[----:B------:R-:W-:-:S03]  /*1a60*/  @!UP1 UIMAD UR9, UR50, UR10, URZ ;  /* 0x0000000a320992a4 */ /* 0x000fc6000f8e023f */
[----:B------:R-:W-:Y:S02]  /*1a70*/  ULDC UR10, c[0x0][0x2e4] ;  /* 0x0000b900000a7ab9 */ /* 0x000fe40000000800 */
[----:B------:R-:W-:Y:S02]  /*1a80*/  ULEA UR10, UR5, UR10, 0x7 ;  /* 0x0000000a050a7291 */ /* 0x000fe4000f8e383f */
[----:B------:R-:W-:-:S04]  /*1a90*/  ULEA UR5, UR50, UR9, 0x7 ;  /* 0x0000000932057291 */ /* 0x000fc8000f8e383f */
[----:B------:R-:W-:Y:S01]  /*1aa0*/  UIMAD UR5, UR10, UR60, UR5 ;  /* 0x0000003c0a0572a4 */ /* 0x000fe2000f8e0205 */
[----:B------:R-:W-:Y:S11]  /*1ab0*/  BRA `(.L_x_58) ;  /* 0x0000000000107947 */ /* 0x000ff60003800000 */
.L_x_57:
[----:B------:R-:W-:Y:S01]  /*1ac0*/  ULDC UR5, c[0x0][0x270] ;  /* 0x00009c0000057ab9 */ /* 0x000fe20000000800 */
[----:B------:R-:W-:Y:S01]  /*1ad0*/  ULDC UR9, c[0x0][0x2d4] ;  /* 0x0000b50000097ab9 */ /* 0x000fe20000000800 */
[----:B------:R-:W-:-:S04]  /*1ae0*/  UIMAD UR5, UR50, UR5, UR60 ;  /* 0x00000005320572a4 */ /* 0x000fc8000f8e023c */
[----:B------:R-:W-:-:S12]  /*1af0*/  UIMAD UR5, UR5, UR9, URZ ;  /* 0x00000009050572a4 */ /* 0x000fd8000f8e023f */
.L_x_58:
[----:B------:R-:W2:Y:S01]  /*1b00*/  LDL.64 R4, [R1+0x28] ;  /* 0x0000280001047983 */ /* 0x000ea20000100a00 */
[----:B------:R-:W-:Y:S01]  /*1b10*/  ULDC UR10, c[0x0][0x270] ;  /* 0x00009c00000a7ab9 */ /* 0x000fe20000000800 */
[----:B------:R-:W-:Y:S02]  /*1b20*/  ULDC UR9, c[0x0][0x2dc] ;  /* 0x0000b70000097ab9 */ /* 0x000fe40000000800 */
[----:B------:R1:W2:Y:S01]  /*1b30*/  LDL.64 R14, [R1+0x28] ;  /* 0x00002800010e7983 */ /* 0x0002a20000100a00 */
[----:B------:R-:W-:Y:S02]  /*1b40*/  UIADD3 UR29, UR20, UR5, URZ ;  /* 0x00000005141d7290 */ /* 0x000fe4000fffe03f */
[----:B------:R-:W-:Y:S01]  /*1b50*/  UIADD3 UR5, -UR8, UR27, UR39 ;  /* 0x0000001b08057290 */ /* 0x000fe2000fffe127 */
[----:B------:R-:W3:Y:S01]  /*1b60*/  LDL R16, [R1+0x34] ;  /* 0x0000340001107983 */ /* 0x000ee20000100800 */
[----:B------:R-:W-:Y:S01]  /*1b70*/  UIMAD UR30, UR9, UR10, URZ ;  /* 0x0000000a091e72a4 */ /* 0x000fe2000f8e023f */
[----:B------:R-:W-:Y:S01]  /*1b80*/  ULDC.64 UR12, c[0x0][0x420] ;  /* 0x00010800000c7ab9 */ /* 0x000fe20000000a00 */
[----:B------:R-:W4:Y:S01]  /*1b90*/  S2R R26, SR_TID.X ;  /* 0x00000000001a7919 */ /* 0x000f220000002100 */
[----:B------:R-:W-:Y:S01]  /*1ba0*/  ULDC UR10, c[0x0][0x398] ;  /* 0x0000e600000a7ab9 */ /* 0x000fe20000000800 */
[----:B------:R-:W-:Y:S01]  /*1bb0*/  ULDC.64 UR14, c[0x0][0x258] ;  /* 0x00009600000e7ab9 */ /* 0x000fe20000000a00 */
[----:B------:R-:W-:Y:S01]  /*1bc0*/  ULDC.64 UR16, c[0x0][0x428] ;  /* 0x00010a0000107ab9 */ /* 0x000fe20000000a00 */
[----:B------:R-:W5:Y:S01]  /*1bd0*/  S2R R27, SR_TID.X ;  /* 0x00000000001b7919 */ /* 0x000f620000002100 */
[----:B------:R-:W1:Y:S01]  /*1be0*/  S2R R11, SR_TID.X ;  /* 0x00000000000b7919 */ /* 0x000e620000002100 */
[----:B------:R-:W1:Y:S01]  /*1bf0*/  S2R R12, SR_TID.X ;  /* 0x00000000000c7919 */ /* 0x000e620000002100 */
[----:B------:R-:W-:-:S02]  /*1c00*/  USHF.R.S32.HI UR9, URZ, 0x1f, UR60 ;  /* 0x0000001f3f097899 */ /* 0x000fc4000801143c */
[----:B------:R-:W-:Y:S01]  /*1c10*/  USHF.L.U32 UR26, UR30, 0x6, URZ ;  /* 0x000000061e1a7899 */ /* 0x000fe2000800063f */
[----:B------:R-:W-:Y:S01]  /*1c20*/  ULDC.64 UR34, c[0x0][0x478] ;  /* 0x00011e0000227ab9 */ /* 0x000fe20000000a00 */
[----:B----4-:R-:W-:-:S04]  /*1c30*/  SHF.R.S32.HI R26, RZ, 0x1f, R26 ;  /* 0x0000001fff1a7819 */ /* 0x010fc8000001141a */
[----:B-----5:R-:W-:-:S04]  /*1c40*/  LEA.HI R26, R26, R27, RZ, 0x2 ;  /* 0x0000001b1a1a7211 */ /* 0x020fc800078f10ff */
[----:B------:R-:W-:-:S04]  /*1c50*/  SHF.R.S32.HI R26, RZ, 0x2, R26 ;  /* 0x00000002ff1a7819 */ /* 0x000fc8000001141a */
[----:B------:R-:W-:Y:S02]  /*1c60*/  SHF.R.S32.HI R13, RZ, 0x1f, R26 ;  /* 0x0000001fff0d7819 */ /* 0x000fe4000001141a */
[----:B------:R-:W-:Y:S01]  /*1c70*/  IADD3 R2, P2, R26, UR20, RZ ;  /* 0x000000141a027c10 */ /* 0x000fe2000ff5e0ff */
[----:B------:R-:W-:-:S03]  /*1c80*/  UIADD3 UR10, UR5, -UR10, URZ ;  /* 0x8000000a050a7290 */ /* 0x000fc6000fffe03f */
[----:B------:R-:W-:Y:S01]  /*1c90*/  IADD3.X R6, R13, UR18, RZ, P2, !PT ;  /* 0x000000120d067c10 */ /* 0x000fe200097fe4ff */
[----:B------:R-:W-:Y:S01]  /*1ca0*/  UIMAD UR5, UR18, UR12, URZ ;  /* 0x0000000c120572a4 */ /* 0x000fe2000f8e023f */
[----:B-1----:R-:W-:Y:S01]  /*1cb0*/  SHF.R.S32.HI R11, RZ, 0x1f, R11 ;  /* 0x0000001fff0b7819 */ /* 0x002fe2000001140b */
[----:B------:R-:W-:Y:S01]  /*1cc0*/  UIMAD UR18, UR9, UR14, URZ ;  /* 0x0000000e091272a4 */ /* 0x000fe2000f8e023f */
[----:B------:R-:W-:Y:S02]  /*1cd0*/  IMAD.U32 R9, RZ, RZ, UR12 ;  /* 0x0000000cff097e24 */ /* 0x000fe4000f8e00ff */
[----:B------:R-:W-:Y:S01]  /*1ce0*/  IMAD R8, R6, UR44, RZ ;  /* 0x0000002c06087c24 */ /* 0x000fe2000f8e02ff */
[----:B------:R-:W-:Y:S01]  /*1cf0*/  UIMAD UR5, UR20, UR13, UR5 ;  /* 0x0000000d140572a4 */ /* 0x000fe2000f8e0205 */
[----:B------:R-:W-:Y:S01]  /*1d00*/  LEA.HI R11, R11, R12, RZ, 0x5 ;  /* 0x0000000c0b0b7211 */ /* 0x000fe200078f28ff */
[----:B------:R-:W-:Y:S02]  /*1d10*/  UIMAD UR28, UR60, UR15, UR18 ;  /* 0x0000000f3c1c72a4 */ /* 0x000fe4000f8e0212 */
[----:B------:R-:W-:Y:S01]  /*1d20*/  UIADD3 UR19, UP2, UP1, UR32, UR26, UR53 ;  /* 0x0000001a20137290 */ /* 0x000fe2000f95e035 */
[----:B------:R-:W-:-:S02]  /*1d30*/  SHF.R.S32.HI R11, RZ, 0x5, R11 ;  /* 0x00000005ff0b7819 */ /* 0x000fc4000001140b */
[----:B------:R-:W-:Y:S01]  /*1d40*/  ULDC.64 UR32, c[0x0][0x2b0] ;  /* 0x0000ac0000207ab9 */ /* 0x000fe20000000a00 */
[----:B------:R-:W-:Y:S01]  /*1d50*/  BSSY B1, `(.L_x_54) ;  /* 0x0000635000017945 */ /* 0x000fe20003800000 */
[----:B--2---:R-:W-:-:S05]  /*1d60*/  IMAD.MOV.U32 R14, RZ, RZ, R4 ;  /* 0x000000ffff0e7224 */ /* 0x004fca00078e0004 */
[----:B------:R-:W-:Y:S02]  /*1d70*/  SHF.R.S32.HI R15, RZ, 0x1f, R14 ;  /* 0x0000001fff0f7819 */ /* 0x000fe4000001140e */
[----:B------:R-:W-:Y:S01]  /*1d80*/  IADD3 R4, P0, R14, UR11, RZ ;  /* 0x0000000b0e047c10 */ /* 0x000fe2000ff1e0ff */
[----:B------:R-:W-:-:S03]  /*1d90*/  UIMAD UR11, UR9, UR16, URZ ;  /* 0x00000010090b72a4 */ /* 0x000fc6000f8e023f */
[----:B------:R-:W-:Y:S01]  /*1da0*/  IADD3.X R5, R15, UR54, RZ, P0, !PT ;  /* 0x000000360f057c10 */ /* 0x000fe200087fe4ff */
[----:B------:R-:W-:Y:S01]  /*1db0*/  IMAD.WIDE.U32 R6, R2, UR44, R14 ;  /* 0x0000002c02067c25 */ /* 0x000fe2000f8e000e */
[----:B------:R-:W-:Y:S02]  /*1dc0*/  UIMAD UR15, UR60, UR17, UR11 ;  /* 0x000000113c0f72a4 */ /* 0x000fe4000f8e020b */
[----:B------:R-:W-:Y:S01]  /*1dd0*/  USHF.R.S32.HI UR9, URZ, 0x1f, UR26 ;  /* 0x0000001f3f097899 */ /* 0x000fe2000801141a */
[----:B------:R-:W-:Y:S01]  /*1de0*/  IMAD.WIDE.U32 R4, R9, UR20, R4 ;  /* 0x0000001409047c25 */ /* 0x000fe2000f8e0004 */
[----:B------:R-:W-:Y:S01]  /*1df0*/  USHF.R.S32.HI UR17, URZ, 0x1f, UR10 ;  /* 0x0000001f3f117899 */ /* 0x000fe2000801140a */
[----:B------:R-:W-:Y:S02]  /*1e00*/  IADD3 R6, P0, R6, UR61, RZ ;  /* 0x0000003d06067c10 */ /* 0x000fe4000ff1e0ff */
[----:B------:R-:W-:Y:S01]  /*1e10*/  IMAD R2, R2, UR45, R8 ;  /* 0x0000002d02027c24 */ /* 0x000fe2000f8e0208 */
[----:B------:R-:W-:Y:S01]  /*1e20*/  ULEA.HI UR17, UR17, UR10, URZ, 0x6 ;  /* 0x0000000a11117291 */ /* 0x000fe2000f8f303f */
[----:B------:R-:W-:Y:S01]  /*1e30*/  VIADD R5, R5, UR5 ;  /* 0x0000000505057c36 */ /* 0x000fe20008000000 */
[----:B------:R-:W-:Y:S01]  /*1e40*/  UIADD3.X UR5, UR55, UR9, UR58, UP2, UP1 ;  /* 0x0000000937057290 */ /* 0x000fe200097e243a */
[----:B---3--:R-:W-:Y:S01]  /*1e50*/  IMAD R8, R11, UR30, R16 ;  /* 0x0000001e0b087c24 */ /* 0x008fe2000f8e0210 */
[----:B------:R-:W-:Y:S01]  /*1e60*/  IADD3.X R7, R7, UR52, R2, P0, !PT ;  /* 0x0000003407077c10 */ /* 0x000fe200087fe402 */
[----:B------:R-:W-:Y:S01]  /*1e70*/  UIADD3 UR9, UP2, UP1, UR57, UR19, UR59 ;  /* 0x0000001339097290 */ /* 0x000fe2000f95e03b */
[----:B------:R-:W-:Y:S01]  /*1e80*/  IMAD.U32 R2, RZ, RZ, UR14 ;  /* 0x0000000eff027e24 */ /* 0x000fe2000f8e00ff */
[----:B------:R-:W-:-:S02]  /*1e90*/  USHF.R.S32.HI UR17, URZ, 0x6, UR17 ;  /* 0x000000063f117899 */ /* 0x000fc40008011411 */
[----:B------:R-:W-:Y:S01]  /*1ea0*/  UIADD3.X UR5, UR56, UR5, UR51, UP2, UP1 ;  /* 0x0000000538057290 */ /* 0x000fe200097e2433 */
[----:B------:R-:W-:Y:S01]  /*1eb0*/  IMAD.WIDE.U32 R6, R2, UR60, R6 ;  /* 0x0000003c02067c25 */ /* 0x000fe2000f8e0006 */
[C---:B------:R-:W-:Y:S01]  /*1ec0*/  IADD3 R2, P0, R8.reuse, UR9, RZ ;  /* 0x0000000908027c10 */ /* 0x040fe2000ff1e0ff */
[----:B------:R-:W-:Y:S01]  /*1ed0*/  UISETP.LT.AND UP1, UPT, URZ, UR17, UPT ;  /* 0x000000113f00728c */ /* 0x000fe2000bf21270 */
[----:B------:R-:W-:Y:S02]  /*1ee0*/  ULDC.64 UR10, c[0x0][0x400] ;  /* 0x00010000000a7ab9 */ /* 0x000fe40000000a00 */
[----:B------:R-:W-:Y:S01]  /*1ef0*/  LEA.HI.X.SX32 R8, R8, UR5, 0x1, P0 ;  /* 0x0000000508087c11 */ /* 0x000fe200080f0eff */
[----:B------:R-:W-:Y:S01]  /*1f00*/  USEL UR17, URZ, UR17, !UP1 ;  /* 0x000000113f117287 */ /* 0x000fe2000c800000 */
[C---:B------:R-:W-:Y:S01]  /*1f10*/  LEA R246, P0, R2.reuse, UR10, 0x2 ;  /* 0x0000000a02f67c11 */ /* 0x040fe2000f8010ff */
[----:B------:R-:W-:Y:S01]  /*1f20*/  IMAD.U32 R9, RZ, RZ, UR16 ;  /* 0x00000010ff097e24 */ /* 0x000fe2000f8e00ff */
[----:B------:R-:W-:Y:S01]  /*1f30*/  ULDC.64 UR18, c[0x0][0x210] ;  /* 0x0000840000127ab9 */ /* 0x000fe20000000a00 */
[----:B------:R-:W-:Y:S01]  /*1f40*/  UISETP.GT.AND UP1, UPT, UR46, UR17, UPT ;  /* 0x000000112e00728c */ /* 0x000fe2000bf24270 */
[----:B------:R-:W-:Y:S01]  /*1f50*/  LEA.HI.X R245, R2, UR11, R8, 0x2, P0 ;  /* 0x0000000b02f57c11 */ /* 0x000fe200080f1408 */
[----:B------:R-:W-:Y:S01]  /*1f60*/  VIADD R7, R7, UR28 ;  /* 0x0000001c07077c36 */ /* 0x000fe20008000000 */
[----:B------:R1:W-:Y:S01]  /*1f70*/  STL [R1+0x2c], R15 ;  /* 0x00002c0f01007387 */ /* 0x0003e20000100800 */
[----:B------:R-:W-:Y:S01]  /*1f80*/  IMAD.WIDE.U32 R4, R9, UR60, R4 ;  /* 0x0000003c09047c25 */ /* 0x000fe2000f8e0004 */
[----:B------:R-:W-:Y:S01]  /*1f90*/  LEA R242, P0, R6, UR18, 0x1 ;  /* 0x0000001206f27c11 */ /* 0x000fe2000f8008ff */
[----:B------:R-:W-:-:S02]  /*1fa0*/  UIADD3 UR14, UR20, UR31, URZ ;  /* 0x0000001f140e7290 */ /* 0x000fc4000fffe03f */
[----:B------:R-:W-:Y:S01]  /*1fb0*/  VIADD R5, R5, UR15 ;  /* 0x0000000f05057c36 */ /* 0x000fe20008000000 */
[----:B------:R-:W-:Y:S01]  /*1fc0*/  LEA.HI.X R243, R6, UR19, R7, 0x1, P0 ;  /* 0x0000001306f37c11 */ /* 0x000fe200080f0c07 */
[----:B------:R-:W-:Y:S01]  /*1fd0*/  IMAD R2, R13, UR12, RZ ;  /* 0x0000000c0d027c24 */ /* 0x000fe2000f8e02ff */
[----:B------:R-:W-:Y:S01]  /*1fe0*/  PLOP3.LUT P0, PT, PT, PT, UP1, 0x80, 0x0 ;  /* 0x000000000000781c */ /* 0x000fe20003f0f018 */
[C---:B------:R-:W-:Y:S01]  /*1ff0*/  IMAD.WIDE.U32 R4, R26.reuse, UR12, R4 ;  /* 0x0000000c1a047c25 */ /* 0x040fe2000f8e0004 */
[----:B------:R-:W-:Y:S01]  /*2000*/  UIMAD.WIDE UR10, UR14, 0x4, UR32 ;  /* 0x000000040e0a78a5 */ /* 0x000fe2000f8e0220 */
[----:B------:R-:W-:Y:S02]  /*2010*/  ULDC.64 UR20, c[0x0][0x3e0] ;  /* 0x0000f80000147ab9 */ /* 0x000fe40000000a00 */
[----:B------:R-:W-:Y:S01]  /*2020*/  IMAD R2, R26, UR13, R2 ;  /* 0x0000000d1a027c24 */ /* 0x000fe2000f8e0202 */
[----:B------:R-:W-:Y:S01]  /*2030*/  UIMAD.WIDE UR14, UR29, 0x4, UR34 ;  /* 0x000000041d0e78a5 */ /* 0x000fe2000f8e0222 */
[----:B------:R-:W-:-:S02]  /*2040*/  LEA R240, P2, R4, UR20, 0x1 ;  /* 0x0000001404f07c11 */ /* 0x000fc4000f8408ff */
[----:B------:R-:W-:Y:S01]  /*2050*/  IMAD.IADD R2, R5, 0x1, R2 ;  /* 0x0000000105027824 */ /* 0x000fe200078e0202 */
[----:B------:R-:W-:Y:S01]  /*2060*/  UIADD3 UR5, UR46, -0x1, URZ ;  /* 0xffffffff2e057890 */ /* 0x000fe2000fffe03f */
[----:B------:R-:W-:Y:S02]  /*2070*/  UMOV UR12, UR10 ;  /* 0x0000000a000c7c82 */ /* 0x000fe40008000000 */
[----:B------:R-:W-:Y:S01]  /*2080*/  UMOV UR13, UR15 ;  /* 0x0000000f000d7c82 */ /* 0x000fe20008000000 */
[----:B------:R-:W-:Y:S01]  /*2090*/  LEA.HI.X R241, R4, UR21, R2, 0x1, P2 ;  /* 0x0000001504f17c11 */ /* 0x000fe200090f0c02 */
[----:B------:R-:W-:Y:S07]  /*20a0*/  @P0 BRA `(.L_x_59) ;  /* 0x0000000800140947 */ /* 0x000fee0003800000 */
        /* <DEDUP_REMOVED lines=20> */
.L_x_60:
        /* <DEDUP_REMOVED lines=20> */
.L_x_61:
[----:B------:R-:W-:Y:S01]  /*2330*/  UIMAD UR5, UR41, UR10, URZ ;  /* 0x0000000a290572a4 */ /* 0x000fe2000f8e023f */
[----:B------:R-:W-:Y:S01]  /*2340*/  IMAD.U32 R4, RZ, RZ, UR10 ;  /* 0x0000000aff047e24 */ /* 0x000fe2000f8e00ff */
[----:B------:R-:W-:Y:S01]  /*2350*/  UIMAD UR8, UR38, -0x80, UR8 ;  /* 0xffffff80260878a4 */ /* 0x000fe2000f8e0208 */
[----:B------:R-:W-:Y:S01]  /*2360*/  VIADD R2, R26, 0x40 ;  /* 0x000000401a027836 */ /* 0x000fe20000000000 */
[----:B------:R-:W-:Y:S01]  /*2370*/  UIMAD UR5, UR39, UR11, UR5 ;  /* 0x0000000b270572a4 */ /* 0x000fe2000f8e0205 */
[----:B------:R-:W-:Y:S01]  /*2380*/  IMAD.WIDE.U32 R4, R4, UR39, R14 ;  /* 0x0000002704047c25 */ /* 0x000fe2000f8e000e */
[----:B------:R-:W-:Y:S01]  /*2390*/  USHF.R.S32.HI UR19, URZ, 0x1f, UR60 ;  /* 0x0000001f3f137899 */ /* 0x000fe2000801143c */
[----:B------:R-:W-:Y:S01]  /*23a0*/  BSSY B0, `(.L_x_62) ;  /* 0x0000019000007945 */ /* 0x000fe20003800000 */
[----:B------:R-:W-:Y:S01]  /*23b0*/  ULDC.64 UR14, c[0x0][0x468] ;  /* 0x00011a00000e7ab9 */ /* 0x000fe20000000a00 */
[----:B------:R-:W-:Y:S02]  /*23c0*/  ISETP.GE.AND P1, PT, R26, UR8, PT ;  /* 0x000000081a007c0c */ /* 0x000fe4000bf26270 */
[----:B------:R-:W-:Y:S01]  /*23d0*/  MOV R0, UR5 ;  /* 0x0000000500007c02 */ /* 0x000fe20008000f00 */
[----:B------:R-:W-:Y:S01]  /*23e0*/  UIMAD UR5, UR19, UR14, URZ ;  /* 0x0000000e130572a4 */ /* 0x000fe2000f8e023f */
[----:B------:R-:W-:-:S03]  /*23f0*/  IADD3 R6, P0, R4, UR9, RZ ;  /* 0x0000000904067c10 */ /* 0x000fc6000ff1e0ff */
[----:B------:R-:W-:Y:S01]  /*2400*/  UIMAD UR15, UR60, UR15, UR5 ;  /* 0x0000000f3c0f72a4 */ /* 0x000fe2000f8e0205 */
[----:B------:R-:W-:Y:S02]  /*2410*/  IADD3.X R7, R5, UR18, R0, P0, !PT ;  /* 0x0000001205077c10 */ /* 0x000fe400087fe400 */
[----:B------:R-:W-:Y:S02]  /*2420*/  MOV R0, UR14 ;  /* 0x0000000e00007c02 */ /* 0x000fe40008000f00 */
[----:B------:R-:W-:-:S03]  /*2430*/  ISETP.GE.AND P0, PT, R2, UR8, PT ;  /* 0x0000000802007c0c */ /* 0x000fc6000bf06270 */
[----:B------:R-:W-:-:S04]  /*2440*/  IMAD.WIDE.U32 R6, R0, UR60, R6 ;  /* 0x0000003c00067c25 */ /* 0x000fc8000f8e0006 */
[----:B------:R-:W-:Y:S01]  /*2450*/  VIADD R2, R7, UR15 ;  /* 0x0000000f07027c36 */ /* 0x000fe20008000000 */
[----:B------:R-:W-:Y:S06]  /*2460*/  @P1 BRA `(.L_x_63) ;  /* 0x0000000000301947 */ /* 0x000fec0003800000 */
[----:B------:R-:W-:Y:S01]  /*2470*/  MOV R4, R6 ;  /* 0x0000000600047202 */ /* 0x000fe20000000f00 */
[----:B------:R-:W-:Y:S01]  /*2480*/  IMAD R0, R13, UR10, RZ ;  /* 0x0000000a0d007c24 */ /* 0x000fe2000f8e02ff */
[----:B------:R-:W-:Y:S01]  /*2490*/  MOV R5, R2 ;  /* 0x0000000200057202 */ /* 0x000fe20000000f00 */
[----:B------:R-:W-:Y:S02]  /*24a0*/  ULDC.64 UR14, c[0x0][0x3f0] ;  /* 0x0000fc00000e7ab9 */ /* 0x000fe40000000a00 */
[C---:B------:R-:W-:Y:S02]  /*24b0*/  IMAD R0, R26.reuse, UR11, R0 ;  /* 0x0000000b1a007c24 */ /* 0x040fe4000f8e0200 */
[----:B------:R-:W-:-:S05]  /*24c0*/  IMAD.WIDE.U32 R8, R26, UR10, R4 ;  /* 0x0000000a1a087c25 */ /* 0x000fca000f8e0004 */
[----:B------:R-:W-:Y:S02]  /*24d0*/  IADD3 R0, R9, R0, RZ ;  /* 0x0000000009007210 */ /* 0x000fe40007ffe0ff */
[----:B------:R-:W-:-:S04]  /*24e0*/  LEA R4, P2, R8, UR14, 0x1 ;  /* 0x0000000e08047c11 */ /* 0x000fc8000f8408ff */
[----:B------:R-:W-:-:S05]  /*24f0*/  LEA.HI.X R5, R8, UR15, R0, 0x1, P2 ;  /* 0x0000000f08057c11 */ /* 0x000fca00090f0c00 */
[----:B------:R2:W-:Y:S04]  /*2500*/  STG.E.128 desc[UR6][R4.64], RZ ;  /* 0x000000ff04007986 */ /* 0x0005e8000c101d06 */
[----:B------:R2:W-:Y:S04]  /*2510*/  STG.E.128 desc[UR6][R4.64+0x40], RZ ;  /* 0x000040ff04007986 */ /* 0x0005e8000c101d06 */
[----:B------:R2:W-:Y:S02]  /*2520*/  STG.E.128 desc[UR6][R4.64+0x80], RZ ;  /* 0x000080ff04007986 */ /* 0x0005e4000c101d06 */
.L_x_63:
[----:B------:R-:W-:Y:S05]  /*2530*/  BSYNC B0 ;  /* 0x0000000000007941 */ /* 0x000fea0003800000 */
.L_x_62:
[----:B------:R-:W-:Y:S04]  /*2540*/  BSSY B0, `(.L_x_64) ;  /* 0x000000f000007945 */ /* 0x000fe80003800000 */
[----:B------:R-:W-:Y:S05]  /*2550*/  @P0 BRA `(.L_x_65) ;  /* 0x0000000000340947 */ /* 0x000fea0003800000 */
[----:B------:R-:W-:Y:S01]  /*2560*/  IADD3 R0, P2, R26, 0x40, RZ ;  /* 0x000000401a007810 */ /* 0x000fe20007f5e0ff */
[----:B------:R-:W-:Y:S01]  /*2570*/  ULDC.64 UR8, c[0x0][0x3f0] ;  /* 0x0000fc0000087ab9 */ /* 0x000fe20000000a00 */
[----:B------:R-:W-:Y:S02]  /*2580*/  MOV R7, R2 ;  /* 0x0000000200077202 */ /* 0x000fe40000000f00 */
[----:B--2---:R-:W-:Y:S01]  /*2590*/  IADD3.X R4, RZ, R13, RZ, P2, !PT ;  /* 0x0000000dff047210 */ /* 0x004fe200017fe4ff */
[----:B------:R-:W-:-:S04]  /*25a0*/  IMAD.WIDE.U32 R6, R0, UR10, R6 ;  /* 0x0000000a00067c25 */ /* 0x000fc8000f8e0006 */
[----:B------:R-:W-:-:S04]  /*25b0*/  IMAD R4, R4, UR10, RZ ;  /* 0x0000000a04047c24 */ /* 0x000fc8000f8e02ff */
[----:B------:R-:W-:Y:S01]  /*25c0*/  IMAD R0, R0, UR11, R4 ;  /* 0x0000000b00007c24 */ /* 0x000fe2000f8e0204 */
[----:B------:R-:W-:-:S04]  /*25d0*/  LEA R4, P2, R6, UR8, 0x1 ;  /* 0x0000000806047c11 */ /* 0x000fc8000f8408ff */
[----:B------:R-:W-:-:S04]  /*25e0*/  IADD3 R0, R7, R0, RZ ;  /* 0x0000000007007210 */ /* 0x000fc80007ffe0ff */
[----:B------:R-:W-:-:S05]  /*25f0*/  LEA.HI.X R5, R6, UR9, R0, 0x1, P2 ;  /* 0x0000000906057c11 */ /* 0x000fca00090f0c00 */
[----:B------:R3:W-:Y:S04]  /*2600*/  STG.E.128 desc[UR6][R4.64], RZ ;  /* 0x000000ff04007986 */ /* 0x0007e8000c101d06 */
[----:B------:R3:W-:Y:S04]  /*2610*/  STG.E.128 desc[UR6][R4.64+0x40], RZ ;  /* 0x000040ff04007986 */ /* 0x0007e8000c101d06 */
[----:B------:R3:W-:Y:S02]  /*2620*/  STG.E.128 desc[UR6][R4.64+0x80], RZ ;  /* 0x000080ff04007986 */ /* 0x0007e4000c101d06 */
.L_x_65:
[----:B------:R-:W-:Y:S05]  /*2630*/  BSYNC B0 ;  /* 0x0000000000007941 */ /* 0x000fea0003800000 */
.L_x_64:
[----:B------:R-:W-:Y:S01]  /*2640*/  UIMAD UR5, UR41, UR12, URZ ;  /* 0x0000000c290572a4 */ /* 0x000fe2000f8e023f */
[----:B--23--:R-:W-:Y:S01]  /*2650*/  IMAD.U32 R4, RZ, RZ, UR12 ;  /* 0x0000000cff047e24 */ /* 0x00cfe2000f8e00ff */
        /* <DEDUP_REMOVED lines=26> */
.L_x_67:
[----:B------:R-:W-:Y:S05]  /*2800*/  BSYNC B0 ;  /* 0x0000000000007941 */ /* 0x000fea0003800000 */
.L_x_66:
        /* <DEDUP_REMOVED lines=13> */
[----:B------:R2:W-:Y:S01]  /*28e0*/  STG.E.128 desc[UR6][R4.64+0x80], RZ ;  /* 0x000080ff04007986 */ /* 0x0005e2000c101d06 */
[----:B------:R-:W-:Y:S05]  /*28f0*/  BRA `(.L_x_68) ;  /* 0x0000005400e87947 */ /* 0x000fea0003800000 */
.L_x_59:
[----:B------:R-:W2:Y:S01]  /*2900*/  LDL R24, [R1+0x20] ;  /* 0x0000200001187983 */ /* 0x000ea20000100800 */
[----:B------:R-:W-:Y:S01]  /*2910*/  UIMAD UR9, UR41, UR22, URZ ;  /* 0x00000016290972a4 */ /* 0x000fe2000f8e023f */
[----:B------:R-:W-:Y:S02]  /*2920*/  IMAD.U32 R6, RZ, RZ, UR22 ;  /* 0x00000016ff067e24 */ /* 0x000fe4000f8e00ff */
[----:B------:R-:W3:Y:S01]  /*2930*/  LDL R25, [R1+0x30] ;  /* 0x0000300001197983 */ /* 0x000ee20000100800 */
[----:B------:R-:W-:Y:S01]  /*2940*/  UIMAD UR15, UR39, UR23, UR9 ;  /* 0x00000017270f72a4 */ /* 0x000fe2000f8e0209 */
[--C-:B------:R-:W-:Y:S01]  /*2950*/  IMAD.WIDE.U32 R6, R6, UR39, R14.reuse ;  /* 0x0000002706067c25 */ /* 0x100fe2000f8e000e */
[----:B------:R-:W-:Y:S02]  /*2960*/  UIMAD UR10, UR41, UR24, URZ ;  /* 0x00000018290a72a4 */ /* 0x000fe4000f8e023f */
[----:B------:R-:W-:Y:S01]  /*2970*/  UIMAD UR9, UR38, -0x80, UR8 ;  /* 0xffffff80260978a4 */ /* 0x000fe2000f8e0208 */
[----:B------:R-:W-:Y:S01]  /*2980*/  IMAD.U32 R4, RZ, RZ, UR24 ;  /* 0x00000018ff047e24 */ /* 0x000fe2000f8e00ff */
[----:B------:R-:W-:Y:S01]  /*2990*/  UIMAD UR10, UR39, UR25, UR10 ;  /* 0x00000019270a72a4 */ /* 0x000fe2000f8e020a */
[----:B------:R-:W-:Y:S01]  /*29a0*/  VIADD R9, R26, 0x40 ;  /* 0x000000401a097836 */ /* 0x000fe20000000000 */
[----:B------:R-:W-:Y:S01]  /*29b0*/  IADD3 R8, P0, R6, UR36, RZ ;  /* 0x0000002406087c10 */ /* 0x000fe2000ff1e0ff */
[----:B------:R-:W-:Y:S01]  /*29c0*/  IMAD.U32 R2, RZ, RZ, UR15 ;  /* 0x0000000fff027e24 */ /* 0x000fe2000f8e00ff */
[----:B------:R-:W-:Y:S01]  /*29d0*/  ULDC.64 UR20, c[0x0][0x268] ;  /* 0x00009a0000147ab9 */ /* 0x000fe20000000a00 */
[----:B------:R-:W-:Y:S01]  /*29e0*/  IMAD.WIDE.U32 R4, R4, UR39, R14 ;  /* 0x0000002704047c25 */ /* 0x000fe2000f8e000e */
[----:B------:R-:W-:Y:S01]  /*29f0*/  ISETP.GE.AND P2, PT, R9, UR9, PT ;  /* 0x0000000909007c0c */ /* 0x000fe2000bf46270 */
[----:B------:R-:W-:Y:S01]  /*2a00*/  ULDC.64 UR18, c[0x0][0x260] ;  /* 0x0000980000127ab9 */ /* 0x000fe20000000a00 */
[----:B------:R-:W-:Y:S01]  /*2a10*/  IADD3.X R9, R7, UR48, R2, P0, !PT ;  /* 0x0000003007097c10 */ /* 0x000fe200087fe402 */
[----:B------:R-:W-:Y:S01]  /*2a20*/  IMAD.U32 R2, RZ, RZ, UR10 ;  /* 0x0000000aff027e24 */ /* 0x000fe2000f8e00ff */
[----:B------:R-:W-:Y:S01]  /*2a30*/  IADD3 R6, P0, R4, UR47, RZ ;  /* 0x0000002f04067c10 */ /* 0x000fe2000ff1e0ff */
[----:B------:R-:W-:-:S03]  /*2a40*/  IMAD R4, R10, UR20, RZ ;  /* 0x000000140a047c24 */ /* 0x000fc6000f8e02ff */
[----:B------:R-:W-:Y:S01]  /*2a50*/  IADD3.X R7, R5, UR49, R2, P0, !PT ;  /* 0x0000003105077c10 */ /* 0x000fe200087fe402 */
[----:B------:R-:W-:Y:S01]  /*2a60*/  IMAD R2, R10, UR18, RZ ;  /* 0x000000120a027c24 */ /* 0x000fe2000f8e02ff */
[----:B------:R-:W-:Y:S01]  /*2a70*/  ISETP.GE.AND P3, PT, R26, UR9, PT ;  /* 0x000000091a007c0c */ /* 0x000fe2000bf66270 */
[C---:B------:R-:W-:Y:S01]  /*2a80*/  IMAD R10, R0.reuse, UR21, R4 ;  /* 0x00000015000a7c24 */ /* 0x040fe2000f8e0204 */
[----:B------:R-:W-:Y:S01]  /*2a90*/  UIMAD UR9, UR5, -0x40, UR27 ;  /* 0xffffffc0050978a4 */ /* 0x000fe2000f8e021b */
[----:B------:R-:W-:Y:S01]  /*2aa0*/  IMAD.WIDE.U32 R4, R0, UR20, R8 ;  /* 0x0000001400047c25 */ /* 0x000fe2000f8e0008 */
[----:B------:R-:W-:Y:S01]  /*2ab0*/  @!P2 IADD3 R14, P0, R26, 0x40, RZ ;  /* 0x000000401a0ea810 */ /* 0x000fe20007f1e0ff */
[----:B------:R-:W4:Y:S02]  /*2ac0*/  @!P2 LDC.64 R18, c[0x0][0x220] ;  /* 0x00008800ff12ab82 */ /* 0x000f240000000a00 */
[C---:B------:R-:W-:Y:S02]  /*2ad0*/  IMAD R8, R0.reuse, UR19, R2 ;  /* 0x0000001300087c24 */ /* 0x040fe4000f8e0202 */
[----:B------:R-:W-:-:S04]  /*2ae0*/  IMAD.WIDE.U32 R6, R0, UR18, R6 ;  /* 0x0000001200067c25 */ /* 0x000fc8000f8e0006 */
[----:B------:R-:W4:Y:S01]  /*2af0*/  @!P3 LDC.64 R16, c[0x0][0x220] ;  /* 0x00008800ff10bb82 */ /* 0x000f220000000a00 */
[----:B------:R-:W-:Y:S02]  /*2b00*/  IMAD.IADD R5, R5, 0x1, R10 ;  /* 0x0000000105057824 */ /* 0x000fe400078e020a */
[----:B------:R-:W-:-:S05]  /*2b10*/  IMAD.IADD R7, R7, 0x1, R8 ;  /* 0x0000000107077824 */ /* 0x000fca00078e0208 */
[----:B------:R-:W4:Y:S01]  /*2b20*/  @!P3 LDC.64 R22, c[0x0][0x218] ;  /* 0x00008600ff16bb82 */ /* 0x000f220000000a00 */
[----:B------:R-:W-:Y:S02]  /*2b30*/  @!P2 IMAD.MOV.U32 R8, RZ, RZ, R4 ;  /* 0x000000ffff08a224 */ /* 0x000fe400078e0004 */
[----:B------:R-:W-:Y:S01]  /*2b40*/  @!P2 IMAD.MOV.U32 R9, RZ, RZ, R5 ;  /* 0x000000ffff09a224 */ /* 0x000fe200078e0005 */
[----:B------:R-:W-:Y:S01]  /*2b50*/  ULEA.HI UR10, UR5, UR5, URZ, 0x1 ;  /* 0x00000005050a7291 */ /* 0x000fe2000f8f083f */
[----:B------:R-:W-:Y:S02]  /*2b60*/  @!P2 IMAD.MOV.U32 R10, RZ, RZ, R6 ;  /* 0x000000ffff0aa224 */ /* 0x000fe400078e0006 */
[----:B------:R-:W-:Y:S01]  /*2b70*/  @!P2 IMAD.MOV.U32 R11, RZ, RZ, R7 ;  /* 0x000000ffff0ba224 */ /* 0x000fe200078e0007 */
[----:B------:R-:W-:-:S04]  /*2b80*/  ULOP3.LUT UR10, UR10, 0xfffffffe, URZ, 0xc0, !UPT ;  /* 0xfffffffe0a0a7892 */ /* 0x000fc8000f8ec03f */
[----:B------:R-:W-:-:S04]  /*2b90*/  UIADD3 UR10, UR5, -UR10, URZ ;  /* 0x8000000a050a7290 */ /* 0x000fc8000fffe03f */
[----:B------:R-:W-:Y:S01]  /*2ba0*/  UISETP.NE.AND UP0, UPT, UR10, 0x1, UPT ;  /* 0x000000010a00788c */ /* 0x000fe2000bf05270 */
[----:B------:R-:W-:Y:S02]  /*2bb0*/  IMAD.MOV.U32 R250, RZ, RZ, 0x7f800000 ;  /* 0x7f800000fffa7424 */ /* 0x000fe400078e00ff */
[----:B------:R-:W-:Y:S02]  /*2bc0*/  IMAD.MOV.U32 R251, RZ, RZ, 0x7f800000 ;  /* 0x7f800000fffb7424 */ /* 0x000fe400078e00ff */
[----:B------:R-:W-:Y:S02]  /*2bd0*/  IMAD.MOV.U32 R248, RZ, RZ, 0x7f800000 ;  /* 0x7f800000fff87424 */ /* 0x000fe400078e00ff */
[----:B------:R-:W-:Y:S01]  /*2be0*/  IMAD.MOV.U32 R249, RZ, RZ, 0x7f800000 ;  /* 0x7f800000fff97424 */ /* 0x000fe200078e00ff */
[----:B------:R-:W-:Y:S02]  /*2bf0*/  USHF.L.U32 UR16, UR30, 0x4, URZ ;  /* 0x000000041e107899 */ /* 0x000fe4000800063f */
[----:B------:R-:W-:-:S02]  /*2c00*/  UIADD3 UR36, UR27, 0x80, UR39 ;  /* 0x000000801b247890 */ /* 0x000fc4000fffe027 */
[----:B------:R-:W-:Y:S01]  /*2c10*/  USHF.L.U32 UR15, UR30, 0x3, URZ ;  /* 0x000000031e0f7899 */ /* 0x000fe2000800063f */
[----:B------:R-:W-:Y:S01]  /*2c20*/  IMAD R252, RZ, RZ, -UR26 ;  /* 0x8000001afffc7e24 */ /* 0x000fe2000f8e02ff */
        /* <DEDUP_REMOVED lines=47> */
[----:B------:R-:W-:Y:S01]  /*2f20*/  CS2R R36, SRZ ;  /* 0x0000000000247805 */ /* 0x000fe2000001ff00 */
[----:B------:R-:W-:Y:S01]  /*2f30*/  UIMAD UR34, UR30, 0x18, URZ ;  /* 0x000000181e2278a4 */ /* 0x000fe2000f8e023f */
[----:B--2---:R-:W-:-:S05]  /*2f40*/  VIADD R0, R24, 0x8 ;  /* 0x0000000818007836 */ /* 0x004fca0000000000 */
[----:B------:R-:W-:Y:S01]  /*2f50*/  ISETP.GE.AND P6, PT, R0, UR9, PT ;  /* 0x0000000900007c0c */ /* 0x000fe2000bfc6270 */
[----:B------:R-:W-:Y:S01]  /*2f60*/  @!P2 IMAD.X R0, RZ, RZ, R13, P0 ;  /* 0x000000ffff00a224 */ /* 0x000fe200000e060d */
[----:B------:R-:W-:-:S03]  /*2f70*/  @!P2 IADD3 R12, P0, R26, 0x40, RZ ;  /* 0x000000401a0ca810 */ /* 0x000fc60007f1e0ff */
[----:B------:R-:W-:-:S04]  /*2f80*/  @!P2 IMAD R0, R0, UR22, RZ ;  /* 0x000000160000ac24 */ /* 0x000fc8000f8e02ff */
[----:B------:R-:W-:Y:S02]  /*2f90*/  @!P2 IMAD R21, R14, UR23, R0 ;  /* 0x000000170e15ac24 */ /* 0x000fe4000f8e0200 */
[----:B------:R-:W-:Y:S01]  /*2fa0*/  @!P2 IMAD.X R0, RZ, RZ, R13, P0 ;  /* 0x000000ffff00a224 */ /* 0x000fe200000e060d */
[----:B------:R-:W-:Y:S01]  /*2fb0*/  PLOP3.LUT P0, PT, PT, PT, UP4, 0x80, 0x0 ;  /* 0x000000000000781c */ /* 0x000fe20003f0f048 */
[----:B------:R-:W-:-:S05]  /*2fc0*/  VIADD R2, R24, 0x20 ;  /* 0x0000002018027836 */ /* 0x000fca0000000000 */
[----:B------:R-:W-:Y:S01]  /*2fd0*/  ISETP.GE.AND P5, PT, R2, UR9, PT ;  /* 0x0000000902007c0c */ /* 0x000fe2000bfa6270 */
[----:B------:R-:W-:-:S06]  /*2fe0*/  @!P3 IMAD R2, R13, UR22, RZ ;  /* 0x000000160d02bc24 */ /* 0x000fcc000f8e02ff */
[----:B------:R-:W-:Y:S01]  /*2ff0*/  @P0 BAR.SYNC.DEFER_BLOCKING 0x0 ;  /* 0x0000000000000b1d */ /* 0x000fe20000010000 */
[----:B-1----:R-:W-:-:S04]  /*3000*/  @!P2 IMAD.WIDE.U32 R14, R14, UR22, R8 ;  /* 0x000000160e0eac25 */ /* 0x002fc8000f8e0008 */
[C---:B------:R-:W-:Y:S02]  /*3010*/  @!P3 IMAD R2, R26.reuse, UR23, R2 ;  /* 0x000000171a02bc24 */ /* 0x040fe4000f8e0202 */
[----:B------:R-:W-:-:S04]  /*3020*/  @!P3 IMAD.WIDE.U32 R8, R26, UR22, R4 ;  /* 0x000000161a08bc25 */ /* 0x000fc8000f8e0004 */
[----:B------:R-:W-:Y:S02]  /*3030*/  @!P2 IMAD R0, R0, UR24, RZ ;  /* 0x000000180000ac24 */ /* 0x000fe4000f8e02ff */
[----:B------:R-:W-:Y:S01]  /*3040*/  @!P3 IMAD.IADD R5, R9, 0x1, R2 ;  /* 0x000000010905b824 */ /* 0x000fe200078e0202 */
[----:B----4-:R-:W-:Y:S01]  /*3050*/  @!P3 LEA R4, P1, R8, R16, 0x1 ;  /* 0x000000100804b211 */ /* 0x010fe200078208ff */
[----:B------:R-:W-:Y:S02]  /*3060*/  @!P3 IMAD R2, R13, UR24, RZ ;  /* 0x000000180d02bc24 */ /* 0x000fe4000f8e02ff */
[C---:B------:R-:W-:Y:S02]  /*3070*/  @!P2 IMAD R20, R12.reuse, UR25, R0 ;  /* 0x000000190c14ac24 */ /* 0x040fe4000f8e0200 */
[----:B------:R-:W-:Y:S01]  /*3080*/  @!P2 IMAD.WIDE.U32 R12, R12, UR24, R10 ;  /* 0x000000180c0cac25 */ /* 0x000fe2000f8e000a */
[----:B------:R-:W-:Y:S02]  /*3090*/  @!P3 LEA.HI.X R5, R8, R17, R5, 0x1, P1 ;  /* 0x000000110805b211 */ /* 0x000fe400008f0c05 */
[----:B------:R-:W1:Y:S01]  /*30a0*/  @!P2 LDC.64 R16, c[0x0][0x218] ;  /* 0x00008600ff10ab82 */ /* 0x000e620000000a00 */
[----:B------:R-:W-:-:S02]  /*30b0*/  @!P3 IMAD R0, R26, UR25, R2 ;  /* 0x000000191a00bc24 */ /* 0x000fc4000f8e0202 */
[----:B------:R-:W-:Y:S01]  /*30c0*/  @!P3 IMAD.WIDE.U32 R10, R26, UR24, R6 ;  /* 0x000000181a0abc25 */ /* 0x000fe2000f8e0006 */
[----:B------:R-:W-:Y:S03]  /*30d0*/  @P3 STS [R244+0xf000], RZ ;  /* 0x00f000fff4003388 */ /* 0x000fe60000000800 */
[----:B------:R-:W-:Y:S01]  /*30e0*/  @!P3 IMAD.IADD R2, R11, 0x1, R0 ;  /* 0x000000010b02b824 */ /* 0x000fe200078e0200 */
[----:B------:R-:W-:Y:S01]  /*30f0*/  @P3 STS [R244+0xf004], RZ ;  /* 0x00f004fff4003388 */ /* 0x000fe20000000800 */
[----:B------:R-:W-:-:S03]  /*3100*/  @!P3 LEA R6, P1, R10, R22, 0x1 ;  /* 0x000000160a06b211 */ /* 0x000fc600078208ff */
[----:B------:R-:W-:Y:S04]  /*3110*/  @P3 STS.64 [R244+0xf008], RZ ;  /* 0x00f008fff4003388 */ /* 0x000fe80000000a00 */
[----:B------:R-:W-:Y:S04]  /*3120*/  @P3 STS.128 [R244+0x11000], RZ ;  /* 0x011000fff4003388 */ /* 0x000fe80000000c00 */
[----:B------:R-:W-:Y:S01]  /*3130*/  @P3 STS.128 [R244+0x13000], RZ ;  /* 0x013000fff4003388 */ /* 0x000fe20000000c00 */
[----:B------:R-:W-:-:S03]  /*3140*/  @!P3 LEA.HI.X R7, R10, R23, R2, 0x1, P1 ;  /* 0x000000170a07b211 */ /* 0x000fc600008f0c02 */
[----:B------:R-:W-:Y:S01]  /*3150*/  @!PT LDS RZ, [RZ] ;  /* 0x00000000fffff984 */ /* 0x000fe20000000800 */
[----:B------:R-:W-:Y:S01]  /*3160*/  @!PT LDS RZ, [RZ] ;  /* 0x00000000fffff984 */ /* 0x000fe20000000800 */
[----:B------:R-:W-:Y:S01]  /*3170*/  @!PT LDS RZ, [RZ] ;  /* 0x00000000fffff984 */ /* 0x000fe20000000800 */
[----:B------:R-:W-:Y:S01]  /*3180*/  @!P3 LDGSTS.E.BYPASS.LTC128B.128 [R244+0xf000], desc[UR6][R4.64] ;  /* 0x0f00000004f4bfae */ /* 0x000fe2000b901d46 */
[----:B------:R-:W-:-:S03]  /*3190*/  @!P2 LEA R8, P4, R14, R18, 0x1 ;  /* 0x000000120e08a211 */ /* 0x000fc600078808ff */
[----:B------:R-:W-:Y:S01]  /*31a0*/  @!P3 LDGSTS.E.BYPASS.LTC128B.128 [R244+0x11000], desc[UR6][R4.64+0x40] ;  /* 0x1100004004f4bfae */ /* 0x000fe2000b901d46 */
[----:B------:R-:W-:-:S03]  /*31b0*/  ISETP.GE.AND P1, PT, R26, UR9, PT ;  /* 0x000000091a007c0c */ /* 0x000fc6000bf26270 */
[----:B------:R2:W-:Y:S01]  /*31c0*/  @!P3 LDGSTS.E.BYPASS.LTC128B.128 [R244+0x13000], desc[UR6][R4.64+0x80] ;  /* 0x1300008004f4bfae */ /* 0x0005e2000b901d46 */
[----:B---3--:R-:W-:Y:S01]  /*31d0*/  VIADD R0, R25, 0x1800 ;  /* 0x0000180019007836 */ /* 0x008fe20000000000 */
[----:B------:R-:W-:Y:S02]  /*31e0*/  PLOP3.LUT P0, PT, PT, PT, UP0, 0x80, 0x0 ;  /* 0x000000000000781c */ /* 0x000fe40003f0f008 */
[----:B------:R-:W-:Y:S02]  /*31f0*/  @P2 STS.128 [R244+0x10000], RZ ;  /* 0x010000fff4002388 */ /* 0x000fe40000000c00 */
[----:B------:R-:W-:Y:S02]  /*3200*/  SEL R2, R0, R25, !P0 ;  /* 0x0000001900027207 */ /* 0x000fe40004000000 */
[----:B------:R-:W-:Y:S04]  /*3210*/  @P2 STS.128 [R244+0x12000], RZ ;  /* 0x012000fff4002388 */ /* 0x000fe80000000c00 */
[----:B------:R-:W-:Y:S01]  /*3220*/  @P2 STS.128 [R244+0x14000], RZ ;  /* 0x014000fff4002388 */ /* 0x000fe20000000c00 */
[----:B------:R-:W-:Y:S01]  /*3230*/  LEA R239, R2, UR4, 0x1 ;  /* 0x0000000402ef7c11 */ /* 0x000fe2000f8e08ff */
[----:B--2---:R-:W-:-:S05]  /*3240*/  @!P2 IMAD.IADD R4, R15, 0x1, R21 ;  /* 0x000000010f04a824 */ /* 0x004fca00078e0215 */
[----:B------:R-:W-:-:S05]  /*3250*/  @!P2 LEA.HI.X R9, R14, R19, R4, 0x1, P4 ;  /* 0x000000130e09a211 */ /* 0x000fca00020f0c04 */
[----:B------:R-:W-:Y:S01]  /*3260*/  @!PT LDS RZ, [RZ] ;  /* 0x00000000fffff984 */ /* 0x000fe20000000800 */
[----:B------:R-:W-:Y:S01]  /*3270*/  @!PT LDS RZ, [RZ] ;  /* 0x00000000fffff984 */ /* 0x000fe20000000800 */
[----:B------:R-:W-:Y:S01]  /*3280*/  @!PT LDS RZ, [RZ] ;  /* 0x00000000fffff984 */ /* 0x000fe20000000800 */
[----:B------:R-:W-:Y:S04]  /*3290*/  @!P2 LDGSTS.E.BYPASS.LTC128B.128 [R244+0x10000], desc[UR6][R8.64] ;  /* 0x1000000008f4afae */ /* 0x000fe8000b901d46 */
[----:B------:R-:W-:Y:S04]  /*32a0*/  @!P2 LDGSTS.E.BYPASS.LTC128B.128 [R244+0x12000], desc[UR6][R8.64+0x40] ;  /* 0x1200004008f4afae */ /* 0x000fe8000b901d46 */
[----:B------:R2:W-:Y:S04]  /*32b0*/  @!P2 LDGSTS.E.BYPASS.LTC128B.128 [R244+0x14000], desc[UR6][R8.64+0x80] ;  /* 0x1400008008f4afae */ /* 0x0005e8000b901d46 */
[----:B------:R-:W0:Y:S01]  /*32c0*/  LDGDEPBAR ;  /* 0x00000000000079af */ /* 0x000e220000000000 */
[----:B------:R-:W-:-:S03]  /*32d0*/  @!P2 IMAD.IADD R0, R13, 0x1, R20 ;  /* 0x000000010d00a824 */ /* 0x000fc600078e0214 */
[----:B------:R-:W-:Y:S04]  /*32e0*/  @P1 STS [R244+0x6000], RZ ;  /* 0x006000fff4001388 */ /* 0x000fe80000000800 */
[----:B------:R-:W-:Y:S04]  /*32f0*/  @P1 STS [R244+0x6004], RZ ;  /* 0x006004fff4001388 */ /* 0x000fe80000000800 */
[----:B------:R-:W-:Y:S04]  /*3300*/  @P1 STS.64 [R244+0x6008], RZ ;  /* 0x006008fff4001388 */ /* 0x000fe80000000a00 */
[----:B------:R-:W-:Y:S04]  /*3310*/  @P1 STS.128 [R244+0x7000], RZ ;  /* 0x007000fff4001388 */ /* 0x000fe80000000c00 */
[----:B------:R-:W-:Y:S01]  /*3320*/  @P1 STS.128 [R244+0x8000], RZ ;  /* 0x008000fff4001388 */ /* 0x000fe20000000c00 */
[----:B-1----:R-:W-:-:S03]  /*3330*/  @!P2 LEA R4, P4, R12, R16, 0x1 ;  /* 0x000000100c04a211 */ /* 0x002fc600078808ff */
[----:B------:R-:W-:Y:S01]  /*3340*/  @!PT LDS RZ, [RZ] ;  /* 0x00000000fffff984 */ /* 0x000fe20000000800 */
[----:B------:R-:W-:Y:S01]  /*3350*/  @!PT LDS RZ, [RZ] ;  /* 0x00000000fffff984 */ /* 0x000fe20000000800 */
[----:B------:R-:W-:Y:S01]  /*3360*/  @!PT LDS RZ, [RZ] ;  /* 0x00000000fffff984 */ /* 0x000fe20000000800 */
[----:B------:R-:W-:Y:S04]  /*3370*/  @!P1 LDGSTS.E.BYPASS.LTC128B.128 [R244+0x6000], desc[UR6][R240.64] ;  /* 0x06000000f0f49fae */ /* 0x000fe8000b901d46 */
[----:B------:R-:W-:Y:S04]  /*3380*/  @!P1 LDGSTS.E.BYPASS.LTC128B.128 [R244+0x7000], desc[UR6][R240.64+0x40] ;  /* 0x07000040f0f49fae */ /* 0x000fe8000b901d46 */
[----:B------:R-:W-:Y:S04]  /*3390*/  @!P1 LDGSTS.E.BYPASS.LTC128B.128 [R244+0x8000], desc[UR6][R240.64+0x80] ;  /* 0x08000080f0f49fae */ /* 0x000fe8000b901d46 */
[----:B------:R-:W-:Y:S04]  /*33a0*/  @P1 STS [R239], RZ ;  /* 0x000000ffef001388 */ /* 0x000fe80000000800 */
[----:B------:R-:W-:Y:S04]  /*33b0*/  @P1 STS [R239+0x4], RZ ;  /* 0x000004ffef001388 */ /* 0x000fe80000000800 */
        /* <DEDUP_REMOVED lines=9> */
[----:B------:R-:W-:Y:S01]  /*3450*/  @P1 STS [R239+0x200c], RZ ;  /* 0x00200cffef001388 */ /* 0x000fe20000000800 */
[----:B------:R-:W-:-:S03]  /*3460*/  @!P2 LEA.HI.X R5, R12, R17, R0, 0x1, P4 ;  /* 0x000000110c05a211 */ /* 0x000fc600020f0c00 */
[----:B------:R-:W-:Y:S01]  /*3470*/  @!PT LDS RZ, [RZ] ;  /* 0x00000000fffff984 */ /* 0x000fe20000000800 */
[----:B------:R-:W-:Y:S01]  /*3480*/  @!PT LDS RZ, [RZ] ;  /* 0x00000000fffff984 */ /* 0x000fe20000000800 */
[----:B------:R-:W-:Y:S01]  /*3490*/  @!PT LDS RZ, [RZ] ;  /* 0x00000000fffff984 */ /* 0x000fe20000000800 */
[----:B------:R-:W-:Y:S04]  /*34a0*/  @!P1 LDGSTS.E.BYPASS.LTC128B.128 [R239], desc[UR6][R242.64] ;  /* 0x00000000f2ef9fae */ /* 0x000fe8000b901d46 */
[----:B------:R-:W-:Y:S04]  /*34b0*/  @!P1 LDGSTS.E.BYPASS.LTC128B.128 [R239+0x1000], desc[UR6][R242.64+0x40] ;  /* 0x01000040f2ef9fae */ /* 0x000fe8000b901d46 */
[----:B------:R-:W-:Y:S04]  /*34c0*/  @!P1 LDGSTS.E.BYPASS.LTC128B.128 [R239+0x2000], desc[UR6][R242.64+0x80] ;  /* 0x02000080f2ef9fae */ /* 0x000fe8000b901d46 */
[----:B------:R-:W-:Y:S04]  /*34d0*/  @P3 STS [R244+0x9000], RZ ;  /* 0x009000fff4003388 */ /* 0x000fe80000000800 */
[----:B------:R-:W-:Y:S04]  /*34e0*/  @P3 STS [R244+0x9004], RZ ;  /* 0x009004fff4003388 */ /* 0x000fe80000000800 */
[----:B------:R-:W-:Y:S04]  /*34f0*/  @P3 STS.64 [R244+0x9008], RZ ;  /* 0x009008fff4003388 */ /* 0x000fe80000000a00 */
[----:B------:R-:W-:Y:S04]  /*3500*/  @P3 STS.128 [R244+0xb000], RZ ;  /* 0x00b000fff4003388 */ /* 0x000fe80000000c00 */
[----:B------:R-:W-:Y:S04]  /*3510*/  @P3 STS.128 [R244+0xd000], RZ ;  /* 0x00d000fff4003388 */ /* 0x000fe80000000c00 */
[----:B------:R-:W-:Y:S01]  /*3520*/  @!PT LDS RZ, [RZ] ;  /* 0x00000000fffff984 */ /* 0x000fe20000000800 */
[----:B------:R-:W-:Y:S01]  /*3530*/  @!PT LDS RZ, [RZ] ;  /* 0x00000000fffff984 */ /* 0x000fe20000000800 */
[----:B------:R-:W-:Y:S01]  /*3540*/  @!PT LDS RZ, [RZ] ;  /* 0x00000000fffff984 */ /* 0x000fe20000000800 */
[----:B------:R-:W-:Y:S01]  /*3550*/  @!P3 LDGSTS.E.BYPASS.LTC128B.128 [R244+0x9000], desc[UR6][R6.64] ;  /* 0x0900000006f4bfae */ /* 0x000fe2000b901d46 */
[----:B------:R-:W-:-:S03]  /*3560*/  VIADD R0, R24, 0x28 ;  /* 0x0000002818007836 */ /* 0x000fc60000000000 */
[----:B------:R-:W-:Y:S04]  /*3570*/  @!P3 LDGSTS.E.BYPASS.LTC128B.128 [R244+0xb000], desc[UR6][R6.64+0x40] ;  /* 0x0b00004006f4bfae */ /* 0x000fe8000b901d46 */
[----:B------:R1:W-:Y:S04]  /*3580*/  @!P3 LDGSTS.E.BYPASS.LTC128B.128 [R244+0xd000], desc[UR6][R6.64+0x80] ;  /* 0x0d00008006f4bfae */ /* 0x0003e8000b901d46 */
[----:B------:R-:W-:Y:S04]  /*3590*/  @P2 STS.128 [R244+0xa000], RZ ;  /* 0x00a000fff4002388 */ /* 0x000fe80000000c00 */
[----:B------:R-:W-:Y:S04]  /*35a0*/  @P2 STS.128 [R244+0xc000], RZ ;  /* 0x00c000fff4002388 */ /* 0x000fe80000000c00 */
[----:B------:R-:W-:Y:S04]  /*35b0*/  @P2 STS.128 [R244+0xe000], RZ ;  /* 0x00e000fff4002388 */ /* 0x000fe80000000c00 */
[----:B------:R-:W-:Y:S01]  /*35c0*/  @!PT LDS RZ, [RZ] ;  /* 0x00000000fffff984 */ /* 0x000fe20000000800 */
[----:B------:R-:W-:Y:S01]  /*35d0*/  @!PT LDS RZ, [RZ] ;  /* 0x00000000fffff984 */ /* 0x000fe20000000800 */
[----:B------:R-:W-:Y:S01]  /*35e0*/  @!PT LDS RZ, [RZ] ;  /* 0x00000000fffff984 */ /* 0x000fe20000000800 */
[----:B------:R-:W-:Y:S04]  /*35f0*/  @!P2 LDGSTS.E.BYPASS.LTC128B.128 [R244+0xa000], desc[UR6][R4.64] ;  /* 0x0a00000004f4afae */ /* 0x000fe8000b901d46 */
[----:B------:R-:W-:Y:S01]  /*3600*/  @!P2 LDGSTS.E.BYPASS.LTC128B.128 [R244+0xc000], desc[UR6][R4.64+0x40] ;  /* 0x0c00004004f4afae */ /* 0x000fe2000b901d46 */
[----:B------:R-:W-:-:S03]  /*3610*/  ISETP.GE.AND P1, PT, R0, UR9, PT ;  /* 0x0000000900007c0c */ /* 0x000fc6000bf26270 */
[----:B------:R3:W-:Y:S04]  /*3620*/  @!P2 LDGSTS.E.BYPASS.LTC128B.128 [R244+0xe000], desc[UR6][R4.64+0x80] ;  /* 0x0e00008004f4afae */ /* 0x0007e8000b901d46 */
[----:B------:R-:W0:Y:S01]  /*3630*/  LDGDEPBAR ;  /* 0x00000000000079af */ /* 0x000e220000000000 */
[C---:B------:R-:W-:Y:S01]  /*3640*/  IMAD.SHL.U32 R2, R24.reuse, 0x4, RZ ;  /* 0x0000000418027824 */ /* 0x040fe200078e00ff */
[----:B--2---:R-:W-:Y:S02]  /*3650*/  SHF.R.S32.HI R8, RZ, 0x1f, R24 ;  /* 0x0000001fff087819 */ /* 0x004fe40000011418 */
[----:B------:R-:W-:Y:S01]  /*3660*/  ISETP.GE.AND P4, PT, R24, UR9, PT ;  /* 0x0000000918007c0c */ /* 0x000fe2000bf86270 */
[----:B------:R-:W-:Y:S01]  /*3670*/  UIADD3 UR22, UR16, 0x40, URZ ;  /* 0x0000004010167890 */ /* 0x000fe2000fffe03f */
[----:B-1----:R-:W-:Y:S01]  /*3680*/  @!P1 LEA R6, P2, R0, UR12, 0x2 ;  /* 0x0000000c00069c11 */ /* 0x002fe2000f8410ff */
[----:B------:R-:W-:Y:S01]  /*3690*/  USHF.L.U32 UR33, UR30, 0x5, URZ ;  /* 0x000000051e217899 */ /* 0x000fe2000800063f */
[----:B---3--:R-:W-:Y:S01]  /*36a0*/  IADD3 R4, P3, R2, UR12, RZ ;  /* 0x0000000c02047c10 */ /* 0x008fe2000ff7e0ff */
[----:B------:R-:W-:-:S04]  /*36b0*/  DEPBAR.LE SB0, 0x1 ;  /* 0x000080400000791a */ /* 0x000fc80000000000 */
[----:B------:R-:W-:Y:S01]  /*36c0*/  SHF.R.S32.HI R2, RZ, 0x1f, R0 ;  /* 0x0000001fff027819 */ /* 0x000fe20000011400 */
[----:B------:R-:W-:Y:S01]  /*36d0*/  UIMAD UR32, UR30, 0x28, URZ ;  /* 0x000000281e2078a4 */ /* 0x000fe2000f8e023f */
[----:B------:R-:W-:Y:S01]  /*36e0*/  SHF.L.U64.HI R5, R24, 0x2, R8 ;  /* 0x0000000218057819 */ /* 0x000fe20000010208 */
[----:B------:R-:W-:Y:S01]  /*36f0*/  UIMAD UR31, UR30, 0x30, URZ ;  /* 0x000000301e1f78a4 */ /* 0x000fe2000f8e023f */
[----:B------:R-:W-:Y:S01]  /*3700*/  @!P1 LEA.HI.X R7, R0, UR11, R2, 0x2, P2 ;  /* 0x0000000b00079c11 */ /* 0x000fe200090f1402 */
[----:B------:R-:W-:Y:S01]  /*3710*/  UIADD3 UR35, UR39, 0x80, URZ ;  /* 0x0000008027237890 */ /* 0x000fe2000fffe03f */
[----:B------:R-:W-:Y:S01]  /*3720*/  IADD3.X R5, R5, UR11, RZ, P3, !PT ;  /* 0x0000000b05057c10 */ /* 0x000fe20009ffe4ff */
[----:B------:R-:W-:Y:S02]  /*3730*/  UIADD3 UR36, UR36, -UR8, URZ ;  /* 0x8000000824247290 */ /* 0x000fe4000fffe03f */
[----:B------:R-:W5:Y:S01]  /*3740*/  @!P1 LDG.E R249, desc[UR6][R6.64] ;  /* 0x0000000606f99981 */ /* 0x000f62000c1e1900 */
[----:B------:R-:W-:-:S03]  /*3750*/  ULDC UR9, c[0x0][0x2ec] ;  /* 0x0000bb0000097ab9 */ /* 0x000fc60000000800 */
[----:B------:R-:W5:Y:S04]  /*3760*/  @!P4 LDG.E R250, desc[UR6][R4.64] ;  /* 0x0000000604fac981 */ /* 0x000f68000c1e1900 */
[----:B------:R-:W5:Y:S04]  /*3770*/  @!P6 LDG.E R251, desc[UR6][R4.64+0x20] ;  /* 0x0000200604fbe981 */ /* 0x000f68000c1e1900 */
[----:B------:R1:W5:Y:S01]  /*3780*/  @!P5 LDG.E R248, desc[UR6][R4.64+0x80] ;  /* 0x0000800604f8d981 */ /* 0x000362000c1e1900 */
[----:B------:R-:W-:Y:S01]  /*3790*/  BAR.SYNC.DEFER_BLOCKING 0x0 ;  /* 0x0000000000007b1d */ /* 0x000fe20000010000 */
[----:B------:R-:W-:-:S02]  /*37a0*/  VIADD R2, R24, 0x1 ;  /* 0x0000000118027836 */ /* 0x000fc40000000000 */
[----:B------:R-:W-:-:S05]  /*37b0*/  IMAD.U32 R0, RZ, RZ, UR27 ;  /* 0x0000001bff007e24 */ /* 0x000fca000f8e00ff */
[----:B------:R-:W-:-:S05]  /*37c0*/  IADD3 R0, R2, UR8, -R0 ;  /* 0x0000000802007c10 */ /* 0x000fca000fffe800 */
[----:B------:R2:W-:Y:S04]  /*37d0*/  STL [R1+0x10], R0 ;  /* 0x0000100001007387 */ /* 0x0005e80000100800 */
[----:B------:R-:W3:Y:S04]  /*37e0*/  LDSM.16.M88.4 R176, [R226+0xf000] ;  /* 0x00f00000e2b0783b */ /* 0x000ee80000000200 */
[----:B------:R-:W4:Y:S04]  /*37f0*/  LDSM.16.M88.4 R180, [R226+0xf400] ;  /* 0x00f40000e2b4783b */ /* 0x000f280000000200 */
[----:B------:R-:W2:Y:S04]  /*3800*/  LDSM.16.M88.4 R184, [R227+0xf000] ;  /* 0x00f00000e3b8783b */ /* 0x000ea80000000200 */
[----:B------:R-:W2:Y:S04]  /*3810*/  LDSM.16.M88.4 R188, [R227+0xf400] ;  /* 0x00f40000e3bc783b */ /* 0x000ea80000000200 */
[----:B------:R-:W2:Y:S04]  /*3820*/  LDSM.16.M88.4 R192, [R226+0x11000] ;  /* 0x01100000e2c0783b */ /* 0x000ea80000000200 */
[----:B------:R-:W3:Y:S04]  /*3830*/  LDSM.16.M88.4 R196, [R226+0x11400] ;  /* 0x01140000e2c4783b */ /* 0x000ee80000000200 */
[----:B------:R-:W3:Y:S04]  /*3840*/  LDSM.16.M88.4 R200, [R227+0x11000] ;  /* 0x01100000e3c8783b */ /* 0x000ee80000000200 */
[----:B------:R-:W3:Y:S04]  /*3850*/  LDSM.16.M88.4 R204, [R227+0x11400] ;  /* 0x01140000e3cc783b */ /* 0x000ee80000000200 */
[----:B------:R-:W3:Y:S04]  /*3860*/  LDSM.16.M88.4 R208, [R226+0x13000] ;  /* 0x01300000e2d0783b */ /* 0x000ee80000000200 */
[----:B------:R-:W3:Y:S04]  /*3870*/  LDSM.16.M88.4 R212, [R226+0x13400] ;  /* 0x01340000e2d4783b */ /* 0x000ee80000000200 */
[----:B------:R-:W3:Y:S04]  /*3880*/  LDSM.16.M88.4 R216, [R227+0x13000] ;  /* 0x01300000e3d8783b */ /* 0x000ee80000000200 */
[----:B------:R-:W3:Y:S01]  /*3890*/  LDSM.16.M88.4 R220, [R227+0x13400] ;  /* 0x01340000e3dc783b */ /* 0x000ee20000000200 */
[----:B-1----:R-:W-:-:S05]  /*38a0*/  IMAD.SHL.U32 R4, R24, 0x4, RZ ;  /* 0x0000000418047824 */ /* 0x002fca00078e00ff */
[----:B------:R1:W-:Y:S01]  /*38b0*/  STL [R1+0xc], R4 ;  /* 0x00000c0401007387 */ /* 0x0003e20000100800 */
[----:B------:R-:W-:Y:S02]  /*38c0*/  UIADD3 UR27, UR16, 0x20, URZ ;  /* 0x00000020101b7890 */ /* 0x000fe4000fffe03f */
[----:B------:R-:W-:Y:S02]  /*38d0*/  UIADD3 UR21, UR15, UR22, URZ ;  /* 0x000000160f157290 */ /* 0x000fe4000fffe03f */
[----:B------:R-:W-:Y:S01]  /*38e0*/  UIADD3 UR26, UR15, UR27, URZ ;  /* 0x0000001b0f1a7290 */ /* 0x000fe2000fffe03f */
[----:B------:R-:W-:Y:S01]  /*38f0*/  VIADD R2, R234, 0x1800 ;  /* 0x00001800ea027836 */ /* 0x000fe20000000000 */
[----:B------:R-:W-:Y:S01]  /*3900*/  UIADD3 UR20, UR15, UR21, URZ ;  /* 0x000000150f147290 */ /* 0x000fe2000fffe03f */
[----:B--2---:R-:W-:Y:S01]  /*3910*/  VIADD R0, R233, 0x1800 ;  /* 0x00001800e9007836 */ /* 0x004fe20000000000 */
[----:B------:R-:W-:Y:S01]  /*3920*/  UIADD3 UR25, UR15, UR26, URZ ;  /* 0x0000001a0f197290 */ /* 0x000fe2000fffe03f */
[----:B-1----:R-:W-:-:S05]  /*3930*/  SHF.L.U64.HI R4, R24, 0x2, R8 ;  /* 0x0000000218047819 */ /* 0x002fca0000010208 */
[----:B------:R1:W-:Y:S01]  /*3940*/  STL [R1+0x8], R4 ;  /* 0x0000080401007387 */ /* 0x0003e20000100800 */
[----:B------:R-:W-:Y:S01]  /*3950*/  UIADD3 UR24, UR15, UR25, URZ ;  /* 0x000000190f187290 */ /* 0x000fe2000fffe03f */
[----:B------:R-:W-:Y:S01]  /*3960*/  SEL R2, R2, R234, !P0 ;  /* 0x000000ea02027207 */ /* 0x000fe20004000000 */
[----:B------:R-:W-:Y:S01]  /*3970*/  UIADD3 UR19, UR15, UR20, URZ ;  /* 0x000000140f137290 */ /* 0x000fe2000fffe03f */
[----:B------:R-:W-:Y:S01]  /*3980*/  SEL R0, R0, R233, !P0 ;  /* 0x000000e900007207 */ /* 0x000fe20004000000 */
[----:B------:R-:W-:Y:S01]  /*3990*/  UIADD3 UR23, UR15, UR24, URZ ;  /* 0x000000180f177290 */ /* 0x000fe2000fffe03f */
[----:B------:R-:W-:Y:S01]  /*39a0*/  LEA R225, R2, UR4, 0x1 ;  /* 0x0000000402e17c11 */ /* 0x000fe2000f8e08ff */
[----:B------:R-:W-:Y:S01]  /*39b0*/  UIADD3 UR18, UR15, UR19, URZ ;  /* 0x000000130f127290 */ /* 0x000fe2000fffe03f */
[----:B------:R-:W-:Y:S01]  /*39c0*/  LEA R224, R0, UR4, 0x1 ;  /* 0x0000000400e07c11 */ /* 0x000fe2000f8e08ff */
[----:B------:R-:W-:Y:S02]  /*39d0*/  UIMAD UR30, UR30, 0x38, URZ ;  /* 0x000000381e1e78a4 */ /* 0x000fe4000f8e023f */
[----:B------:R-:W-:-:S02]  /*39e0*/  UIADD3 UR29, UR15, UR23, URZ ;  /* 0x000000170f1d7290 */ /* 0x000fc4000fffe03f */
[----:B---34-:R-:W-:-:S12]  /*39f0*/  UIADD3 UR28, UR15, UR18, URZ ;  /* 0x000000120f1c7290 */ /* 0x018fd8000fffe03f */
.L_x_71:
[----:B------:R-:W0:Y:S01]  /*3a00*/  LDGDEPBAR ;  /* 0x00000000000079af */ /* 0x000e220000000000 */
[----:B------:R-:W-:Y:S01]  /*3a10*/  IMAD.IADD R0, R232, 0x1, R225 ;  /* 0x00000001e8007824 */ /* 0x000fe200078e02e1 */
[----:B------:R-:W-:Y:S01]  /*3a20*/  USHF.L.U32 UR10, UR5, 0x6, URZ ;  /* 0x00000006050a7899 */ /* 0x000fe2000800063f */
[----:B-----5:R-:W-:Y:S05]  /*3a30*/  FSETP.NEU.FTZ.AND P1, PT, R250, -INF , PT ;  /* 0xff800000fa00780b */ /* 0x020fea0003f3d000 */
[----:B------:R-:W2:Y:S01]  /*3a40*/  LDL R2, [R1+0x10] ;  /* 0x0000100001027983 */ /* 0x000ea20000100800 */
[----:B------:R-:W-:Y:S02]  /*3a50*/  UISETP.GT.AND UP3, UPT, UR5, UR17, UPT ;  /* 0x000000110500728c */ /* 0x000fe4000bf64270 */
[----:B------:R-:W-:Y:S01]  /*3a60*/  UISETP.GE.AND UP0, UPT, UR10, UR36, UPT ;  /* 0x000000240a00728c */ /* 0x000fe2000bf06270 */
[----:B------:R-:W3:Y:S03]  /*3a70*/  LDL R247, [R1+0x1c] ;  /* 0x00001c0001f77983 */ /* 0x000ee60000100800 */
[----:B------:R-:W-:Y:S06]  /*3a80*/  UISETP.LT.AND UP0, UPT, UR35, UR8, UP0 ;  /* 0x000000082300728c */ /* 0x000fec0008701270 */
[----:B------:R-:W-:Y:S01]  /*3a90*/  PLOP3.LUT P0, PT, PT, PT, UP0, 0x80, 0x0 ;  /* 0x000000000000781c */ /* 0x000fe20003f0f008 */
[----:B------:R-:W-:Y:S04]  /*3aa0*/  DEPBAR.LE SB0, 0x0 ;  /* 0x000080000000791a */ /* 0x000fe80000000000 */
[----:B------:R-:W-:Y:S06]  /*3ab0*/  BAR.SYNC.DEFER_BLOCKING 0x0 ;  /* 0x0000000000007b1d */ /* 0x000fec0000010000 */
[----:B------:R-:W-:Y:S08]  /*3ac0*/  LDSM.16.M88.4 R32, [R225] ;  /* 0x00000000e120783b */ /* 0x000ff00000000200 */
[----:B------:R-:W1:Y:S08]  /*3ad0*/  LDSM.16.M88.4 R16, [R226+0x9000] ;  /* 0x00900000e210783b */ /* 0x000e700000000200 */
[----:B------:R-:W4:Y:S08]  /*3ae0*/  LDSM.16.M88.4 R28, [R225+0x800] ;  /* 0x00080000e11c783b */ /* 0x000f300000000200 */
[----:B------:R-:W4:Y:S08]  /*3af0*/  LDSM.16.M88.4 R132, [R226+0x9400] ;  /* 0x00940000e284783b */ /* 0x000f300000000200 */
[----:B------:R-:W-:Y:S08]  /*3b00*/  LDSM.16.M88.4 R136, [R0] ;  /* 0x000000000088783b */ /* 0x000ff00000000200 */
[----:B------:R-:W4:Y:S01]  /*3b10*/  LDSM.16.M88.4 R140, [R227+0x9000] ;  /* 0x00900000e38c783b */ /* 0x000f220000000200 */
[-C--:B-1----:R-:W-:Y:S07]  /*3b20*/  HMMA.16816.F32 R4, R32, R16.reuse, RZ ;  /* 0x000000102004723c */ /* 0x082fee00000018ff */
[----:B------:R-:W1:Y:S01]  /*3b30*/  LDSM.16.M88.4 R144, [R0+0x800] ;  /* 0x000800000090783b */ /* 0x000e620000000200 */
[C---:B----4-:R-:W-:Y:S07]  /*3b40*/  HMMA.16816.F32 R8, R28.reuse, R16, RZ ;  /* 0x000000101c08723c */ /* 0x050fee00000018ff */
[----:B------:R-:W4:Y:S01]  /*3b50*/  LDSM.16.M88.4 R148, [R227+0x9400] ;  /* 0x00940000e394783b */ /* 0x000f220000000200 */
[-C--:B------:R-:W-:Y:S07]  /*3b60*/  HMMA.16816.F32 R12, R28, R18.reuse, RZ ;  /* 0x000000121c0c723c */ /* 0x080fee00000018ff */
[----:B------:R-:W-:Y:S01]  /*3b70*/  LDSM.16.M88.4 R152, [R225+0x1000] ;  /* 0x00100000e198783b */ /* 0x000fe20000000200 */
[C---:B------:R-:W-:Y:S07]  /*3b80*/  HMMA.16816.F32 R16, R32.reuse, R18, RZ ;  /* 0x000000122010723c */ /* 0x040fee00000018ff */
[----:B------:R-:W4:Y:S01]  /*3b90*/  LDSM.16.M88.4 R156, [R226+0xb000] ;  /* 0x00b00000e29c783b */ /* 0x000f220000000200 */
[-C--:B------:R-:W-:Y:S06]  /*3ba0*/  HMMA.16816.F32 R20, R32, R132.reuse, RZ ;  /* 0x000000842014723c */ /* 0x080fec00000018ff */
        /* <DEDUP_REMOVED lines=13> */
[-C--:B----4-:R-:W-:Y:S06]  /*3c80*/  HMMA.16816.F32 R20, R136, R148.reuse, R20 ;  /* 0x000000948814723c */ /* 0x090fec0000001814 */
[C---:B------:R-:W-:Y:S06]  /*3c90*/  HMMA.16816.F32 R24, R144.reuse, R148, R24 ;  /* 0x000000949018723c */ /* 0x040fec0000001818 */
[-C--:B------:R-:W-:Y:S01]  /*3ca0*/  HMMA.16816.F32 R28, R144, R150.reuse, R28 ;  /* 0x00000096901c723c */ /* 0x080fe2000000181c */
[----:B------:R-:W-:Y:S05]  /*3cb0*/  LDSM.16.M88.4 R144, [R226+0xd000] ;  /* 0x00d00000e290783b */ /* 0x000fea0000000200 */
[----:B------:R-:W-:Y:S03]  /*3cc0*/  HMMA.16816.F32 R32, R136, R150, R32 ;  /* 0x000000968820723c */ /* 0x000fe60000001820 */
[----:B------:R-:W4:Y:S03]  /*3cd0*/  LDSM.16.M88.4 R136, [R225+0x2000] ;  /* 0x00200000e188783b */ /* 0x000f260000000200 */
[-C--:B------:R-:W-:Y:S05]  /*3ce0*/  HMMA.16816.F32 R4, R152, R156.reuse, R4 ;  /* 0x0000009c9804723c */ /* 0x080fea0000001804 */
[----:B------:R-:W4:Y:S01]  /*3cf0*/  LDSM.16.M88.4 R148, [R225+0x2800] ;  /* 0x00280000e194783b */ /* 0x000f220000000200 */
[C---:B------:R-:W-:Y:S06]  /*3d00*/  HMMA.16816.F32 R8, R160.reuse, R156, R8 ;  /* 0x0000009ca008723c */ /* 0x040fec0000001808 */
[-C--:B------:R-:W-:Y:S06]  /*3d10*/  HMMA.16816.F32 R12, R160, R158.reuse, R12 ;  /* 0x0000009ea00c723c */ /* 0x080fec000000180c */
[C---:B------:R-:W-:Y:S01]  /*3d20*/  HMMA.16816.F32 R16, R152.reuse, R158, R16 ;  /* 0x0000009e9810723c */ /* 0x040fe20000001810 */
[----:B------:R-:W3:Y:S05]  /*3d30*/  LDSM.16.M88.4 R156, [R226+0xd400] ;  /* 0x00d40000e29c783b */ /* 0x000eea0000000200 */
[-C--:B------:R-:W-:Y:S06]  /*3d40*/  HMMA.16816.F32 R20, R152, R164.reuse, R20 ;  /* 0x000000a49814723c */ /* 0x080fec0000001814 */
[C---:B------:R-:W-:Y:S06]  /*3d50*/  HMMA.16816.F32 R24, R160.reuse, R164, R24 ;  /* 0x000000a4a018723c */ /* 0x040fec0000001818 */
        /* <DEDUP_REMOVED lines=12> */
[----:B------:R1:W3:Y:S05]  /*3e20*/  LDSM.16.M88.4 R132, [R0+0x2800] ;  /* 0x002800000084783b */ /* 0x0002ea0000000200 */
[-C--:B----4-:R-:W-:Y:S06]  /*3e30*/  HMMA.16816.F32 R4, R136, R144.reuse, R4 ;  /* 0x000000908804723c */ /* 0x090fec0000001804 */
[C---:B------:R-:W-:Y:S05]  /*3e40*/  HMMA.16816.F32 R8, R148.reuse, R144, R8 ;  /* 0x000000909408723c */ /* 0x040fea0000001808 */
[----:B--2---:R-:W-:Y:S01]  /*3e50*/  @!P0 VIADD R2, R2, UR10 ;  /* 0x0000000a02028c36 */ /* 0x004fe20008000000 */
[-C--:B------:R-:W-:Y:S01]  /*3e60*/  HMMA.16816.F32 R12, R148, R146.reuse, R12 ;  /* 0x00000092940c723c */ /* 0x080fe2000000180c */
[----:B------:R-:W-:Y:S05]  /*3e70*/  IMAD.MOV.U32 R144, RZ, RZ, 0x28 ;  /* 0x00000028ff907424 */ /* 0x000fea00078e00ff */
[C---:B------:R-:W-:Y:S01]  /*3e80*/  HMMA.16816.F32 R16, R136.reuse, R146, R16 ;  /* 0x000000928810723c */ /* 0x040fe20000001810 */
[----:B-1----:R-:W-:Y:S04]  /*3e90*/  IMAD.U32 R0, RZ, RZ, UR38 ;  /* 0x00000026ff007e24 */ /* 0x002fe8000f8e00ff */
[----:B---3--:R-:W-:Y:S01]  /*3ea0*/  @!P0 IMAD R0, R0, 0x80, R247 ;  /* 0x0000008000008824 */ /* 0x008fe200078e02f7 */
[-C--:B------:R-:W-:Y:S01]  /*3eb0*/  HMMA.16816.F32 R20, R136, R156.reuse, R20 ;  /* 0x0000009c8814723c */ /* 0x080fe20000001814 */
[----:B------:R-:W-:Y:S04]  /*3ec0*/  IMAD.MOV.U32 R247, RZ, RZ, 0x8 ;  /* 0x00000008fff77424 */ /* 0x000fe800078e00ff */
[----:B------:R-:W-:Y:S01]  /*3ed0*/  @!P0 VIMNMX R147, R2, UR8, PT ;  /* 0x0000000802938c48 */ /* 0x000fe2000bfe0100 */
[C---:B------:R-:W-:Y:S04]  /*3ee0*/  HMMA.16816.F32 R24, R148.reuse, R156, R24 ;  /* 0x0000009c9418723c */ /* 0x040fe80000001818 */
[----:B------:R-:W-:Y:S02]  /*3ef0*/  @!P0 ISETP.GE.AND P2, PT, R0, R147, PT ;  /* 0x000000930000820c */ /* 0x000fe40003f46270 */
[-C--:B------:R-:W-:Y:S05]  /*3f00*/  HMMA.16816.F32 R28, R148, R158.reuse, R28 ;  /* 0x0000009e941c723c */ /* 0x080fea000000181c */
[C---:B------:R-:W-:Y:S01]  /*3f10*/  @!P0 VIADDMNMX R146, R2.reuse, R247, UR8, PT ;  /* 0x0000000802928e46 */ /* 0x040fe2000b8001f7 */
[----:B------:R-:W-:Y:S01]  /*3f20*/  HMMA.16816.F32 R32, R136, R158, R32 ;  /* 0x0000009e8820723c */ /* 0x000fe20000001820 */
[----:B------:R-:W-:Y:S04]  /*3f30*/  IMAD.MOV.U32 R247, RZ, RZ, 0x20 ;  /* 0x00000020fff77424 */ /* 0x000fe800078e00ff */
[----:B------:R-:W-:Y:S01]  /*3f40*/  @!P0 VIADDMNMX R144, R2, R144, UR8, PT ;  /* 0x0000000802908e46 */ /* 0x000fe2000b800190 */
[-C--:B------:R-:W-:Y:S05]  /*3f50*/  HMMA.16816.F32 R4, R140, R152.reuse, R4 ;  /* 0x000000988c04723c */ /* 0x080fea0000001804 */
[----:B------:R-:W-:Y:S01]  /*3f60*/  FMUL.FTZ R138, R250, 1.4426950216293334961 ;  /* 0x3fb8aa3bfa8a7820 */ /* 0x000fe20000410000 */
[C---:B------:R-:W-:Y:S05]  /*3f70*/  HMMA.16816.F32 R8, R132.reuse, R152, R8 ;  /* 0x000000988408723c */ /* 0x040fea0000001808 */
[----:B------:R-:W-:Y:S01]  /*3f80*/  @!P0 VIADD R139, R0, 0x1 ;  /* 0x00000001008b8836 */ /* 0x000fe20000000000 */
[-C--:B------:R-:W-:Y:S05]  /*3f90*/  HMMA.16816.F32 R12, R132, R154.reuse, R12 ;  /* 0x0000009a840c723c */ /* 0x080fea000000180c */
[----:B------:R-:W-:Y:S01]  /*3fa0*/  FSEL R138, R138, RZ, P1 ;  /* 0x000000ff8a8a7208 */ /* 0x000fe20000800000 */
[C---:B------:R-:W-:Y:S04]  /*3fb0*/  HMMA.16816.F32 R16, R140.reuse, R154, R16 ;  /* 0x0000009a8c10723c */ /* 0x040fe80000001810 */
[C---:B------:R-:W-:Y:S01]  /*3fc0*/  FSETP.NEU.FTZ.AND P1, PT, R251.reuse, -INF , PT ;  /* 0xff800000fb00780b */ /* 0x040fe20003f3d000 */
[----:B------:R-:W-:Y:S01]  /*3fd0*/  FMUL.FTZ R137, R251, 1.4426950216293334961 ;  /* 0x3fb8aa3bfb897820 */ /* 0x000fe20000410000 */
[----:B------:R-:W-:Y:S01]  /*3fe0*/  @!P0 FSEL R4, R4, -INF , !P2 ;  /* 0xff80000004048808 */ /* 0x000fe20005000000 */
[----:B------:R-:W-:Y:S01]  /*3ff0*/  FMUL.FTZ R136, R248, 1.4426950216293334961 ;  /* 0x3fb8aa3bf8887820 */ /* 0x000fe20000410000 */
[----:B------:R-:W-:Y:S03]  /*4000*/  @!P0 ISETP.GE.AND P2, PT, R139, R147, PT ;  /* 0x000000938b00820c */ /* 0x000fe60003f46270 */
[----:B------:R-:W-:Y:S01]  /*4010*/  FSEL R137, R137, RZ, P1 ;  /* 0x000000ff89897208 */ /* 0x000fe20000800000 */
[--C-:B------:R-:W-:Y:S01]  /*4020*/  FFMA.FTZ R4, R4, UR9, -R138.reuse ;  /* 0x0000000904047c23 */ /* 0x100fe2000801088a */
[----:B------:R-:W-:Y:S02]  /*4030*/  @!P0 FSEL R5, R5, -INF , !P2 ;  /* 0xff80000005058808 */ /* 0x000fe40005000000 */
[-C--:B------:R-:W-:Y:S01]  /*4040*/  @!P0 ISETP.GE.AND P1, PT, R139, R146.reuse, PT ;  /* 0x000000928b00820c */ /* 0x080fe20003f26270 */
[----:B------:R1:W-:Y:S01]  /*4050*/  MUFU.EX2 R170, R4 ;  /* 0x0000000400aa7308 */ /* 0x0003e20000000800 */
[----:B------:R-:W-:Y:S01]  /*4060*/  @!P0 ISETP.GE.AND P2, PT, R0, R146, PT ;  /* 0x000000920000820c */ /* 0x000fe20003f46270 */
[----:B------:R-:W-:Y:S01]  /*4070*/  FFMA.FTZ R5, R5, UR9, -R138 ;  /* 0x0000000905057c23 */ /* 0x000fe2000801088a */
[----:B------:R-:W-:Y:S02]  /*4080*/  @!P0 FSEL R7, R7, -INF , !P1 ;  /* 0xff80000007078808 */ /* 0x000fe40004800000 */
[----:B------:R-:W-:Y:S02]  /*4090*/  @!P0 FSEL R6, R6, -INF , !P2 ;  /* 0xff80000006068808 */ /* 0x000fe40005000000 */
[----:B------:R-:W-:Y:S01]  /*40a0*/  FSETP.NEU.FTZ.AND P1, PT, R248, -INF , PT ;  /* 0xff800000f800780b */ /* 0x000fe20003f3d000 */
[--C-:B------:R-:W-:Y:S01]  /*40b0*/  FFMA.FTZ R7, R7, UR9, -R137.reuse ;  /* 0x0000000907077c23 */ /* 0x100fe20008010889 */
[----:B------:R-:W-:Y:S01]  /*40c0*/  @!P0 VIADDMNMX R145, R2, R247, UR8, PT ;  /* 0x0000000802918e46 */ /* 0x000fe2000b8001f7 */
[--C-:B------:R-:W-:Y:S01]  /*40d0*/  FFMA.FTZ R6, R6, UR9, -R137.reuse ;  /* 0x0000000906067c23 */ /* 0x100fe20008010889 */
[----:B------:R-:W-:Y:S01]  /*40e0*/  MUFU.EX2 R174, R5 ;  /* 0x0000000500ae7308 */ /* 0x000fe20000000800 */
[----:B------:R-:W-:Y:S02]  /*40f0*/  FSEL R136, R136, RZ, P1 ;  /* 0x000000ff88887208 */ /* 0x000fe40000800000 */
[-C--:B------:R-:W-:Y:S02]  /*4100*/  @!P0 ISETP.GE.AND P1, PT, R139, R145.reuse, PT ;  /* 0x000000918b00820c */ /* 0x080fe40003f26270 */
[-C--:B------:R-:W-:Y:S01]  /*4110*/  @!P0 ISETP.GE.AND P2, PT, R0, R145.reuse, PT ;  /* 0x000000910000820c */ /* 0x080fe20003f46270 */
[----:B-1----:R-:W-:Y:S01]  /*4120*/  FMUL.FTZ R4, R249, 1.4426950216293334961 ;  /* 0x3fb8aa3bf9047820 */ /* 0x002fe20000410000 */
[----:B------:R-:W-:Y:S03]  /*4130*/  @!P0 FSEL R9, R9, -INF , !P1 ;  /* 0xff80000009098808 */ /* 0x000fe60004800000 */
[----:B------:R-:W-:Y:S01]  /*4140*/  MUFU.EX2 R247, R6 ;  /* 0x0000000600f77308 */ /* 0x000fe20000000800 */
[----:B------:R-:W-:Y:S02]  /*4150*/  FSETP.NEU.FTZ.AND P1, PT, R249, -INF , PT ;  /* 0xff800000f900780b */ /* 0x000fe40003f3d000 */
[----:B------:R-:W-:Y:S01]  /*4160*/  @!P0 FSEL R8, R8, -INF , !P2 ;  /* 0xff80000008088808 */ /* 0x000fe20005000000 */
[--C-:B------:R-:W-:Y:S01]  /*4170*/  FFMA.FTZ R9, R9, UR9, -R136.reuse ;  /* 0x0000000909097c23 */ /* 0x100fe20008010888 */
[----:B------:R-:W-:Y:S02]  /*4180*/  FSEL R2, R4, RZ, P1 ;  /* 0x000000ff04027208 */ /* 0x000fe40000800000 */
[-C--:B------:R-:W-:Y:S03]  /*4190*/  @!P0 ISETP.GE.AND P1, PT, R139, R144.reuse, PT ;  /* 0x000000908b00820c */ /* 0x080fe60003f26270 */
[----:B------:R1:W-:Y:S01]  /*41a0*/  MUFU.EX2 R175, R7 ;  /* 0x0000000700af7308 */ /* 0x0003e20000000800 */
[----:B------:R-:W-:Y:S01]  /*41b0*/  FFMA.FTZ R8, R8, UR9, -R136 ;  /* 0x0000000908087c23 */ /* 0x000fe20008010888 */
[-C--:B------:R-:W-:Y:S02]  /*41c0*/  @!P0 ISETP.GE.AND P2, PT, R0, R144.reuse, PT ;  /* 0x000000900000820c */ /* 0x080fe40003f46270 */
[----:B------:R-:W-:Y:S02]  /*41d0*/  @!P0 FSEL R11, R11, -INF , !P1 ;  /* 0xff8000000b0b8808 */ /* 0x000fe40004800000 */
[----:B------:R-:W-:Y:S04]  /*41e0*/  @!P0 FSEL R10, R10, -INF , !P2 ;  /* 0xff8000000a0a8808 */ /* 0x000fe80005000000 */
[----:B------:R2:W-:Y:S01]  /*41f0*/  MUFU.EX2 R156, R9 ;  /* 0x00000009009c7308 */ /* 0x0005e20000000800 */
[--C-:B------:R-:W-:Y:S01]  /*4200*/  FFMA.FTZ R11, R11, UR9, -R2.reuse ;  /* 0x000000090b0b7c23 */ /* 0x100fe20008010802 */
[----:B------:R-:W-:Y:S08]  /*4210*/  FFMA.FTZ R10, R10, UR9, -R2 ;  /* 0x000000090a0a7c23 */ /* 0x000ff00008010802 */
[----:B------:R3:W4:Y:S01]  /*4220*/  MUFU.EX2 R157, R8 ;  /* 0x00000008009d7308 */ /* 0x0007220000000800 */
[----:B-1----:R-:W1:Y:S09]  /*4230*/  LDSM.16.M88.4 R4, [R227+0xd400] ;  /* 0x00d40000e304783b */ /* 0x002e720000000200 */
[----:B------:R-:W-:Y:S01]  /*4240*/  MUFU.EX2 R161, R10 ;  /* 0x0000000a00a17308 */ /* 0x000fe20000000800 */
[C---:B--2---:R-:W-:Y:S05]  /*4250*/  @!P0 VIADD R9, R0.reuse, 0x8 ;  /* 0x0000000800098836 */ /* 0x044fea0000000000 */
[-C--:B------:R-:W-:Y:S04]  /*4260*/  @!P0 ISETP.GE.AND P1, PT, R9, R145.reuse, PT ;  /* 0x000000910900820c */ /* 0x080fe80003f26270 */
[----:B------:R-:W-:Y:S01]  /*4270*/  MUFU.EX2 R160, R11 ;  /* 0x0000000b00a07308 */ /* 0x000fe20000000800 */
[----:B---3--:R-:W-:Y:S01]  /*4280*/  @!P0 VIADD R8, R0, 0x9 ;  /* 0x0000000900088836 */ /* 0x008fe20000000000 */
[----:B------:R-:W-:Y:S04]  /*4290*/  @!P0 FSEL R12, R12, -INF , !P1 ;  /* 0xff8000000c0c8808 */ /* 0x000fe80004800000 */
[----:B------:R-:W-:Y:S01]  /*42a0*/  @!P0 ISETP.GE.AND P1, PT, R8, R145, PT ;  /* 0x000000910800820c */ /* 0x000fe20003f26270 */
[--C-:B------:R-:W-:Y:S03]  /*42b0*/  FFMA.FTZ R12, R12, UR9, -R136.reuse ;  /* 0x000000090c0c7c23 */ /* 0x100fe60008010888 */
[----:B------:R-:W-:Y:S01]  /*42c0*/  @!P0 FSEL R13, R13, -INF , !P1 ;  /* 0xff8000000d0d8808 */ /* 0x000fe20004800000 */
[----:B------:R-:W-:Y:S01]  /*42d0*/  MUFU.EX2 R155, R12 ;  /* 0x0000000c009b7308 */ /* 0x000fe20000000800 */
[-C--:B------:R-:W-:Y:S03]  /*42e0*/  @!P0 ISETP.GE.AND P1, PT, R9, R144.reuse, PT ;  /* 0x000000900900820c */ /* 0x080fe60003f26270 */
[----:B------:R-:W-:Y:S01]  /*42f0*/  FFMA.FTZ R13, R13, UR9, -R136 ;  /* 0x000000090d0d7c23 */ /* 0x000fe20008010888 */
[----:B------:R-:W-:Y:S02]  /*4300*/  @!P0 FSEL R14, R14, -INF , !P1 ;  /* 0xff8000000e0e8808 */ /* 0x000fe40004800000 */
[----:B------:R-:W-:Y:S03]  /*4310*/  @!P0 ISETP.GE.AND P1, PT, R8, R144, PT ;  /* 0x000000900800820c */ /* 0x000fe60003f26270 */
[----:B------:R-:W-:Y:S01]  /*4320*/  MUFU.EX2 R154, R13 ;  /* 0x0000000d009a7308 */ /* 0x000fe20000000800 */
[--C-:B------:R-:W-:Y:S01]  /*4330*/  FFMA.FTZ R14, R14, UR9, -R2.reuse ;  /* 0x000000090e0e7c23 */ /* 0x100fe20008010802 */
[----:B------:R-:W-:Y:S02]  /*4340*/  @!P0 FSEL R15, R15, -INF , !P1 ;  /* 0xff8000000f0f8808 */ /* 0x000fe40004800000 */
[-C--:B------:R-:W-:Y:S01]  /*4350*/  @!P0 ISETP.GE.AND P1, PT, R9, R147.reuse, PT ;  /* 0x000000930900820c */ /* 0x080fe20003f26270 */
[-C--:B-1----:R-:W-:Y:S05]  /*4360*/  HMMA.16816.F32 R20, R140, R4.reuse, R20 ;  /* 0x000000048c14723c */ /* 0x082fea0000001814 */
[----:B------:R-:W-:Y:S01]  /*4370*/  MUFU.EX2 R159, R14 ;  /* 0x0000000e009f7308 */ /* 0x000fe20000000800 */
[----:B------:R-:W-:Y:S01]  /*4380*/  @!P0 FSEL R16, R16, -INF , !P1 ;  /* 0xff80000010108808 */ /* 0x000fe20004800000 */
[----:B------:R-:W-:Y:S01]  /*4390*/  FFMA.FTZ R15, R15, UR9, -R2 ;  /* 0x000000090f0f7c23 */ /* 0x000fe20008010802 */
[-C--:B------:R-:W-:Y:S01]  /*43a0*/  @!P0 ISETP.GE.AND P1, PT, R8, R147.reuse, PT ;  /* 0x000000930800820c */ /* 0x080fe20003f26270 */
[C---:B------:R-:W-:Y:S06]  /*43b0*/  HMMA.16816.F32 R24, R132.reuse, R4, R24 ;  /* 0x000000048418723c */ /* 0x040fec0000001818 */
[----:B------:R-:W-:Y:S01]  /*43c0*/  MUFU.EX2 R158, R15 ;  /* 0x0000000f009e7308 */ /* 0x000fe20000000800 */
[----:B------:R-:W-:Y:S01]  /*43d0*/  @!P0 FSEL R17, R17, -INF , !P1 ;  /* 0xff80000011118808 */ /* 0x000fe20004800000 */
[-C--:B------:R-:W-:Y:S03]  /*43e0*/  HMMA.16816.F32 R28, R132, R6.reuse, R28 ;  /* 0x00000006841c723c */ /* 0x080fe6000000181c */
[-C--:B------:R-:W-:Y:S01]  /*43f0*/  @!P0 ISETP.GE.AND P1, PT, R9, R146.reuse, PT ;  /* 0x000000920900820c */ /* 0x080fe20003f26270 */
[----:B------:R-:W-:Y:S02]  /*4400*/  @!P0 VIADD R9, R0, 0x10 ;  /* 0x0000001000098836 */ /* 0x000fe40000000000 */
[----:B------:R-:W-:Y:S01]  /*4410*/  HMMA.16816.F32 R32, R140, R6, R32 ;  /* 0x000000068c20723c */ /* 0x000fe20000001820 */
[----:B------:R-:W2:Y:S04]  /*4420*/  LDL R141, [R1+0xc] ;  /* 0x00000c00018d7983 */ /* 0x000ea80000100800 */
[----:B------:R-:W-:Y:S01]  /*4430*/  @!P0 FSEL R18, R18, -INF , !P1 ;  /* 0xff80000012128808 */ /* 0x000fe20004800000 */
[----:B------:R-:W-:Y:S01]  /*4440*/  @!P0 VIADD R4, R0, 0x18 ;  /* 0x0000001800048836 */ /* 0x000fe20000000000 */
[----:B------:R-:W-:Y:S01]  /*4450*/  @!P0 ISETP.GE.AND P1, PT, R8, R146, PT ;  /* 0x000000920800820c */ /* 0x000fe20003f26270 */
[C---:B------:R-:W-:Y:S01]  /*4460*/  @!P0 VIADD R8, R0.reuse, 0x11 ;  /* 0x0000001100088836 */ /* 0x040fe20000000000 */
[----:B------:R-:W3:Y:S02]  /*4470*/  LDL R142, [R1+0x8] ;  /* 0x00000800018e7983 */ /* 0x000ee40000100800 */
[----:B------:R-:W-:Y:S01]  /*4480*/  @!P0 FSEL R19, R19, -INF , !P1 ;  /* 0xff80000013138808 */ /* 0x000fe20004800000 */
[----:B------:R-:W-:Y:S01]  /*4490*/  @!P0 VIADD R0, R0, 0x19 ;  /* 0x0000001900008836 */ /* 0x000fe20000000000 */
[-C--:B------:R-:W-:Y:S01]  /*44a0*/  @!P0 ISETP.GE.AND P1, PT, R9, R147.reuse, PT ;  /* 0x000000930900820c */ /* 0x080fe20003f26270 */
[--C-:B------:R-:W-:Y:S01]  /*44b0*/  FFMA.FTZ R16, R16, UR9, -R138.reuse ;  /* 0x0000000910107c23 */ /* 0x100fe2000801088a */
[--C-:B------:R-:W-:Y:S01]  /*44c0*/  FFMA.FTZ R17, R17, UR9, -R138.reuse ;  /* 0x0000000911117c23 */ /* 0x100fe2000801088a */
[----:B------:R-:W-:Y:S01]  /*44d0*/  @!P0 ISETP.GE.AND P2, PT, R4, R144, PT ;  /* 0x000000900400820c */ /* 0x000fe20003f46270 */
[--C-:B------:R-:W-:Y:S01]  /*44e0*/  FFMA.FTZ R18, R18, UR9, -R137.reuse ;  /* 0x0000000912127c23 */ /* 0x100fe20008010889 */
[----:B------:R-:W-:Y:S01]  /*44f0*/  @!P0 FSEL R20, R20, -INF , !P1 ;  /* 0xff80000014148808 */ /* 0x000fe20004800000 */
[----:B------:R-:W-:Y:S01]  /*4500*/  MUFU.EX2 R168, R16 ;  /* 0x0000001000a87308 */ /* 0x000fe20000000800 */
[----:B------:R-:W-:Y:S01]  /*4510*/  @!P0 ISETP.GE.AND P1, PT, R8, R147, PT ;  /* 0x000000930800820c */ /* 0x000fe20003f26270 */
[--C-:B------:R-:W-:Y:S01]  /*4520*/  FFMA.FTZ R19, R19, UR9, -R137.reuse ;  /* 0x0000000913137c23 */ /* 0x100fe20008010889 */
[----:B----4-:R-:W-:Y:S01]  /*4530*/  F2FP.F16.F32.PACK_AB R5, R156, R157 ;  /* 0x0000009d9c05723e */ /* 0x010fe200000000ff */
[--C-:B------:R-:W-:Y:S01]  /*4540*/  FFMA.FTZ R20, R20, UR9, -R138.reuse ;  /* 0x0000000914147c23 */ /* 0x100fe2000801088a */
[----:B------:R-:W-:Y:S02]  /*4550*/  @!P0 FSEL R21, R21, -INF , !P1 ;  /* 0xff80000015158808 */ /* 0x000fe40004800000 */
[-C--:B------:R-:W-:Y:S03]  /*4560*/  @!P0 ISETP.GE.AND P1, PT, R9, R146.reuse, PT ;  /* 0x000000920900820c */ /* 0x080fe60003f26270 */
[----:B------:R-:W-:Y:S01]  /*4570*/  MUFU.EX2 R167, R17 ;  /* 0x0000001100a77308 */ /* 0x000fe20000000800 */
[----:B------:R-:W-:Y:S01]  /*4580*/  @!P0 FSEL R30, R30, -INF , !P2 ;  /* 0xff8000001e1e8808 */ /* 0x000fe20005000000 */
[----:B------:R-:W-:Y:S01]  /*4590*/  FFMA.FTZ R21, R21, UR9, -R138 ;  /* 0x0000000915157c23 */ /* 0x000fe2000801088a */
[----:B------:R-:W-:Y:S02]  /*45a0*/  @!P0 FSEL R22, R22, -INF , !P1 ;  /* 0xff80000016168808 */ /* 0x000fe40004800000 */
[----:B------:R-:W-:Y:S01]  /*45b0*/  @!P0 ISETP.GE.AND P1, PT, R8, R146, PT ;  /* 0x000000920800820c */ /* 0x000fe20003f26270 */
[----:B------:R-:W-:Y:S04]  /*45c0*/  FFMA.FTZ R30, R30, UR9, -R2 ;  /* 0x000000091e1e7c23 */ /* 0x000fe80008010802 */
[----:B------:R-:W-:Y:S01]  /*45d0*/  MUFU.EX2 R173, R18 ;  /* 0x0000001200ad7308 */ /* 0x000fe20000000800 */
[----:B------:R-:W-:Y:S01]  /*45e0*/  @!P0 FSEL R23, R23, -INF , !P1 ;  /* 0xff80000017178808 */ /* 0x000fe20004800000 */
[--C-:B------:R-:W-:Y:S01]  /*45f0*/  FFMA.FTZ R22, R22, UR9, -R137.reuse ;  /* 0x0000000916167c23 */ /* 0x100fe20008010889 */
[-C--:B------:R-:W-:Y:S03]  /*4600*/  @!P0 ISETP.GE.AND P1, PT, R9, R145.reuse, PT ;  /* 0x000000910900820c */ /* 0x080fe60003f26270 */
[--C-:B------:R-:W-:Y:S01]  /*4610*/  FFMA.FTZ R23, R23, UR9, -R137.reuse ;  /* 0x0000000917177c23 */ /* 0x100fe20008010889 */
[----:B------:R-:W-:Y:S03]  /*4620*/  @!P0 FSEL R24, R24, -INF , !P1 ;  /* 0xff80000018188808 */ /* 0x000fe60004800000 */
[----:B------:R-:W1:Y:S01]  /*4630*/  MUFU.EX2 R172, R19 ;  /* 0x0000001300ac7308 */ /* 0x000e620000000800 */
[-C--:B------:R-:W-:Y:S01]  /*4640*/  @!P0 ISETP.GE.AND P1, PT, R8, R145.reuse, PT ;  /* 0x000000910800820c */ /* 0x080fe20003f26270 */
[--C-:B------:R-:W-:Y:S03]  /*4650*/  FFMA.FTZ R24, R24, UR9, -R136.reuse ;  /* 0x0000000918187c23 */ /* 0x100fe60008010888 */
        /* <DEDUP_REMOVED lines=9> */
[----:B------:R-:W-:Y:S02]  /*46f0*/  @!P0 ISETP.GE.AND P1, PT, R4, R145, PT ;  /* 0x000000910400820c */ /* 0x000fe40003f26270 */
[----:B-1----:R-:W-:Y:S01]  /*4700*/  F2FP.F16.F32.PACK_AB R6, R172, R173 ;  /* 0x000000adac06723e */ /* 0x002fe200000000ff */
[----:B------:R-:W-:Y:S01]  /*4710*/  FFMA.FTZ R27, R27, UR9, -R2 ;  /* 0x000000091b1b7c23 */ /* 0x000fe20008010802 */
[----:B------:R-:W-:Y:S02]  /*4720*/  @!P0 FSEL R28, R28, -INF , !P1 ;  /* 0xff8000001c1c8808 */ /* 0x000fe40004800000 */
[----:B------:R-:W-:Y:S03]  /*4730*/  @!P0 ISETP.GE.AND P1, PT, R0, R145, PT ;  /* 0x000000910000820c */ /* 0x000fe60003f26270 */
[----:B------:R-:W-:Y:S01]  /*4740*/  MUFU.EX2 R171, R22 ;  /* 0x0000001600ab7308 */ /* 0x000fe20000000800 */
[--C-:B------:R-:W-:Y:S01]  /*4750*/  FFMA.FTZ R28, R28, UR9, -R136.reuse ;  /* 0x000000091c1c7c23 */ /* 0x100fe20008010888 */
[----:B------:R-:W-:Y:S02]  /*4760*/  @!P0 FSEL R29, R29, -INF , !P1 ;  /* 0xff8000001d1d8808 */ /* 0x000fe40004800000 */
[-C--:B------:R-:W-:Y:S06]  /*4770*/  @!P0 ISETP.GE.AND P1, PT, R4, R147.reuse, PT ;  /* 0x000000930400820c */ /* 0x080fec0003f26270 */
[----:B------:R-:W-:Y:S01]  /*4780*/  MUFU.EX2 R169, R23 ;  /* 0x0000001700a97308 */ /* 0x000fe20000000800 */
[----:B------:R-:W-:Y:S01]  /*4790*/  @!P0 FSEL R32, R32, -INF , !P1 ;  /* 0xff80000020208808 */ /* 0x000fe20004800000 */
[----:B------:R-:W-:Y:S01]  /*47a0*/  FFMA.FTZ R136, R29, UR9, -R136 ;  /* 0x000000091d887c23 */ /* 0x000fe20008010888 */
[----:B------:R-:W-:Y:S03]  /*47b0*/  @!P0 ISETP.GE.AND P1, PT, R0, R147, PT ;  /* 0x000000930000820c */ /* 0x000fe60003f26270 */
[--C-:B------:R-:W-:Y:S01]  /*47c0*/  FFMA.FTZ R32, R32, UR9, -R138.reuse ;  /* 0x0000000920207c23 */ /* 0x100fe2000801088a */
[----:B------:R-:W-:Y:S03]  /*47d0*/  @!P0 FSEL R33, R33, -INF , !P1 ;  /* 0xff80000021218808 */ /* 0x000fe60004800000 */
        /* <DEDUP_REMOVED lines=14> */
[----:B------:R-:W4:Y:S01]  /*48c0*/  MUFU.EX2 R147, R138 ;  /* 0x0000008a00937308 */ /* 0x000f220000000800 */
        /* <DEDUP_REMOVED lines=8> */
[----:B----4-:R-:W-:Y:S02]  /*4950*/  F2FP.F16.F32.PACK_AB R2, R147, R162 ;  /* 0x000000a29302723e */ /* 0x010fe400000000ff */
[----:B------:R-:W-:Y:S02]  /*4960*/  F2FP.F16.F32.PACK_AB R0, R167, R168 ;  /* 0x000000a8a700723e */ /* 0x000fe400000000ff */
[----:B------:R-:W-:Y:S03]  /*4970*/  F2FP.F16.F32.PACK_AB R6, R158, R159 ;  /* 0x0000009f9e06723e */ /* 0x000fe600000000ff */
[----:B------:R1:W-:Y:S02]  /*4980*/  STS [R236+0x13000], R0 ;  /* 0x01300000ec007388 */ /* 0x0003e40000000800 */
[----:B------:R-:W4:Y:S02]  /*4990*/  MUFU.EX2 R150, R25 ;  /* 0x0000001900967308 */ /* 0x000f240000000800 */
[----:B------:R4:W-:Y:S04]  /*49a0*/  STS [R238+0x14000], R5 ;  /* 0x01400005ee007388 */ /* 0x0009e80000000800 */
[----:B------:R4:W-:Y:S04]  /*49b0*/  STS [R238+0x14400], R4 ;  /* 0x01440004ee007388 */ /* 0x0009e80000000800 */
[----:B------:R-:W-:Y:S01]  /*49c0*/  MUFU.EX2 R153, R26 ;  /* 0x0000001a00997308 */ /* 0x000fe20000000800 */
[----:B------:R4:W-:Y:S09]  /*49d0*/  STS [R236+0x14400], R6 ;  /* 0x01440006ec007388 */ /* 0x0009f20000000800 */
[----:B------:R-:W4:Y:S01]  /*49e0*/  MUFU.EX2 R152, R27 ;  /* 0x0000001b00987308 */ /* 0x000f220000000800 */
[----:B-1----:R-:W-:Y:S09]  /*49f0*/  F2FP.F16.F32.PACK_AB R0, R154, R155 ;  /* 0x0000009b9a00723e */ /* 0x002ff200000000ff */
[----:B------:R-:W-:Y:S01]  /*4a00*/  MUFU.EX2 R149, R28 ;  /* 0x0000001c00957308 */ /* 0x000fe20000000800 */
[----:B----4-:R-:W-:Y:S01]  /*4a10*/  F2FP.F16.F32.PACK_AB R5, R165, R166 ;  /* 0x000000a6a505723e */ /* 0x010fe200000000ff */
[----:B------:R1:W-:Y:S01]  /*4a20*/  STS [R236+0x14000], R0 ;  /* 0x01400000ec007388 */ /* 0x0003e20000000800 */
[----:B------:R-:W-:Y:S03]  /*4a30*/  F2FP.F16.F32.PACK_AB R4, R169, R171 ;  /* 0x000000aba904723e */ /* 0x000fe600000000ff */
[----:B------:R4:W-:Y:S04]  /*4a40*/  STS [R237+0x13000], R5 ;  /* 0x01300005ed007388 */ /* 0x0009e80000000800 */
[----:B------:R-:W4:Y:S01]  /*4a50*/  MUFU.EX2 R148, R136 ;  /* 0x0000008800947308 */ /* 0x000f220000000800 */
[----:B------:R-:W-:Y:S01]  /*4a60*/  F2FP.F16.F32.PACK_AB R6, R150, R151 ;  /* 0x000000979606723e */ /* 0x000fe200000000ff */
[----:B------:R4:W-:Y:S04]  /*4a70*/  STS [R237+0x13400], R4 ;  /* 0x01340004ed007388 */ /* 0x0009e80000000800 */
[----:B------:R4:W-:Y:S04]  /*4a80*/  STS [R235+0x13000], R2 ;  /* 0x01300002eb007388 */ /* 0x0009e80000000800 */
[----:B------:R-:W4:Y:S01]  /*4a90*/  MUFU.EX2 R146, R30 ;  /* 0x0000001e00927308 */ /* 0x000f220000000800 */
[----:B-1----:R-:W-:Y:S02]  /*4aa0*/  F2FP.F16.F32.PACK_AB R0, R163, R164 ;  /* 0x000000a4a300723e */ /* 0x002fe400000000ff */
[----:B----4-:R-:W-:Y:S03]  /*4ab0*/  F2FP.F16.F32.PACK_AB R5, R152, R153 ;  /* 0x000000999805723e */ /* 0x010fe600000000ff */
        /* <DEDUP_REMOVED lines=9> */
[----:B------:R-:W2:Y:S01]  /*4b50*/  LDSM.16.M88.4 R28, [R0+0x6800] ;  /* 0x00680000001c783b */ /* 0x000ea20000000200 */
[----:B----4-:R-:W-:Y:S07]  /*4b60*/  IMAD.IADD R2, R0, 0x1, R232 ;  /* 0x0000000100027824 */ /* 0x010fee00078e02e8 */
[----:B------:R-:W4:Y:S08]  /*4b70*/  LDSM.16.M88.4 R132, [R2+0x6000] ;  /* 0x006000000284783b */ /* 0x000f300000000200 */
[----:B------:R-:W4:Y:S01]  /*4b80*/  LDSM.16.M88.4 R136, [R2+0x6800] ;  /* 0x006800000288783b */ /* 0x000f220000000200 */
[-C--:B-1----:R-:W-:Y:S06]  /*4b90*/  HMMA.16816.F32 R4, R32, R176.reuse, RZ ;  /* 0x000000b02004723c */ /* 0x082fec00000018ff */
[C---:B--2---:R-:W-:Y:S06]  /*4ba0*/  HMMA.16816.F32 R8, R28.reuse, R176, RZ ;  /* 0x000000b01c08723c */ /* 0x044fec00000018ff */
[-C--:B------:R-:W-:Y:S06]  /*4bb0*/  HMMA.16816.F32 R12, R28, R178.reuse, RZ ;  /* 0x000000b21c0c723c */ /* 0x080fec00000018ff */
[C---:B------:R-:W-:Y:S06]  /*4bc0*/  HMMA.16816.F32 R16, R32.reuse, R178, RZ ;  /* 0x000000b22010723c */ /* 0x040fec00000018ff */
[-C--:B------:R-:W-:Y:S06]  /*4bd0*/  HMMA.16816.F32 R20, R32, R180.reuse, RZ ;  /* 0x000000b42014723c */ /* 0x080fec00000018ff */
[C---:B------:R-:W-:Y:S02]  /*4be0*/  HMMA.16816.F32 R24, R28.reuse, R180, RZ ;  /* 0x000000b41c18723c */ /* 0x040fe400000018ff */
[----:B------:R-:W-:Y:S04]  /*4bf0*/  IADD3 R144, P0, R141, UR14, RZ ;  /* 0x0000000e8d907c10 */ /* 0x000fe8000ff1e0ff */
[-C--:B------:R-:W-:Y:S06]  /*4c00*/  HMMA.16816.F32 R28, R28, R182.reuse, RZ ;  /* 0x000000b61c1c723c */ /* 0x080fec00000018ff */
[----:B------:R-:W-:Y:S02]  /*4c10*/  HMMA.16816.F32 R32, R32, R182, RZ ;  /* 0x000000b62020723c */ /* 0x000fe400000018ff */
[----:B---3--:R-:W-:Y:S04]  /*4c20*/  IADD3.X R145, R142, UR13, RZ, P0, !PT ;  /* 0x0000000d8e917c10 */ /* 0x008fe800087fe4ff */
[-C--:B----4-:R-:W-:Y:S01]  /*4c30*/  HMMA.16816.F32 R4, R132, R184.reuse, R4 ;  /* 0x000000b88404723c */ /* 0x090fe20000001804 */
[----:B------:R-:W2:Y:S04]  /*4c40*/  LDG.E R142, desc[UR6][R144.64] ;  /* 0x00000006908e7981 */ /* 0x000ea8000c1e1900 */
[----:B------:R-:W3:Y:S01]  /*4c50*/  LDG.E R141, desc[UR6][R144.64+0x20] ;  /* 0x00002006908d7981 */ /* 0x000ee2000c1e1900 */
[C---:B------:R-:W-:Y:S03]  /*4c60*/  HMMA.16816.F32 R8, R136.reuse, R184, R8 ;  /* 0x000000b88808723c */ /* 0x040fe60000001808 */
[----:B------:R-:W5:Y:S03]  /*4c70*/  LDG.E R140, desc[UR6][R144.64+0x80] ;  /* 0x00008006908c7981 */ /* 0x000f66000c1e1900 */
        /* <DEDUP_REMOVED lines=65> */
[----:B------:R-:W-:Y:S02]  /*5090*/  FADD.FTZ R17, -R141, R23 ;  /* 0x000000178d117221 */ /* 0x000fe40000010100 */
        /* <DEDUP_REMOVED lines=20> */
[----:B------:R-:W-:Y:S01]  /*51e0*/  ULOP3.LUT UR10, UR5, 0x1, URZ, 0xc0, !UPT ;  /* 0x00000001050a7892 */ /* 0x000fe2000f8ec03f */
[----:B------:R-:W-:Y:S03]  /*51f0*/  UMOV UR41, 0xffffd000 ;  /* 0xffffd00000297882 */ /* 0x000fe60000000000 */
        /* <DEDUP_REMOVED lines=16> */
.L_x_69:
[----:B------:R2:W-:Y:S01]  /*5300*/  STS [R238+0xf000], R2 ;  /* 0x00f00002ee007388 */ /* 0x0005e20000000800 */
[C---:B-----5:R-:W-:Y:S01]  /*5310*/  FADD.FTZ R8, -R140.reuse, R8 ;  /* 0x000000088c087221 */ /* 0x060fe20000010100 */
[----:B------:R-:W-:Y:S01]  /*5320*/  FADD.FTZ R9, -R140, R9 ;  /* 0x000000098c097221 */ /* 0x000fe20000010100 */
[C---:B------:R-:W-:Y:S01]  /*5330*/  FADD.FTZ R11, -R0.reuse, R11 ;  /* 0x0000000b000b7221 */ /* 0x040fe20000010100 */
[----:B------:R3:W-:Y:S01]  /*5340*/  STS [R238+0xf400], R4 ;  /* 0x00f40004ee007388 */ /* 0x0007e20000000800 */
[----:B------:R-:W-:Y:S01]  /*5350*/  FADD.FTZ R10, -R0, R10 ;  /* 0x0000000a000a7221 */ /* 0x000fe20000010100 */
[----:B------:R-:W-:Y:S01]  /*5360*/  FMUL.FTZ R9, R156, R9 ;  /* 0x000000099c097220 */ /* 0x000fe20000410000 */
[C---:B------:R-:W-:Y:S01]  /*5370*/  FADD.FTZ R13, -R140.reuse, R13 ;  /* 0x0000000d8c0d7221 */ /* 0x040fe20000010100 */
        /* <DEDUP_REMOVED lines=31> */
[----:B------:R-:W-:Y:S02]  /*5570*/  F2FP.F16.F32.PACK_AB R6, R6, R24 ;  /* 0x000000180606723e */ /* 0x000fe400000000ff */
[----:B------:R-:W-:Y:S02]  /*5580*/  F2FP.F16.F32.PACK_AB R0, R0, R26 ;  /* 0x0000001a0000723e */ /* 0x000fe400000000ff */
[----:B------:R-:W-:Y:S02]  /*5590*/  F2FP.F16.F32.PACK_AB R8, R8, R28 ;  /* 0x0000001c0808723e */ /* 0x000fe400000000ff */
[----:B------:R-:W-:Y:S02]  /*55a0*/  F2FP.F16.F32.PACK_AB R5, R5, R30 ;  /* 0x0000001e0505723e */ /* 0x000fe400000000ff */
[----:B------:R-:W-:Y:S02]  /*55b0*/  MOV R161, R245 ;  /* 0x000000f500a17202 */ /* 0x000fe40000000f00 */
[----:B--2---:R-:W-:Y:S01]  /*55c0*/  F2FP.F16.F32.PACK_AB R2, R9, R4 ;  /* 0x000000040902723e */ /* 0x004fe200000000ff */
[----:B------:R-:W-:Y:S01]  /*55d0*/  FMUL.FTZ R4, R160, R11 ;  /* 0x0000000ba0047220 */ /* 0x000fe20000410000 */
[----:B------:R-:W-:Y:S03]  /*55e0*/  MOV R160, R246 ;  /* 0x000000f600a07202 */ /* 0x000fe60000000f00 */
[----:B------:R2:W-:Y:S01]  /*55f0*/  STS [R238+0x10000], R2 ;  /* 0x01000002ee007388 */ /* 0x0005e20000000800 */
[----:B------:R-:W-:Y:S05]  /*5600*/  F2FP.F16.F32.PACK_AB R4, R4, R10 ;  /* 0x0000000a0404723e */ /* 0x000fea00000000ff */
[----:B------:R-:W-:Y:S04]  /*5610*/  STS [R238+0x10400], R4 ;  /* 0x01040004ee007388 */ /* 0x000fe80000000800 */
[----:B------:R-:W-:Y:S01]  /*5620*/  STS [R236+0x10000], R7 ;  /* 0x01000007ec007388 */ /* 0x000fe20000000800 */
[----:B--2---:R-:W-:Y:S05]  /*5630*/  F2FP.F16.F32.PACK_AB R2, R15, R14 ;  /* 0x0000000e0f02723e */ /* 0x004fea00000000ff */
[----:B------:R-:W-:Y:S04]  /*5640*/  STS [R236+0x10400], R2 ;  /* 0x01040002ec007388 */ /* 0x000fe80000000800 */
[----:B------:R-:W-:Y:S04]  /*5650*/  STS [R237+0xf000], R20 ;  /* 0x00f00014ed007388 */ /* 0x000fe80000000800 */
[----:B------:R-:W-:Y:S04]  /*5660*/  STS [R237+0xf400], R17 ;  /* 0x00f40011ed007388 */ /* 0x000fe80000000800 */
[----:B------:R-:W-:Y:S04]  /*5670*/  STS [R235+0xf000], R18 ;  /* 0x00f00012eb007388 */ /* 0x000fe80000000800 */
[----:B------:R-:W-:Y:S04]  /*5680*/  STS [R235+0xf400], R16 ;  /* 0x00f40010eb007388 */ /* 0x000fe80000000800 */
[----:B------:R-:W-:Y:S04]  /*5690*/  STS [R237+0x10000], R6 ;  /* 0x01000006ed007388 */ /* 0x000fe80000000800 */
[----:B------:R2:W-:Y:S04]  /*56a0*/  STS [R237+0x10400], R0 ;  /* 0x01040000ed007388 */ /* 0x0005e80000000800 */
[----:B------:R-:W-:Y:S04]  /*56b0*/  STS [R235+0x10000], R8 ;  /* 0x01000008eb007388 */ /* 0x000fe80000000800 */
[----:B------:R-:W-:Y:S01]  /*56c0*/  STS [R235+0x10400], R5 ;  /* 0x01040005eb007388 */ /* 0x000fe20000000800 */
[----:B------:R-:W-:Y:S01]  /*56d0*/  BAR.SYNC.DEFER_BLOCKING 0x0 ;  /* 0x0000000000007b1d */ /* 0x000fe20000010000 */
[----:B--2---:R-:W-:Y:S05]  /*56e0*/  LEA R0, R233, UR4, 0x1 ;  /* 0x00000004e9007c11 */ /* 0x004fea000f8e08ff */
        /* <DEDUP_REMOVED lines=72> */
[----:B------:R-:W1:Y:S02]  /*5b70*/  LDC R2, c[0x0][0x420] ;  /* 0x00010800ff027b82 */ /* 0x000e640000000800 */
[----:B-1----:R-:W-:Y:S05]  /*5b80*/  IMAD.U32 R2, R2, -0x40, RZ ;  /* 0xffffffc002027824 */ /* 0x002fea00078e00ff */
[C---:B------:R-:W-:Y:S04]  /*5b90*/  LEA R4, P0, R2.reuse, R240, 0x1 ;  /* 0x000000f002047211 */ /* 0x040fe800078008ff */
[----:B------:R-:W-:Y:S02]  /*5ba0*/  LEA.HI.X.SX32 R2, R2, R241, 0x1, P0 ;  /* 0x000000f102027211 */ /* 0x000fe400000f0eff */
[----:B------:R-:W-:Y:S03]  /*5bb0*/  MOV R240, R4 ;  /* 0x0000000400f07202 */ /* 0x000fe60000000f00 */
        /* <DEDUP_REMOVED lines=8> */
.L_x_70:
[----:B------:R-:W-:Y:S01]  /*5c40*/  LDSM.16.M88.4 R24, [R228] ;  /* 0x00000000e418783b */ /* 0x000fe20000000200 */
[C---:B------:R-:W-:Y:S01]  /*5c50*/  LEA R246, P0, R252.reuse, R160, 0x2 ;  /* 0x000000a0fcf67211 */ /* 0x040fe200078010ff */
[----:B------:R-:W-:Y:S02]  /*5c60*/  ULOP3.LUT UR10, UR5, 0x1, URZ, 0xc0, !UPT ;  /* 0x00000001050a7892 */ /* 0x000fe4000f8ec03f */
[----:B------:R-:W2:Y:S01]  /*5c70*/  LDSM.16.MT88.4 R8, [R0+0x9000] ;  /* 0x009000000008783b */ /* 0x000ea20000004200 */
[----:B------:R-:W-:Y:S01]  /*5c80*/  LEA.HI.X.SX32 R245, R252, R161, 0x2, P0 ;  /* 0x000000a1fcf57211 */ /* 0x000fe200000f16ff */
[----:B------:R-:W-:Y:S02]  /*5c90*/  UISETP.NE.U32.AND UP0, UPT, UR10, 0x1, UPT ;  /* 0x000000010a00788c */ /* 0x000fe4000bf05070 */
[----:B------:R-:W3:Y:S01]  /*5ca0*/  LDSM.16.MT88.4 R16, [R0+0xb000] ;  /* 0x00b000000010783b */ /* 0x000ee20000004200 */
[----:B------:R-:W-:Y:S02]  /*5cb0*/  UISETP.GT.AND UP2, UPT, UR5, UR17, UPT ;  /* 0x000000110500728c */ /* 0x000fe4000bf44270 */
[----:B------:R-:W-:Y:S01]  /*5cc0*/  UIADD3 UR5, UR5, -0x1, URZ ;  /* 0xffffffff05057890 */ /* 0x000fe2000fffe03f */
[----:B------:R-:W4:Y:S04]  /*5cd0*/  LDL R2, [R1+0x14] ;  /* 0x0000140001027983 */ /* 0x000f280000100800 */
[----:B------:R-:W4:Y:S04]  /*5ce0*/  LDL R162, [R1+0x18] ;  /* 0x0000180001a27983 */ /* 0x000f280000100800 */
[----:B------:R-:W1:Y:S04]  /*5cf0*/  LDSM.16.MT88.4 R28, [R0+0xd000] ;  /* 0x00d00000001c783b */ /* 0x000e680000004200 */
[----:B------:R-:W-:Y:S04]  /*5d00*/  LDSM.16.M88.4 R32, [R229] ;  /* 0x00000000e520783b */ /* 0x000fe80000000200 */
[----:B------:R-:W1:Y:S04]  /*5d10*/  LDSM.16.MT88.4 R132, [R0+0x9400] ;  /* 0x009400000084783b */ /* 0x000e680000004200 */
[----:B------:R-:W1:Y:S04]  /*5d20*/  LDSM.16.MT88.4 R136, [R0+0xb400] ;  /* 0x00b400000088783b */ /* 0x000e680000004200 */
[----:B------:R-:W1:Y:S04]  /*5d30*/  LDSM.16.MT88.4 R140, [R0+0xd400] ;  /* 0x00d40000008c783b */ /* 0x000e680000004200 */
[----:B------:R-:W-:Y:S01]  /*5d40*/  LDSM.16.M88.4 R144, [R231] ;  /* 0x00000000e790783b */ /* 0x000fe20000000200 */
[C---:B--2---:R-:W-:Y:S03]  /*5d50*/  HMMA.16816.F32 R4, R24.reuse, R8, RZ ;  /* 0x000000081804723c */ /* 0x044fe600000018ff */
[----:B------:R-:W2:Y:S04]  /*5d60*/  LDSM.16.MT88.4 R148, [R0+0x9800] ;  /* 0x009800000094783b */ /* 0x000ea80000004200 */
[----:B------:R-:W2:Y:S01]  /*5d70*/  LDSM.16.MT88.4 R152, [R0+0xb800] ;  /* 0x00b800000098783b */ /* 0x000ea20000004200 */
[C---:B------:R-:W-:Y:S03]  /*5d80*/  HMMA.16816.F32 R8, R24.reuse, R10, RZ ;  /* 0x0000000a1808723c */ /* 0x040fe600000018ff */
[----:B------:R-:W-:Y:S03]  /*5d90*/  LDSM.16.MT88.4 R156, [R0+0xbc00] ;  /* 0x00bc0000009c783b */ /* 0x000fe60000004200 */
[C---:B---3--:R-:W-:Y:S06]  /*5da0*/  HMMA.16816.F32 R12, R24.reuse, R16, RZ ;  /* 0x00000010180c723c */ /* 0x048fec00000018ff */
[C---:B------:R-:W-:Y:S06]  /*5db0*/  HMMA.16816.F32 R16, R24.reuse, R18, RZ ;  /* 0x000000121810723c */ /* 0x040fec00000018ff */
[C---:B-1----:R-:W-:Y:S06]  /*5dc0*/  HMMA.16816.F32 R20, R24.reuse, R28, RZ ;  /* 0x0000001c1814723c */ /* 0x042fec00000018ff */
[----:B------:R-:W-:Y:S01]  /*5dd0*/  HMMA.16816.F32 R24, R24, R30, RZ ;  /* 0x0000001e1818723c */ /* 0x000fe200000018ff */
[----:B------:R-:W1:Y:S05]  /*5de0*/  LDSM.16.MT88.4 R28, [R0+0xd800] ;  /* 0x00d80000001c783b */ /* 0x000e6a0000004200 */
[C---:B------:R-:W-:Y:S06]  /*5df0*/  HMMA.16816.F32 R4, R32.reuse, R132, R4 ;  /* 0x000000842004723c */ /* 0x040fec0000001804 */
[C---:B------:R-:W-:Y:S01]  /*5e00*/  HMMA.16816.F32 R8, R32.reuse, R134, R8 ;  /* 0x000000862008723c */ /* 0x040fe20000001808 */
[----:B------:R-:W-:Y:S05]  /*5e10*/  LDSM.16.M88.4 R132, [R230] ;  /* 0x00000000e684783b */ /* 0x000fea0000000200 */
[C---:B------:R-:W-:Y:S06]  /*5e20*/  HMMA.16816.F32 R12, R32.reuse, R136, R12 ;  /* 0x00000088200c723c */ /* 0x040fec000000180c */
[C---:B------:R-:W-:Y:S01]  /*5e30*/  HMMA.16816.F32 R16, R32.reuse, R138, R16 ;  /* 0x0000008a2010723c */ /* 0x040fe20000001810 */
[----:B------:R-:W3:Y:S05]  /*5e40*/  LDSM.16.MT88.4 R136, [R0+0x9c00] ;  /* 0x009c00000088783b */ /* 0x000eea0000004200 */
[C---:B------:R-:W-:Y:S06]  /*5e50*/  HMMA.16816.F32 R20, R32.reuse, R140, R20 ;  /* 0x0000008c2014723c */ /* 0x040fec0000001814 */
[----:B------:R-:W-:Y:S01]  /*5e60*/  HMMA.16816.F32 R24, R32, R142, R24 ;  /* 0x0000008e2018723c */ /* 0x000fe20000001818 */
[----:B------:R-:W3:Y:S04]  /*5e70*/  LDSM.16.MT88.4 R32, [R0+0xdc00] ;  /* 0x00dc00000020783b */ /* 0x000ee80000004200 */
[----:B------:R-:W-:Y:S01]  /*5e80*/  LDSM.16.M88.4 R140, [R228+0x2000] ;  /* 0x00200000e48c783b */ /* 0x000fe20000000200 */
[C---:B--2---:R-:W-:Y:S06]  /*5e90*/  HMMA.16816.F32 R4, R144.reuse, R148, R4 ;  /* 0x000000949004723c */ /* 0x044fec0000001804 */
[C---:B------:R-:W-:Y:S01]  /*5ea0*/  HMMA.16816.F32 R8, R144.reuse, R150, R8 ;  /* 0x000000969008723c */ /* 0x040fe20000001808 */
[----:B------:R-:W2:Y:S05]  /*5eb0*/  LDSM.16.MT88.4 R148, [R0+0xa000] ;  /* 0x00a000000094783b */ /* 0x000eaa0000004200 */
[C---:B------:R-:W-:Y:S06]  /*5ec0*/  HMMA.16816.F32 R12, R144.reuse, R152, R12 ;  /* 0x00000098900c723c */ /* 0x040fec000000180c */
[C---:B------:R-:W-:Y:S01]  /*5ed0*/  HMMA.16816.F32 R16, R144.reuse, R154, R16 ;  /* 0x0000009a9010723c */ /* 0x040fe20000001810 */
[----:B------:R-:W2:Y:S05]  /*5ee0*/  LDSM.16.MT88.4 R152, [R0+0xc000] ;  /* 0x00c000000098783b */ /* 0x000eaa0000004200 */
[C---:B-1----:R-:W-:Y:S06]  /*5ef0*/  HMMA.16816.F32 R20, R144.reuse, R28, R20 ;  /* 0x0000001c9014723c */ /* 0x042fec0000001814 */
[----:B------:R-:W-:Y:S01]  /*5f00*/  HMMA.16816.F32 R24, R144, R30, R24 ;  /* 0x0000001e9018723c */ /* 0x000fe20000001818 */
[----:B------:R-:W1:Y:S04]  /*5f10*/  LDSM.16.MT88.4 R28, [R0+0xe000] ;  /* 0x00e00000001c783b */ /* 0x000e680000004200 */
[----:B------:R-:W-:Y:S01]  /*5f20*/  LDSM.16.MT88.4 R144, [R0+0xa400] ;  /* 0x00a400000090783b */ /* 0x000fe20000004200 */
[C---:B---3--:R-:W-:Y:S06]  /*5f30*/  HMMA.16816.F32 R4, R132.reuse, R136, R4 ;  /* 0x000000888404723c */ /* 0x048fec0000001804 */
[C---:B------:R-:W-:Y:S01]  /*5f40*/  HMMA.16816.F32 R8, R132.reuse, R138, R8 ;  /* 0x0000008a8408723c */ /* 0x040fe20000001808 */
[----:B------:R-:W3:Y:S05]  /*5f50*/  LDSM.16.M88.4 R136, [R229+0x2000] ;  /* 0x00200000e588783b */ /* 0x000eea0000000200 */
        /* <DEDUP_REMOVED lines=16> */
[----:B------:R-:W-:Y:S01]  /*6060*/  LDSM.16.M88.4 R140, [R230+0x2000] ;  /* 0x00200000e68c783b */ /* 0x000fe20000000200 */
[C---:B---3--:R-:W-:Y:S06]  /*6070*/  HMMA.16816.F32 R4, R136.reuse, R144, R4 ;  /* 0x000000908804723c */ /* 0x048fec0000001804 */
[C---:B------:R-:W-:Y:S01]  /*6080*/  HMMA.16816.F32 R8, R136.reuse, R146, R8 ;  /* 0x000000928808723c */ /* 0x040fe20000001808 */
[----:B------:R-:W3:Y:S05]  /*6090*/  LDSM.16.MT88.4 R144, [R0+0xac00] ;  /* 0x00ac00000090783b */ /* 0x000eea0000004200 */
[C---:B------:R-:W-:Y:S06]  /*60a0*/  HMMA.16816.F32 R12, R136.reuse, R156, R12 ;  /* 0x0000009c880c723c */ /* 0x040fec000000180c */
[C---:B------:R-:W-:Y:S01]  /*60b0*/  HMMA.16816.F32 R16, R136.reuse, R158, R16 ;  /* 0x0000009e8810723c */ /* 0x040fe20000001810 */
[----:B------:R-:W3:Y:S05]  /*60c0*/  LDSM.16.MT88.4 R156, [R0+0xcc00] ;  /* 0x00cc0000009c783b */ /* 0x000eea0000004200 */
[C---:B------:R-:W-:Y:S06]  /*60d0*/  HMMA.16816.F32 R20, R136.reuse, R32, R20 ;  /* 0x000000208814723c */ /* 0x040fec0000001814 */
[----:B------:R-:W-:Y:S01]  /*60e0*/  HMMA.16816.F32 R24, R136, R34, R24 ;  /* 0x000000228818723c */ /* 0x000fe20000001818 */
[----:B------:R1:W4:Y:S04]  /*60f0*/  LDSM.16.MT88.4 R32, [R0+0xec00] ;  /* 0x00ec00000020783b */ /* 0x0003280000004200 */
[----:B------:R-:W-:Y:S01]  /*6100*/  LDSM.16.MT88.4 R136, [R224+0x2400] ;  /* 0x00240000e088783b */ /* 0x000fe20000004200 */
[C---:B--2---:R-:W-:Y:S06]  /*6110*/  HMMA.16816.F32 R4, R132.reuse, R148, R4 ;  /* 0x000000948404723c */ /* 0x044fec0000001804 */
[C---:B------:R-:W-:Y:S06]  /*6120*/  HMMA.16816.F32 R8, R132.reuse, R150, R8 ;  /* 0x000000968408723c */ /* 0x040fec0000001808 */
[C---:B------:R-:W-:Y:S06]  /*6130*/  HMMA.16816.F32 R12, R132.reuse, R152, R12 ;  /* 0x00000098840c723c */ /* 0x040fec000000180c */
[C---:B------:R-:W-:Y:S01]  /*6140*/  HMMA.16816.F32 R16, R132.reuse, R154, R16 ;  /* 0x0000009a8410723c */ /* 0x040fe20000001810 */
[----:B-1----:R-:W-:Y:S05]  /*6150*/  IMAD.U32 R0, RZ, RZ, UR15 ;  /* 0x0000000fff007e24 */ /* 0x002fea000f8e00ff */
[C---:B------:R-:W-:Y:S06]  /*6160*/  HMMA.16816.F32 R20, R132.reuse, R28, R20 ;  /* 0x0000001c8414723c */ /* 0x040fec0000001814 */
[----:B------:R-:W-:Y:S05]  /*6170*/  HMMA.16816.F32 R24, R132, R30, R24 ;  /* 0x0000001e8418723c */ /* 0x000fea0000001818 */
[----:B------:R-:W-:Y:S01]  /*6180*/  IMAD.MOV.U32 R28, RZ, RZ, R246 ;  /* 0x000000ffff1c7224 */ /* 0x000fe200078e00f6 */
[C---:B---3--:R-:W-:Y:S01]  /*6190*/  HMMA.16816.F32 R4, R140.reuse, R144, R4 ;  /* 0x000000908c04723c */ /* 0x048fe20000001804 */
[----:B------:R-:W-:Y:S04]  /*61a0*/  IMAD.U32 R132, RZ, RZ, UR16 ;  /* 0x00000010ff847e24 */ /* 0x000fe8000f8e00ff */
[----:B------:R-:W-:Y:S01]  /*61b0*/  IMAD.MOV.U32 R29, RZ, RZ, R245 ;  /* 0x000000ffff1d7224 */ /* 0x000fe200078e00f5 */
[C---:B------:R-:W-:Y:S01]  /*61c0*/  HMMA.16816.F32 R8, R140.reuse, R146, R8 ;  /* 0x000000928c08723c */ /* 0x040fe20000001808 */
[----:B------:R-:W-:Y:S05]  /*61d0*/  LDSM.16.MT88.4 R144, [R224+0x1c00] ;  /* 0x001c0000e090783b */ /* 0x000fea0000004200 */
[C---:B------:R-:W-:Y:S05]  /*61e0*/  HMMA.16816.F32 R12, R140.reuse, R156, R12 ;  /* 0x0000009c8c0c723c */ /* 0x040fea000000180c */
[----:B----4-:R-:W-:Y:S01]  /*61f0*/  @P1 IADD3 R30, P2, R2, UR12, RZ ;  /* 0x0000000c021e1c10 */ /* 0x010fe2000ff5e0ff */
[C---:B------:R-:W-:Y:S01]  /*6200*/  HMMA.16816.F32 R16, R140.reuse, R158, R16 ;  /* 0x0000009e8c10723c */ /* 0x040fe20000001810 */
[----:B------:R-:W-:Y:S01]  /*6210*/  IMAD.U32 R2, RZ, RZ, UR15 ;  /* 0x0000000fff027e24 */ /* 0x000fe2000f8e00ff */
[----:B------:R-:W-:Y:S03]  /*6220*/  @UP3 UIADD3 UR12, UP1, UR12, -0x100, URZ ;  /* 0xffffff000c0c3890 */ /* 0x000fe6000ff3e03f */
[----:B------:R-:W-:Y:S01]  /*6230*/  @P1 IADD3.X R31, R162, UR11, RZ, P2, !PT ;  /* 0x0000000ba21f1c10 */ /* 0x000fe200097fe4ff */
[C---:B------:R-:W-:Y:S01]  /*6240*/  HMMA.16816.F32 R20, R140.reuse, R32, R20 ;  /* 0x000000208c14723c */ /* 0x040fe20000001814 */
[----:B------:R-:W-:Y:S03]  /*6250*/  @UP3 UIADD3.X UR11, UR11, -0x1, URZ, UP1, !UPT ;  /* 0xffffffff0b0b3890 */ /* 0x000fe60008ffe43f */
[----:B------:R-:W5:Y:S02]  /*6260*/  @P1 LDG.E R250, desc[UR6][R30.64] ;  /* 0x000000061efa1981 */ /* 0x000f64000c1e1900 */
[----:B------:R-:W-:Y:S02]  /*6270*/  HMMA.16816.F32 R24, R140, R34, R24 ;  /* 0x000000228c18723c */ /* 0x000fe40000001818 */
[----:B------:R-:W5:Y:S03]  /*6280*/  @P1 LDG.E R251, desc[UR6][R30.64+0x20] ;  /* 0x000020061efb1981 */ /* 0x000f66000c1e1900 */
[-C--:B------:R-:W-:Y:S01]  /*6290*/  LEA R32, P0, R2, R28.reuse, 0x2 ;  /* 0x0000001c02207211 */ /* 0x080fe200078010ff */
[----:B------:R-:W5:Y:S01]  /*62a0*/  @P1 LDG.E R248, desc[UR6][R30.64+0x80] ;  /* 0x000080061ef81981 */ /* 0x000f62000c1e1900 */
[----:B------:R-:W-:Y:S03]  /*62b0*/  IMAD.U32 R34, RZ, RZ, UR34 ;  /* 0x00000022ff227e24 */ /* 0x000fe6000f8e00ff */
[----:B------:R1:W5:Y:S01]  /*62c0*/  @P1 LDG.E R249, desc[UR6][R30.64+0xa0] ;  /* 0x0000a0061ef91981 */ /* 0x000362000c1e1900 */
[-C--:B------:R-:W-:Y:S01]  /*62d0*/  LEA.HI.X.SX32 R33, R0, R29.reuse, 0x2, P0 ;  /* 0x0000001d00217211 */ /* 0x080fe200000f16ff */
[----:B------:R-:W-:Y:S01]  /*62e0*/  IMAD.U32 R0, RZ, RZ, UR16 ;  /* 0x00000010ff007e24 */ /* 0x000fe2000f8e00ff */
[-C--:B------:R-:W-:Y:S01]  /*62f0*/  LEA R132, P0, R132, R28.reuse, 0x2 ;  /* 0x0000001c84847211 */ /* 0x080fe200078010ff */
[----:B------:R2:W-:Y:S01]  /*6300*/  REDG.E.ADD.F32.FTZ.RN.STRONG.GPU desc[UR6][R28.64], R4 ;  /* 0x000000041c0079a6 */ /* 0x0005e2000c10f386 */
[-C--:B------:R-:W-:Y:S01]  /*6310*/  LEA R34, P2, R34, R28.reuse, 0x2 ;  /* 0x0000001c22227211 */ /* 0x080fe200078410ff */
[----:B------:R-:W-:Y:S01]  /*6320*/  IMAD.U32 R2, RZ, RZ, UR33 ;  /* 0x00000021ff027e24 */ /* 0x000fe2000f8e00ff */
[-C--:B------:R-:W-:Y:S01]  /*6330*/  LEA.HI.X.SX32 R133, R0, R29.reuse, 0x2, P0 ;  /* 0x0000001d00857211 */ /* 0x080fe200000f16ff */
[----:B------:R3:W-:Y:S01]  /*6340*/  REDG.E.ADD.F32.FTZ.RN.STRONG.GPU desc[UR6][R32.64], R5 ;  /* 0x00000005200079a6 */ /* 0x0007e2000c10f386 */
[----:B------:R-:W-:Y:S03]  /*6350*/  IMAD.U32 R0, RZ, RZ, UR32 ;  /* 0x00000020ff007e24 */ /* 0x000fe6000f8e00ff */
[----:B------:R4:W-:Y:S04]  /*6360*/  REDG.E.ADD.F32.FTZ.RN.STRONG.GPU desc[UR6][R132.64], R6 ;  /* 0x00000006840079a6 */ /* 0x0009e8000c10f386 */
[----:B------:R-:W-:Y:S04]  /*6370*/  LDSM.16.MT88.4 R132, [R3+0x11800] ;  /* 0x011800000384783b */ /* 0x000fe80000004200 */
[----:B------:R-:W-:Y:S01]  /*6380*/  LDSM.16.MT88.4 R140, [R224+0x1800] ;  /* 0x00180000e08c783b */ /* 0x000fe20000004200 */
[----:B-1----:R-:W-:Y:S05]  /*6390*/  IMAD.U32 R30, RZ, RZ, UR33 ;  /* 0x00000021ff1e7e24 */ /* 0x002fea000f8e00ff */
[-C--:B------:R-:W-:Y:S01]  /*63a0*/  LEA R30, P1, R30, R28.reuse, 0x2 ;  /* 0x0000001c1e1e7211 */ /* 0x080fe200078210ff */
[----:B--2---:R-:W-:Y:S03]  /*63b0*/  IMAD.U32 R4, RZ, RZ, UR32 ;  /* 0x00000020ff047e24 */ /* 0x004fe6000f8e00ff */
[-C--:B------:R-:W-:Y:S01]  /*63c0*/  LEA.HI.X.SX32 R31, R2, R29.reuse, 0x2, P1 ;  /* 0x0000001d021f7211 */ /* 0x080fe200008f16ff */
[----:B---3--:R-:W-:Y:S01]  /*63d0*/  IMAD.U32 R5, RZ, RZ, UR34 ;  /* 0x00000022ff057e24 */ /* 0x008fe2000f8e00ff */
[-C--:B------:R-:W-:Y:S01]  /*63e0*/  LEA R4, P0, R4, R28.reuse, 0x2 ;  /* 0x0000001c04047211 */ /* 0x080fe200078010ff */
[----:B------:R-:W-:Y:S02]  /*63f0*/  IMAD.U32 R2, RZ, RZ, UR31 ;  /* 0x0000001fff027e24 */ /* 0x000fe4000f8e00ff */
[----:B----4-:R-:W-:Y:S01]  /*6400*/  IMAD.U32 R6, RZ, RZ, UR27 ;  /* 0x0000001bff067e24 */ /* 0x010fe2000f8e00ff */
[-C--:B------:R-:W-:Y:S02]  /*6410*/  LEA.HI.X.SX32 R35, R5, R29.reuse, 0x2, P2 ;  /* 0x0000001d05237211 */ /* 0x080fe400010f16ff */
[-C--:B------:R-:W-:Y:S01]  /*6420*/  LEA.HI.X.SX32 R5, R0, R29.reuse, 0x2, P0 ;  /* 0x0000001d00057211 */ /* 0x080fe200000f16ff */
[----:B------:R-:W-:Y:S02]  /*6430*/  IMAD.U32 R0, RZ, RZ, UR31 ;  /* 0x0000001fff007e24 */ /* 0x000fe4000f8e00ff */
[----:B------:R1:W-:Y:S04]  /*6440*/  REDG.E.ADD.F32.FTZ.RN.STRONG.GPU desc[UR6][R34.64], R7 ;  /* 0x00000007220079a6 */ /* 0x0003e8000c10f386 */
[----:B------:R2:W-:Y:S04]  /*6450*/  REDG.E.ADD.F32.FTZ.RN.STRONG.GPU desc[UR6][R30.64], R8 ;  /* 0x000000081e0079a6 */ /* 0x0005e8000c10f386 */
[----:B------:R3:W-:Y:S01]  /*6460*/  REDG.E.ADD.F32.FTZ.RN.STRONG.GPU desc[UR6][R4.64], R9 ;  /* 0x00000009040079a6 */ /* 0x0007e2000c10f386 */
[----:B-1----:R-:W-:Y:S02]  /*6470*/  IMAD.U32 R7, RZ, RZ, UR27 ;  /* 0x0000001bff077e24 */ /* 0x002fe4000f8e00ff */
[----:B--2---:R-:W-:Y:S01]  /*6480*/  IMAD.U32 R8, RZ, RZ, UR30 ;  /* 0x0000001eff087e24 */ /* 0x004fe2000f8e00ff */
[-C--:B---3--:R-:W-:Y:S01]  /*6490*/  LEA R4, P1, R0, R28.reuse, 0x2 ;  /* 0x0000001c00047211 */ /* 0x088fe200078210ff */
[----:B------:R-:W-:Y:S03]  /*64a0*/  IMAD.U32 R0, RZ, RZ, UR30 ;  /* 0x0000001eff007e24 */ /* 0x000fe6000f8e00ff */
[-C--:B------:R-:W-:Y:S02]  /*64b0*/  LEA R8, P0, R8, R28.reuse, 0x2 ;  /* 0x0000001c08087211 */ /* 0x080fe400078010ff */
[-C--:B------:R-:W-:Y:S01]  /*64c0*/  LEA.HI.X.SX32 R5, R2, R29.reuse, 0x2, P1 ;  /* 0x0000001d02057211 */ /* 0x080fe200008f16ff */
[----:B------:R-:W-:Y:S01]  /*64d0*/  IMAD.U32 R2, RZ, RZ, UR26 ;  /* 0x0000001aff027e24 */ /* 0x000fe2000f8e00ff */
[-C--:B------:R-:W-:Y:S01]  /*64e0*/  LEA.HI.X.SX32 R9, R0, R29.reuse, 0x2, P0 ;  /* 0x0000001d00097211 */ /* 0x080fe200000f16ff */
[----:B------:R-:W-:Y:S01]  /*64f0*/  IMAD.U32 R0, RZ, RZ, UR26 ;  /* 0x0000001aff007e24 */ /* 0x000fe2000f8e00ff */
[-C--:B------:R-:W-:Y:S01]  /*6500*/  LEA R6, P1, R6, R28.reuse, 0x2 ;  /* 0x0000001c06067211 */ /* 0x080fe200078210ff */
[----:B------:R1:W-:Y:S03]  /*6510*/  REDG.E.ADD.F32.FTZ.RN.STRONG.GPU desc[UR6][R4.64], R10 ;  /* 0x0000000a040079a6 */ /* 0x0003e6000c10f386 */
[-C--:B------:R-:W-:Y:S01]  /*6520*/  LEA.HI.X.SX32 R7, R7, R29.reuse, 0x2, P1 ;  /* 0x0000001d07077211 */ /* 0x080fe200008f16ff */
[----:B------:R2:W-:Y:S04]  /*6530*/  REDG.E.ADD.F32.FTZ.RN.STRONG.GPU desc[UR6][R8.64], R11 ;  /* 0x0000000b080079a6 */ /* 0x0005e8000c10f386 */
[----:B------:R3:W-:Y:S04]  /*6540*/  REDG.E.ADD.F32.FTZ.RN.STRONG.GPU desc[UR6][R28.64+0x80], R12 ;  /* 0x0000800c1c0079a6 */ /* 0x0007e8000c10f386 */
[----:B------:R-:W-:Y:S04]  /*6550*/  REDG.E.ADD.F32.FTZ.RN.STRONG.GPU desc[UR6][R32.64+0x80], R13 ;  /* 0x0000800d200079a6 */ /* 0x000fe8000c10f386 */
[----:B------:R4:W-:Y:S01]  /*6560*/  REDG.E.ADD.F32.FTZ.RN.STRONG.GPU desc[UR6][R6.64], R14 ;  /* 0x0000000e060079a6 */ /* 0x0009e2000c10f386 */
[-C--:B-1----:R-:W-:Y:S01]  /*6570*/  LEA R4, P0, R2, R28.reuse, 0x2 ;  /* 0x0000001c02047211 */ /* 0x082fe200078010ff */
[----:B------:R-:W-:Y:S02]  /*6580*/  IMAD.U32 R10, RZ, RZ, UR25 ;  /* 0x00000019ff0a7e24 */ /* 0x000fe4000f8e00ff */
[----:B------:R-:W-:Y:S01]  /*6590*/  IMAD.U32 R2, RZ, RZ, UR23 ;  /* 0x00000017ff027e24 */ /* 0x000fe2000f8e00ff */
[-C--:B------:R-:W-:Y:S01]  /*65a0*/  LEA.HI.X.SX32 R5, R0, R29.reuse, 0x2, P0 ;  /* 0x0000001d00057211 */ /* 0x080fe200000f16ff */
[----:B--2---:R-:W-:Y:S01]  /*65b0*/  IMAD.U32 R8, RZ, RZ, UR24 ;  /* 0x00000018ff087e24 */ /* 0x004fe2000f8e00ff */
[-C--:B------:R-:W-:Y:S01]  /*65c0*/  LEA R10, P0, R10, R28.reuse, 0x2 ;  /* 0x0000001c0a0a7211 */ /* 0x080fe200078010ff */
[----:B------:R-:W-:Y:S02]  /*65d0*/  IMAD.U32 R0, RZ, RZ, UR25 ;  /* 0x00000019ff007e24 */ /* 0x000fe4000f8e00ff */
[----:B------:R1:W-:Y:S01]  /*65e0*/  REDG.E.ADD.F32.FTZ.RN.STRONG.GPU desc[UR6][R4.64], R15 ;  /* 0x0000000f040079a6 */ /* 0x0003e2000c10f386 */
[-C--:B------:R-:W-:Y:S01]  /*65f0*/  LEA R8, P2, R8, R28.reuse, 0x2 ;  /* 0x0000001c08087211 */ /* 0x080fe200078410ff */
[----:B---3--:R-:W-:Y:S01]  /*6600*/  IMAD.U32 R12, RZ, RZ, UR21 ;  /* 0x00000015ff0c7e24 */ /* 0x008fe2000f8e00ff */
[-C--:B------:R-:W-:Y:S01]  /*6610*/  LEA.HI.X.SX32 R11, R0, R29.reuse, 0x2, P0 ;  /* 0x0000001d000b7211 */ /* 0x080fe200000f16ff */
[----:B------:R-:W-:Y:S02]  /*6620*/  IMAD.U32 R0, RZ, RZ, UR29 ;  /* 0x0000001dff007e24 */ /* 0x000fe4000f8e00ff */
[----:B----4-:R-:W-:Y:S02]  /*6630*/  IMAD.U32 R6, RZ, RZ, UR23 ;  /* 0x00000017ff067e24 */ /* 0x010fe4000f8e00ff */
[----:B------:R2:W-:Y:S01]  /*6640*/  REDG.E.ADD.F32.FTZ.RN.STRONG.GPU desc[UR6][R10.64], R16 ;  /* 0x000000100a0079a6 */ /* 0x0005e2000c10f386 */
[----:B------:R-:W-:Y:S01]  /*6650*/  IMAD.U32 R14, RZ, RZ, UR22 ;  /* 0x00000016ff0e7e24 */ /* 0x000fe2000f8e00ff */
[-C--:B------:R-:W-:Y:S02]  /*6660*/  LEA R12, P4, R12, R28.reuse, 0x2 ;  /* 0x0000001c0c0c7211 */ /* 0x080fe400078810ff */
[-C--:B------:R-:W-:Y:S02]  /*6670*/  LEA R6, P1, R6, R28.reuse, 0x2 ;  /* 0x0000001c06067211 */ /* 0x080fe400078210ff */
[-C--:B------:R-:W-:Y:S02]  /*6680*/  LEA R14, P5, R14, R28.reuse, 0x2 ;  /* 0x0000001c0e0e7211 */ /* 0x080fe400078a10ff */
[-C--:B------:R-:W-:Y:S01]  /*6690*/  LEA.HI.X.SX32 R7, R2, R29.reuse, 0x2, P1 ;  /* 0x0000001d02077211 */ /* 0x080fe200008f16ff */
[----:B------:R-:W-:Y:S02]  /*66a0*/  IMAD.U32 R2, RZ, RZ, UR18 ;  /* 0x00000012ff027e24 */ /* 0x000fe4000f8e00ff */
[----:B-1----:R-:W-:Y:S02]  /*66b0*/  IMAD.U32 R5, RZ, RZ, UR24 ;  /* 0x00000018ff057e24 */ /* 0x002fe4000f8e00ff */
[----:B------:R-:W-:Y:S03]  /*66c0*/  IMAD.U32 R4, RZ, RZ, UR29 ;  /* 0x0000001dff047e24 */ /* 0x000fe6000f8e00ff */
[-C--:B------:R-:W-:Y:S02]  /*66d0*/  LEA.HI.X.SX32 R9, R5, R29.reuse, 0x2, P2 ;  /* 0x0000001d05097211 */ /* 0x080fe400010f16ff */
[-C--:B------:R-:W-:Y:S01]  /*66e0*/  LEA R4, P0, R4, R28.reuse, 0x2 ;  /* 0x0000001c04047211 */ /* 0x080fe200078010ff */
[----:B--2---:R-:W-:Y:S02]  /*66f0*/  IMAD.U32 R11, RZ, RZ, UR22 ;  /* 0x00000016ff0b7e24 */ /* 0x004fe4000f8e00ff */
[----:B------:R1:W-:Y:S01]  /*6700*/  REDG.E.ADD.F32.FTZ.RN.STRONG.GPU desc[UR6][R8.64], R17 ;  /* 0x00000011080079a6 */ /* 0x0003e2000c10f386 */
[-C--:B------:R-:W-:Y:S01]  /*6710*/  LEA.HI.X.SX32 R5, R0, R29.reuse, 0x2, P0 ;  /* 0x0000001d00057211 */ /* 0x080fe200000f16ff */
[----:B------:R-:W-:Y:S01]  /*6720*/  IMAD.U32 R10, RZ, RZ, UR20 ;  /* 0x00000014ff0a7e24 */ /* 0x000fe2000f8e00ff */
[-C--:B------:R-:W-:Y:S01]  /*6730*/  LEA.HI.X.SX32 R15, R11, R29.reuse, 0x2, P5 ;  /* 0x0000001d0b0f7211 */ /* 0x080fe200028f16ff */
[----:B------:R2:W-:Y:S01]  /*6740*/  REDG.E.ADD.F32.FTZ.RN.STRONG.GPU desc[UR6][R6.64], R18 ;  /* 0x00000012060079a6 */ /* 0x0005e2000c10f386 */
[----:B------:R-:W-:Y:S02]  /*6750*/  IMAD.U32 R0, RZ, RZ, UR28 ;  /* 0x0000001cff007e24 */ /* 0x000fe4000f8e00ff */
[-C--:B------:R-:W-:Y:S01]  /*6760*/  LEA R10, P3, R10, R28.reuse, 0x2 ;  /* 0x0000001c0a0a7211 */ /* 0x080fe200078610ff */
[----:B------:R3:W-:Y:S04]  /*6770*/  REDG.E.ADD.F32.FTZ.RN.STRONG.GPU desc[UR6][R4.64], R19 ;  /* 0x00000013040079a6 */ /* 0x0007e8000c10f386 */
[----:B------:R-:W-:Y:S04]  /*6780*/  REDG.E.ADD.F32.FTZ.RN.STRONG.GPU desc[UR6][R28.64+0x100], R20 ;  /* 0x000100141c0079a6 */ /* 0x000fe8000c10f386 */
[----:B------:R-:W-:Y:S04]  /*6790*/  REDG.E.ADD.F32.FTZ.RN.STRONG.GPU desc[UR6][R32.64+0x100], R21 ;  /* 0x00010015200079a6 */ /* 0x000fe8000c10f386 */
[----:B------:R-:W-:Y:S04]  /*67a0*/  REDG.E.ADD.F32.FTZ.RN.STRONG.GPU desc[UR6][R14.64], R22 ;  /* 0x000000160e0079a6 */ /* 0x000fe8000c10f386 */
[----:B------:R-:W-:Y:S01]  /*67b0*/  LDSM.16.MT88.4 R16, [R224+0x1000] ;  /* 0x00100000e010783b */ /* 0x000fe20000004200 */
[----:B-1----:R-:W-:Y:S03]  /*67c0*/  IMAD.U32 R9, RZ, RZ, UR21 ;  /* 0x00000015ff097e24 */ /* 0x002fe6000f8e00ff */
[----:B------:R-:W-:Y:S01]  /*67d0*/  LDSM.16.MT88.4 R32, [R3+0xf800] ;  /* 0x00f800000320783b */ /* 0x000fe20000004200 */
[----:B------:R-:W-:Y:S02]  /*67e0*/  IMAD.U32 R8, RZ, RZ, UR19 ;  /* 0x00000013ff087e24 */ /* 0x000fe4000f8e00ff */
[----:B--2---:R-:W-:Y:S01]  /*67f0*/  IMAD.U32 R7, RZ, RZ, UR20 ;  /* 0x00000014ff077e24 */ /* 0x004fe2000f8e00ff */
[-C--:B------:R-:W-:Y:S01]  /*6800*/  LEA.HI.X.SX32 R13, R9, R29.reuse, 0x2, P4 ;  /* 0x0000001d090d7211 */ /* 0x080fe200020f16ff */
[----:B------:R-:W-:Y:S01]  /*6810*/  IMAD.U32 R6, RZ, RZ, UR18 ;  /* 0x00000012ff067e24 */ /* 0x000fe2000f8e00ff */
[-C--:B------:R-:W-:Y:S01]  /*6820*/  LEA R8, P2, R8, R28.reuse, 0x2 ;  /* 0x0000001c08087211 */ /* 0x080fe200078410ff */
[----:B---3--:R-:W-:Y:S01]  /*6830*/  IMAD.U32 R5, RZ, RZ, UR19 ;  /* 0x00000013ff057e24 */ /* 0x008fe2000f8e00ff */
[-C--:B------:R-:W-:Y:S01]  /*6840*/  LEA.HI.X.SX32 R11, R7, R29.reuse, 0x2, P3 ;  /* 0x0000001d070b7211 */ /* 0x080fe200018f16ff */
[----:B------:R-:W-:Y:S01]  /*6850*/  REDG.E.ADD.F32.FTZ.RN.STRONG.GPU desc[UR6][R12.64], R23 ;  /* 0x000000170c0079a6 */ /* 0x000fe2000c10f386 */
[----:B------:R-:W-:Y:S01]  /*6860*/  IMAD.U32 R4, RZ, RZ, UR28 ;  /* 0x0000001cff047e24 */ /* 0x000fe2000f8e00ff */
[-C--:B------:R-:W-:Y:S02]  /*6870*/  LEA R6, P1, R6, R28.reuse, 0x2 ;  /* 0x0000001c06067211 */ /* 0x080fe400078210ff */
        /* <DEDUP_REMOVED lines=18> */
[----:B------:R-:W4:Y:S04]  /*69a0*/  LDSM.16.MT88.4 R20, [R224+0x400] ;  /* 0x00040000e014783b */ /* 0x000f280000004200 */
[----:B------:R-:W4:Y:S01]  /*69b0*/  LDSM.16.MT88.4 R24, [R224+0x1400] ;  /* 0x00140000e018783b */ /* 0x000f220000004200 */
[-C--:B-1----:R-:W-:Y:S06]  /*69c0*/  HMMA.16816.F32 R84, R4, R8.reuse, R84 ;  /* 0x000000080454723c */ /* 0x082fec0000001854 */
[C---:B--2---:R-:W-:Y:S06]  /*69d0*/  HMMA.16816.F32 R88, R12.reuse, R8, R88 ;  /* 0x000000080c58723c */ /* 0x044fec0000001858 */
        /* <DEDUP_REMOVED lines=58> */
[----:B------:R-:W2:Y:S01]  /*6d80*/  LDL R149, [R1] ;  /* 0x0000000001957983 */ /* 0x000ea20000100800 */
        /* <DEDUP_REMOVED lines=104> */
[----:B------:R-:W-:Y:S01]  /*7410*/  PLOP3.LUT P0, PT, PT, PT, UP0, 0x80, 0x0 ;  /* 0x000000000000781c */ /* 0x000fe20003f0f008 */
[----:B--2---:R1:W-:Y:S04]  /*7420*/  STS [R149], R25 ;  /* 0x0000001995007388 */ /* 0x0043e80000000800 */
[----:B------:R1:W-:Y:S04]  /*7430*/  STS [R149+0x200], R24 ;  /* 0x0002001895007388 */ /* 0x0003e80000000800 */
[----:B---3--:R1:W-:Y:S04]  /*7440*/  STS [R148], R21 ;  /* 0x0000001594007388 */ /* 0x0083e80000000800 */
        /* <DEDUP_REMOVED lines=57> */
.L_x_72:
[----:B------:R-:W-:Y:S01]  /*77e0*/  @UP0 UIADD3 UR5, UR37, UR40, URZ ;  /* 0x0000002825050290 */ /* 0x000fe2000fffe03f */
[----:B------:R-:W-:Y:S01]  /*77f0*/  F2FP.F16.F32.PACK_AB R76, R77, R76 ;  /* 0x0000004c4d4c723e */ /* 0x000fe200000000ff */
[----:B------:R-:W-:Y:S01]  /*7800*/  @UP0 ULDC.64 UR12, c[0x0][0x458] ;  /* 0x00011600000c0ab9 */ /* 0x000fe20000000a00 */
[----:B------:R-:W-:Y:S01]  /*7810*/  F2FP.F16.F32.PACK_AB R78, R79, R78 ;  /* 0x0000004e4f4e723e */ /* 0x000fe200000000ff */
        /* <DEDUP_REMOVED lines=18> */
.L_x_73:
[----:B-1----:R-:W2:Y:S01]  /*7940*/  LDL.64 R4, [R1+0x28] ;  /* 0x0000280001047983 */ /* 0x002ea20000100a00 */
[----:B------:R-:W-:Y:S01]  /*7950*/  USHF.R.S32.HI UR5, URZ, 0x1f, UR39 ;  /* 0x0000001f3f057899 */ /* 0x000fe20008011427 */
[----:B------:R-:W-:Y:S01]  /*7960*/  IMAD.U32 R0, RZ, RZ, UR10 ;  /* 0x0000000aff007e24 */ /* 0x000fe2000f8e00ff */
[----:B------:R-:W-:Y:S01]  /*7970*/  UIMAD UR8, UR38, -0x80, UR8 ;  /* 0xffffff80260878a4 */ /* 0x000fe2000f8e0208 */
[----:B------:R1:W-:Y:S01]  /*7980*/  STS [R148+0xb000], R76 ;  /* 0x00b0004c94007388 */ /* 0x0003e20000000800 */
[----:B------:R-:W-:Y:S01]  /*7990*/  UIMAD UR9, UR5, UR10, URZ ;  /* 0x0000000a050972a4 */ /* 0x000fe2000f8e023f */
[----:B------:R-:W-:Y:S01]  /*79a0*/  BSSY B0, `(.L_x_74) ;  /* 0x0000030000007945 */ /* 0x000fe20003800000 */
[----:B------:R-:W-:Y:S01]  /*79b0*/  USHF.R.S32.HI UR20, URZ, 0x1f, UR60 ;  /* 0x0000001f3f147899 */ /* 0x000fe2000801143c */
[----:B------:R1:W-:Y:S01]  /*79c0*/  STS [R148+0xb200], R78 ;  /* 0x00b2004e94007388 */ /* 0x0003e20000000800 */
[----:B------:R-:W-:Y:S01]  /*79d0*/  UIMAD UR9, UR39, UR11, UR9 ;  /* 0x0000000b270972a4 */ /* 0x000fe2000f8e0209 */
[----:B------:R-:W-:Y:S01]  /*79e0*/  ULDC.64 UR14, c[0x0][0x468] ;  /* 0x00011a00000e7ab9 */ /* 0x000fe20000000a00 */
[----:B------:R-:W-:Y:S06]  /*79f0*/  BAR.SYNC.DEFER_BLOCKING 0x0 ;  /* 0x0000000000007b1d */ /* 0x000fec0000010000 */
[----:B------:R-:W3:Y:S01]  /*7a00*/  S2R R26, SR_TID.X ;  /* 0x00000000001a7919 */ /* 0x000ee20000002100 */
[----:B------:R-:W4:Y:S01]  /*7a10*/  S2R R27, SR_TID.X ;  /* 0x00000000001b7919 */ /* 0x000f220000002100 */
[----:B------:R1:W1:Y:S04]  /*7a20*/  LDS.128 R36, [R244+0xa000] ;  /* 0x00a00000f4247984 */ /* 0x0002680000000c00 */
[----:B------:R1:W1:Y:S04]  /*7a30*/  LDS.128 R32, [R244+0xc000] ;  /* 0x00c00000f4207984 */ /* 0x0002680000000c00 */
[----:B------:R1:W1:Y:S04]  /*7a40*/  LDS.128 R28, [R244+0xe000] ;  /* 0x00e00000f41c7984 */ /* 0x0002680000000c00 */
[----:B------:R1:W1:Y:S04]  /*7a50*/  LDS.128 R48, [R244+0x10000] ;  /* 0x01000000f4307984 */ /* 0x0002680000000c00 */
[----:B------:R1:W1:Y:S01]  /*7a60*/  LDS.128 R44, [R244+0x12000] ;  /* 0x01200000f42c7984 */ /* 0x0002620000000c00 */
[----:B---3--:R-:W-:-:S03]  /*7a70*/  SHF.R.S32.HI R26, RZ, 0x1f, R26 ;  /* 0x0000001fff1a7819 */ /* 0x008fc6000001141a */
[----:B------:R3:W1:Y:S01]  /*7a80*/  LDS.128 R40, [R244+0x14000] ;  /* 0x01400000f4287984 */ /* 0x0006620000000c00 */
[----:B----4-:R-:W-:-:S04]  /*7a90*/  LEA.HI R26, R26, R27, RZ, 0x2 ;  /* 0x0000001b1a1a7211 */ /* 0x010fc800078f10ff */
[----:B------:R-:W-:-:S04]  /*7aa0*/  SHF.R.S32.HI R26, RZ, 0x2, R26 ;  /* 0x00000002ff1a7819 */ /* 0x000fc8000001141a */
[C---:B------:R-:W-:Y:S01]  /*7ab0*/  ISETP.GE.AND P2, PT, R26.reuse, UR8, PT ;  /* 0x000000081a007c0c */ /* 0x040fe2000bf46270 */
[----:B------:R-:W-:Y:S01]  /*7ac0*/  VIADD R2, R26, 0x40 ;  /* 0x000000401a027836 */ /* 0x000fe20000000000 */
[----:B------:R-:W-:-:S04]  /*7ad0*/  SHF.R.S32.HI R25, RZ, 0x1f, R26 ;  /* 0x0000001fff197819 */ /* 0x000fc8000001141a */
[----:B------:R-:W-:Y:S02]  /*7ae0*/  ISETP.GE.AND P1, PT, R2, UR8, PT ;  /* 0x0000000802007c0c */ /* 0x000fe4000bf26270 */
[--C-:B--2---:R-:W-:Y:S01]  /*7af0*/  SHF.R.S32.HI R7, RZ, 0x1f, R4.reuse ;  /* 0x0000001fff077819 */ /* 0x104fe20000011404 */
[----:B------:R-:W-:-:S04]  /*7b00*/  IMAD.MOV.U32 R6, RZ, RZ, R4 ;  /* 0x000000ffff067224 */ /* 0x000fc800078e0004 */
[----:B------:R-:W-:-:S04]  /*7b10*/  IMAD.WIDE.U32 R4, R0, UR39, R6 ;  /* 0x0000002700047c25 */ /* 0x000fc8000f8e0006 */
[----:B------:R-:W-:Y:S01]  /*7b20*/  IMAD.U32 R0, RZ, RZ, UR9 ;  /* 0x00000009ff007e24 */ /* 0x000fe2000f8e00ff */
[----:B------:R-:W-:Y:S01]  /*7b30*/  IADD3 R4, P0, R4, UR18, RZ ;  /* 0x0000001204047c10 */ /* 0x000fe2000ff1e0ff */
[----:B------:R-:W-:-:S03]  /*7b40*/  UIMAD UR9, UR20, UR14, URZ ;  /* 0x0000000e140972a4 */ /* 0x000fc6000f8e023f */
[----:B------:R-:W-:Y:S01]  /*7b50*/  IADD3.X R5, R5, UR19, R0, P0, !PT ;  /* 0x0000001305057c10 */ /* 0x000fe200087fe400 */
[----:B------:R-:W-:Y:S01]  /*7b60*/  IMAD.U32 R0, RZ, RZ, UR14 ;  /* 0x0000000eff007e24 */ /* 0x000fe2000f8e00ff */
[----:B------:R-:W-:-:S03]  /*7b70*/  UIMAD UR15, UR60, UR15, UR9 ;  /* 0x0000000f3c0f72a4 */ /* 0x000fc6000f8e0209 */
[----:B------:R-:W-:-:S04]  /*7b80*/  IMAD.WIDE.U32 R8, R0, UR60, R4 ;  /* 0x0000003c00087c25 */ /* 0x000fc8000f8e0004 */
[----:B------:R-:W-:Y:S01]  /*7b90*/  VIADD R24, R9, UR15 ;  /* 0x0000000f09187c36 */ /* 0x000fe20008000000 */
[----:B-1-3--:R-:W-:Y:S06]  /*7ba0*/  @P2 BRA `(.L_x_75) ;  /* 0x00000000003c2947 */ /* 0x00afec0003800000 */
[----:B------:R-:W1:Y:S01]  /*7bb0*/  LDS.128 R16, [R244+0xb000] ;  /* 0x00b00000f4107984 */ /* 0x000e620000000c00 */
[----:B------:R-:W-:Y:S01]  /*7bc0*/  MOV R4, R8 ;  /* 0x0000000800047202 */ /* 0x000fe20000000f00 */
[----:B------:R-:W-:Y:S01]  /*7bd0*/  IMAD R0, R25, UR10, RZ ;  /* 0x0000000a19007c24 */ /* 0x000fe2000f8e02ff */
[----:B------:R-:W-:Y:S01]  /*7be0*/  MOV R5, R24 ;  /* 0x0000001800057202 */ /* 0x000fe20000000f00 */
[----:B------:R-:W2:Y:S01]  /*7bf0*/  LDS.128 R12, [R244+0x9000] ;  /* 0x00900000f40c7984 */ /* 0x000ea20000000c00 */
[----:B------:R-:W-:Y:S01]  /*7c00*/  ULDC.64 UR14, c[0x0][0x3f0] ;  /* 0x0000fc00000e7ab9 */ /* 0x000fe20000000a00 */
[C---:B------:R-:W-:Y:S02]  /*7c10*/  IMAD R0, R26.reuse, UR11, R0 ;  /* 0x0000000b1a007c24 */ /* 0x040fe4000f8e0200 */
[----:B------:R-:W3:Y:S01]  /*7c20*/  LDS.128 R20, [R244+0xd000] ;  /* 0x00d00000f4147984 */ /* 0x000ee20000000c00 */
[----:B------:R-:W-:-:S05]  /*7c30*/  IMAD.WIDE.U32 R10, R26, UR10, R4 ;  /* 0x0000000a1a0a7c25 */ /* 0x000fca000f8e0004 */
[----:B------:R-:W-:Y:S02]  /*7c40*/  IADD3 R0, R0, R11, RZ ;  /* 0x0000000b00007210 */ /* 0x000fe40007ffe0ff */
[----:B------:R-:W-:-:S04]  /*7c50*/  LEA R4, P0, R10, UR14, 0x1 ;  /* 0x0000000e0a047c11 */ /* 0x000fc8000f8008ff */
[----:B------:R-:W-:-:S05]  /*7c60*/  LEA.HI.X R5, R10, UR15, R0, 0x1, P0 ;  /* 0x0000000f0a057c11 */ /* 0x000fca00080f0c00 */
[----:B-1----:R1:W-:Y:S04]  /*7c70*/  STG.E.128 desc[UR6][R4.64+0x40], R16 ;  /* 0x0000401004007986 */ /* 0x0023e8000c101d06 */
[----:B--2---:R1:W-:Y:S04]  /*7c80*/  STG.E.128 desc[UR6][R4.64], R12 ;  /* 0x0000000c04007986 */ /* 0x0043e8000c101d06 */
[----:B---3--:R1:W-:Y:S02]  /*7c90*/  STG.E.128 desc[UR6][R4.64+0x80], R20 ;  /* 0x0000801404007986 */ /* 0x0083e4000c101d06 */
.L_x_75:
[----:B------:R-:W-:Y:S05]  /*7ca0*/  BSYNC B0 ;  /* 0x0000000000007941 */ /* 0x000fea0003800000 */
.L_x_74:
[----:B------:R-:W-:Y:S04]  /*7cb0*/  BSSY B0, `(.L_x_76) ;  /* 0x0000010000007945 */ /* 0x000fe80003800000 */
[----:B------:R-:W-:Y:S05]  /*7cc0*/  @P1 BRA `(.L_x_77) ;  /* 0x0000000000381947 */ /* 0x000fea0003800000 */
[----:B------:R-:W-:Y:S01]  /*7cd0*/  IADD3 R0, P0, R26, 0x40, RZ ;  /* 0x000000401a007810 */ /* 0x000fe20007f1e0ff */
[----:B-1----:R-:W-:Y:S01]  /*7ce0*/  IMAD.MOV.U32 R4, RZ, RZ, R8 ;  /* 0x000000ffff047224 */ /* 0x002fe200078e0008 */
[----:B------:R-:W-:Y:S01]  /*7cf0*/  MOV R5, R24 ;  /* 0x0000001800057202 */ /* 0x000fe20000000f00 */
[----:B------:R-:W-:Y:S02]  /*7d00*/  ULDC.64 UR8, c[0x0][0x3f0] ;  /* 0x0000fc0000087ab9 */ /* 0x000fe40000000a00 */
[----:B------:R-:W-:Y:S02]  /*7d10*/  IMAD.X R2, RZ, RZ, R25, P0 ;  /* 0x000000ffff027224 */ /* 0x000fe400000e0619 */
[----:B------:R-:W-:-:S04]  /*7d20*/  IMAD.WIDE.U32 R8, R0, UR10, R4 ;  /* 0x0000000a00087c25 */ /* 0x000fc8000f8e0004 */
[----:B------:R-:W-:Y:S01]  /*7d30*/  IMAD R2, R2, UR10, RZ ;  /* 0x0000000a02027c24 */ /* 0x000fe2000f8e02ff */
[----:B------:R-:W-:-:S03]  /*7d40*/  LEA R4, P0, R8, UR8, 0x1 ;  /* 0x0000000808047c11 */ /* 0x000fc6000f8008ff */
[----:B------:R-:W-:-:S05]  /*7d50*/  IMAD R0, R0, UR11, R2 ;  /* 0x0000000b00007c24 */ /* 0x000fca000f8e0202 */
[----:B------:R-:W-:-:S04]  /*7d60*/  IADD3 R0, R0, R9, RZ ;  /* 0x0000000900007210 */ /* 0x000fc80007ffe0ff */
[----:B------:R-:W-:-:S05]  /*7d70*/  LEA.HI.X R5, R8, UR9, R0, 0x1, P0 ;  /* 0x0000000908057c11 */ /* 0x000fca00080f0c00 */
[----:B------:R2:W-:Y:S04]  /*7d80*/  STG.E.128 desc[UR6][R4.64], R36 ;  /* 0x0000002404007986 */ /* 0x0005e8000c101d06 */
[----:B------:R2:W-:Y:S04]  /*7d90*/  STG.E.128 desc[UR6][R4.64+0x40], R32 ;  /* 0x0000402004007986 */ /* 0x0005e8000c101d06 */
[----:B------:R2:W-:Y:S02]  /*7da0*/  STG.E.128 desc[UR6][R4.64+0x80], R28 ;  /* 0x0000801c04007986 */ /* 0x0005e4000c101d06 */
.L_x_77:
[----:B------:R-:W-:Y:S05]  /*7db0*/  BSYNC B0 ;  /* 0x0000000000007941 */ /* 0x000fea0003800000 */
.L_x_76:
[----:B-1----:R1:W3:Y:S01]  /*7dc0*/  LDS.128 R20, [R244+0xf000] ;  /* 0x00f00000f4147984 */ /* 0x0022e20000000c00 */
[----:B------:R-:W-:Y:S01]  /*7dd0*/  UIMAD UR5, UR5, UR12, URZ ;  /* 0x0000000c050572a4 */ /* 0x000fe2000f8e023f */
[----:B------:R-:W-:Y:S01]  /*7de0*/  IMAD.U32 R0, RZ, RZ, UR12 ;  /* 0x0000000cff007e24 */ /* 0x000fe2000f8e00ff */
[----:B------:R-:W-:Y:S01]  /*7df0*/  USHF.R.S32.HI UR10, URZ, 0x1f, UR60 ;  /* 0x0000001f3f0a7899 */ /* 0x000fe2000801143c */
[----:B------:R1:W4:Y:S01]  /*7e00*/  LDS.128 R16, [R244+0x11000] ;  /* 0x01100000f4107984 */ /* 0x0003220000000c00 */
[----:B------:R-:W-:Y:S01]  /*7e10*/  UIMAD UR5, UR39, UR13, UR5 ;  /* 0x0000000d270572a4 */ /* 0x000fe2000f8e0205 */
[----:B------:R-:W-:Y:S01]  /*7e20*/  IMAD.WIDE.U32 R6, R0, UR39, R6 ;  /* 0x0000002700067c25 */ /* 0x000fe2000f8e0006 */
[----:B------:R-:W-:Y:S01]  /*7e30*/  ULDC.64 UR8, c[0x0][0x470] ;  /* 0x00011c0000087ab9 */ /* 0x000fe20000000a00 */
[----:B------:R1:W1:Y:S01]  /*7e40*/  LDS.128 R12, [R244+0x13000] ;  /* 0x01300000f40c7984 */ /* 0x0002620000000c00 */
[----:B------:R-:W-:Y:S02]  /*7e50*/  BSSY B0, `(.L_x_78) ;  /* 0x0000016000007945 */ /* 0x000fe40003800000 */
        /* <DEDUP_REMOVED lines=9> */
[----:B--2---:R-:W-:Y:S01]  /*7ef0*/  MOV R4, R6 ;  /* 0x0000000600047202 */ /* 0x004fe20000000f00 */
        /* <DEDUP_REMOVED lines=8> */
[----:B---3--:R2:W-:Y:S04]  /*7f80*/  STG.E.128 desc[UR6][R4.64], R20 ;  /* 0x0000001404007986 */ /* 0x0085e8000c101d06 */
[----:B----4-:R2:W-:Y:S04]  /*7f90*/  STG.E.128 desc[UR6][R4.64+0x40], R16 ;  /* 0x0000401004007986 */ /* 0x0105e8000c101d06 */
[----:B-1----:R2:W-:Y:S02]  /*7fa0*/  STG.E.128 desc[UR6][R4.64+0x80], R12 ;  /* 0x0000800c04007986 */ /* 0x0025e4000c101d06 */
.L_x_79:
[----:B------:R-:W-:Y:S05]  /*7fb0*/  BSYNC B0 ;  /* 0x0000000000007941 */ /* 0x000fea0003800000 */
.L_x_78:
        /* <DEDUP_REMOVED lines=11> */
[----:B------:R2:W-:Y:S04]  /*8070*/  STG.E.128 desc[UR6][R4.64], R48 ;  /* 0x0000003004007986 */ /* 0x0005e8000c101d06 */
[----:B------:R2:W-:Y:S04]  /*8080*/  STG.E.128 desc[UR6][R4.64+0x40], R44 ;  /* 0x0000402c04007986 */ /* 0x0005e8000c101d06 */
[----:B------:R2:W-:Y:S02]  /*8090*/  STG.E.128 desc[UR6][R4.64+0x80], R40 ;  /* 0x0000802804007986 */ /* 0x0005e4000c101d06 */
.L_x_68:
[----:B------:R-:W-:Y:S05]  /*80a0*/  BSYNC B1 ;  /* 0x0000000000017941 */ /* 0x000fea0003800000 */
.L_x_54:
        /* <DEDUP_REMOVED lines=8> */
.L_x_80:
[----:B------:R-:W-:Y:S05]  /*8130*/  EXIT ;  /* 0x000000000000794d */ /* 0x000fea0003800000 */
.L_x_82:
        /* <DEDUP_REMOVED lines=12> */
.L_x_670:


//--------------------- .text._ZN5flash44flash_bwd_dq_dk_dv_loop_seqk_parallel_kernelI23Flash_bwd_kernel_traitsILi96ELi64ELi128ELi8ELi2ELi4ELi4ELb1ELb0EN7cutlass6half_tE19Flash_kernel_traitsILi96ELi64ELi128ELi8ES3_EELb0ELb1ELb0ELb1ELb0ELb0ELb0EEEvNS_16Flash_bwd_paramsE --------------------------
	.section	.text._ZN5flash44flash_bwd_dq_dk_dv_loop_seqk_parallel_kernelI23Flash_bwd_kernel_traitsILi96ELi64ELi128ELi8ELi2ELi4ELi4ELb1ELb0EN7cutlass6half_tE19Flash_kernel_traitsILi96ELi64ELi128ELi8ES3_EELb0ELb1ELb0ELb1ELb0ELb0ELb0EEEvNS_16Flash_bwd_paramsE,"ax",@progbits
	.align	128
        .global         _ZN5flash44flash_bwd_dq_dk_dv_loop_seqk_parallel_kernelI23Flash_bwd_kernel_traitsILi96ELi64ELi128ELi8ELi2ELi4ELi4ELb1ELb0EN7cutlass6half_tE19Flash_kernel_traitsILi96ELi64ELi128ELi8ES3_EELb0ELb1ELb0ELb1ELb0ELb0ELb0EEEvNS_16Flash_bwd_paramsE
        .type           _ZN5flash44flash_bwd_dq_dk_dv_loop_seqk_parallel_kernelI23Flash_bwd_kernel_traitsILi96ELi64ELi128ELi8ELi2ELi4ELi4ELb1ELb0EN7cutlass6half_tE19Flash_kernel_traitsILi96ELi64ELi128ELi8ES3_EELb0ELb1ELb0ELb1ELb0ELb0ELb0EEEvNS_16Flash_bwd_paramsE,@function
        .size           _ZN5flash44flash_bwd_dq_dk_dv_loop_seqk_parallel_kernelI23Flash_bwd_kernel_traitsILi96ELi64ELi128ELi8ELi2ELi4ELi4ELb1ELb0EN7cutlass6half_tE19Flash_kernel_traitsILi96ELi64ELi128ELi8ES3_EELb0ELb1ELb0ELb1ELb0ELb0ELb0EEEvNS_16Flash_bwd_paramsE,(.L_x_671 - _ZN5flash44flash_bwd_dq_dk_dv_loop_seqk_parallel_kernelI23Flash_bwd_kernel_traitsILi96ELi64ELi128ELi8ELi2ELi4ELi4ELb1ELb0EN7cutlass6half_tE19Flash_kernel_traitsILi96ELi64ELi128ELi8ES3_EELb0ELb1ELb0ELb1ELb0ELb0ELb0EEEvNS_16Flash_bwd_paramsE)
        .other          _ZN5flash44flash_bwd_dq_dk_dv_loop_seqk_parallel_kernelI23Flash_bwd_kernel_traitsILi96ELi64ELi128ELi8ELi2ELi4ELi4ELb1ELb0EN7cutlass6half_tE19Flash_kernel_traitsILi96ELi64ELi128ELi8ES3_EELb0ELb1ELb0ELb1ELb0ELb0ELb0EEEvNS_16Flash_bwd_paramsE,@"STO_CUDA_ENTRY STV_DEFAULT"
_ZN5flash44flash_bwd_dq_dk_dv_loop_seqk_parallel_kernelI23Flash_bwd_kernel_traitsILi96ELi64ELi128ELi8ELi2ELi4ELi4ELb1ELb0EN7cutlass6half_tE19Flash_kernel_traitsILi96ELi64ELi128ELi8ES3_EELb0ELb1ELb0ELb1ELb0ELb0ELb0EEEvNS_16Flash_bwd_paramsE:
.text._ZN5flash44flash_bwd_dq_dk_dv_loop_seqk_parallel_kernelI23Flash_bwd_kernel_traitsILi96ELi64ELi128ELi8ELi2ELi4ELi4ELb1ELb0EN7cutlass6half_tE19Flash_kernel_traitsILi96ELi64ELi128ELi8ES3_EELb0ELb1ELb0ELb1ELb0ELb0ELb0EEEvNS_16Flash_bwd_paramsE:
        /* <DEDUP_REMOVED lines=13> */
[----:B------:R-:W1:Y:S01]  /*00d0*/  S2R R4, SR_TID.X ;  /* 0x0000000000047919 */ /* 0x000e620000002100 */
[----:B------:R-:W2:Y:S01]  /*00e0*/  S2UR UR4, SR_CgaCtaId ;  /* 0x00000000000479c3 */ /* 0x000ea20000008800 */
[----:B------:R-:W-:Y:S01]  /*00f0*/  UMOV UR5, 0x400 ;  /* 0x0000040000057882 */ /* 0x000fe20000000000 */
[----:B------:R-:W-:Y:S02]  /*0100*/  IMAD.MOV.U32 R230, RZ, RZ, 0x20 ;  /* 0x00000020ffe67424 */ /* 0x000fe400078e00ff */
[----:B------:R-:W-:Y:S02]  /*0110*/  IMAD.MOV.U32 R235, RZ, RZ, -0x10 ;  /* 0xfffffff0ffeb7424 */ /* 0x000fe400078e00ff */
[----:B------:R-:W-:Y:S02]  /*0120*/  IMAD.MOV.U32 R227, RZ, RZ, -0x40 ;  /* 0xffffffc0ffe37424 */ /* 0x000fe400078e00ff */
[----:B------:R-:W3:Y:S08]  /*0130*/  S2UR UR59, SR_CTAID.Z ;  /* 0x00000000003b79c3 */ /* 0x000ef00000002700 */
[----:B------:R-:W4:Y:S01]  /*0140*/  S2UR UR49, SR_CTAID.Y ;  /* 0x00000000003179c3 */ /* 0x000f220000002600 */
[----:B--2---:R-:W-:-:S06]  /*0150*/  ULEA UR4, UR4, UR5, 0x18 ;  /* 0x0000000504047291 */ /* 0x004fcc000f8ec03f */
[----:B------:R-:W-:Y:S01]  /*0160*/  IMAD.U32 R224, RZ, RZ, UR4 ;  /* 0x00000004ffe07e24 */ /* 0x000fe2000f8e00ff */
[----:B-1----:R-:W-:Y:S01]  /*0170*/  SHF.R.S32.HI R0, RZ, 0x1f, R4 ;  /* 0x0000001fff007819 */ /* 0x002fe20000011404 */
[----:B---3--:R-:W-:-:S03]  /*0180*/  USHF.R.S32.HI UR5, URZ, 0x1f, UR59 ;  /* 0x0000001f3f057899 */ /* 0x008fc6000801143b */
[CC--:B------:R-:W-:Y:S02]  /*0190*/  LEA.HI R18, R0.reuse, R4.reuse, RZ, 0x3 ;  /* 0x0000000400127211 */ /* 0x0c0fe400078f18ff */
[CC--:B------:R-:W-:Y:S02]  /*01a0*/  LEA.HI R5, R0.reuse, R4.reuse, RZ, 0x2 ;  /* 0x0000000400057211 */ /* 0x0c0fe400078f10ff */
[CC--:B------:R-:W-:Y:S01]  /*01b0*/  LEA.HI R2, R0.reuse, R4.reuse, RZ, 0x5 ;  /* 0x0000000400027211 */ /* 0x0c0fe200078f28ff */
[----:B----4-:R-:W-:Y:S01]  /*01c0*/  USHF.L.U32 UR6, UR49, 0x7, URZ ;  /* 0x0000000731067899 */ /* 0x010fe2000800063f */
[----:B------:R-:W-:Y:S02]  /*01d0*/  LEA.HI R7, R0, R4, RZ, 0x4 ;  /* 0x0000000400077211 */ /* 0x000fe400078f20ff */
[----:B------:R-:W-:Y:S02]  /*01e0*/  LOP3.LUT R9, R18, 0xfffffff8, RZ, 0xc0, !PT ;  /* 0xfffffff812097812 */ /* 0x000fe400078ec0ff */
[----:B------:R-:W-:-:S02]  /*01f0*/  LOP3.LUT R6, R2, 0xffffffe0, RZ, 0xc0, !PT ;  /* 0xffffffe002067812 */ /* 0x000fc400078ec0ff */
[----:B------:R-:W-:Y:S01]  /*0200*/  LOP3.LUT R12, R5, 0xfffffffc, RZ, 0xc0, !PT ;  /* 0xfffffffc050c7812 */ /* 0x000fe200078ec0ff */
[C---:B------:R-:W-:Y:S01]  /*0210*/  IMAD.IADD R13, R4.reuse, 0x1, -R9 ;  /* 0x00000001040d7824 */ /* 0x040fe200078e0a09 */
[----:B------:R-:W-:Y:S01]  /*0220*/  LOP3.LUT R11, R7, 0xfffffff0, RZ, 0xc0, !PT ;  /* 0xfffffff0070b7812 */ /* 0x000fe200078ec0ff */
[----:B------:R-:W-:Y:S01]  /*0230*/  IMAD.IADD R10, R4, 0x1, -R6 ;  /* 0x00000001040a7824 */ /* 0x000fe200078e0a06 */
[-C--:B------:R-:W-:Y:S01]  /*0240*/  LEA.HI R15, R0, R4.reuse, RZ, 0x6 ;  /* 0x00000004000f7211 */ /* 0x080fe200078f30ff */
[----:B------:R-:W-:Y:S01]  /*0250*/  IMAD.IADD R17, R4, 0x1, -R12 ;  /* 0x0000000104117824 */ /* 0x000fe200078e0a0c */
[----:B------:R-:W-:Y:S01]  /*0260*/  LEA.HI R20, R0, R4, RZ, 0x7 ;  /* 0x0000000400147211 */ /* 0x000fe200078f38ff */
[----:B------:R-:W-:Y:S01]  /*0270*/  IMAD.IADD R9, R4, 0x1, -R11 ;  /* 0x0000000104097824 */ /* 0x000fe200078e0a0b */
[----:B------:R-:W-:Y:S01]  /*0280*/  SHF.R.S32.HI R8, RZ, 0x2, R5 ;  /* 0x00000002ff087819 */ /* 0x000fe20000011405 */
[----:B------:R-:W-:Y:S01]  /*0290*/  IMAD.SHL.U32 R22, R17, 0x8, RZ ;  /* 0x0000000811167824 */ /* 0x000fe200078e00ff */
[----:B------:R-:W-:-:S02]  /*02a0*/  SHF.R.S32.HI R0, RZ, 0x5, R2 ;  /* 0x00000005ff007819 */ /* 0x000fc40000011402 */
[----:B------:R-:W-:Y:S02]  /*02b0*/  SHF.R.S32.HI R3, RZ, 0x1f, R2 ;  /* 0x0000001fff037819 */ /* 0x000fe40000011402 */
[----:B------:R-:W-:Y:S01]  /*02c0*/  LEA.HI R6, R5, R8, RZ, 0x1 ;  /* 0x0000000805067211 */ /* 0x000fe200078f08ff */
[----:B------:R-:W-:Y:S01]  /*02d0*/  STL [R1+0x8], R22 ;  /* 0x0000081601007387 */ /* 0x000fe20000100800 */
[-C--:B------:R-:W-:Y:S02]  /*02e0*/  LEA.HI R4, R2, R0.reuse, RZ, 0x1 ;  /* 0x0000000002047211 */ /* 0x080fe400078f08ff */
[----:B------:R-:W-:Y:S02]  /*02f0*/  LEA.HI R2, R3, R0, RZ, 0x2 ;  /* 0x0000000003027211 */ /* 0x000fe400078f10ff */
[----:B------:R-:W-:Y:S02]  /*0300*/  LOP3.LUT R3, R6, 0x7fffffe, RZ, 0xc0, !PT ;  /* 0x07fffffe06037812 */ /* 0x000fe400078ec0ff */
[----:B------:R-:W-:-:S02]  /*0310*/  SHF.R.S32.HI R11, RZ, 0x3, R18 ;  /* 0x00000003ff0b7819 */ /* 0x000fc40000011412 */
[----:B------:R-:W-:Y:S01]  /*0320*/  LOP3.LUT R2, R2, 0xfffffffc, RZ, 0xc0, !PT ;  /* 0xfffffffc02027812 */ /* 0x000fe200078ec0ff */
[----:B------:R-:W-:Y:S01]  /*0330*/  IMAD.IADD R3, R8, 0x1, -R3 ;  /* 0x0000000108037824 */ /* 0x000fe200078e0a03 */
[----:B------:R-:W-:Y:S01]  /*0340*/  LOP3.LUT R6, R4, 0xfffffffe, RZ, 0xc0, !PT ;  /* 0xfffffffe04067812 */ /* 0x000fe200078ec0ff */
[----:B------:R-:W-:Y:S02]  /*0350*/  IMAD.SHL.U32 R4, R11, 0x40, RZ ;  /* 0x000000400b047824 */ /* 0x000fe400078e00ff */
[C---:B------:R-:W-:Y:S01]  /*0360*/  IMAD.IADD R14, R0.reuse, 0x1, -R2 ;  /* 0x00000001000e7824 */ /* 0x040fe200078e0a02 */
[----:B------:R-:W-:Y:S01]  /*0370*/  SHF.R.S32.HI R2, RZ, 0x1f, R5 ;  /* 0x0000001fff027819 */ /* 0x000fe20000011405 */
[C---:B------:R-:W-:Y:S01]  /*0380*/  IMAD.IADD R231, R0.reuse, 0x1, -R6 ;  /* 0x0000000100e77824 */ /* 0x040fe200078e0a06 */
[----:B------:R-:W-:Y:S01]  /*0390*/  SHF.R.S32.HI R5, RZ, 0x4, R7 ;  /* 0x00000004ff057819 */ /* 0x000fe20000011407 */
[----:B------:R-:W-:Y:S01]  /*03a0*/  IMAD R11, R0, 0x8, R3 ;  /* 0x00000008000b7824 */ /* 0x000fe200078e0203 */
[----:B------:R-:W-:-:S02]  /*03b0*/  LOP3.LUT R0, R4, 0xc0, RZ, 0xc0, !PT ;  /* 0x000000c004007812 */ /* 0x000fc400078ec0ff */
[----:B------:R-:W-:Y:S02]  /*03c0*/  LEA.HI R2, R2, R8, RZ, 0x3 ;  /* 0x0000000802027211 */ /* 0x000fe400078f18ff */
[----:B------:R-:W-:Y:S02]  /*03d0*/  LEA.HI R3, R7, R5, RZ, 0x1 ;  /* 0x0000000507037211 */ /* 0x000fe400078f08ff */
[----:B------:R-:W-:Y:S02]  /*03e0*/  SHF.R.U32.HI R6, RZ, 0x3, R0 ;  /* 0x00000003ff067819 */ /* 0x000fe40000011600 */
[----:B------:R-:W-:Y:S02]  /*03f0*/  LOP3.LUT R4, R0, 0x18, R22, 0xf8, !PT ;  /* 0x0000001800047812 */ /* 0x000fe400078ef816 */
[----:B------:R-:W-:Y:S02]  /*0400*/  LOP3.LUT R0, R2, 0xfffffff8, RZ, 0xc0, !PT ;  /* 0xfffffff802007812 */ /* 0x000fe400078ec0ff */
[----:B------:R-:W-:-:S02]  /*0410*/  LOP3.LUT R2, R3, 0xfffffffe, RZ, 0xc0, !PT ;  /* 0xfffffffe03027812 */ /* 0x000fc400078ec0ff */
[----:B------:R-:W-:Y:S01]  /*0420*/  SHF.R.S32.HI R7, RZ, 0x1f, R10 ;  /* 0x0000001fff077819 */ /* 0x000fe2000001140a */
[----:B------:R-:W-:Y:S01]  /*0430*/  IMAD.IADD R0, R8, 0x1, -R0 ;  /* 0x0000000108007824 */ /* 0x000fe200078e0a00 */
[----:B------:R-:W-:Y:S01]  /*0440*/  LOP3.LUT R3, R4, R6, RZ, 0x3c, !PT ;  /* 0x0000000604037212 */ /* 0x000fe200078e3cff */
[----:B------:R-:W-:Y:S01]  /*0450*/  IMAD.IADD R12, R5, 0x1, -R2 ;  /* 0x00000001050c7824 */ /* 0x000fe200078e0a02 */
[----:B------:R-:W-:Y:S02]  /*0460*/  LEA.HI R2, R9, R9, RZ, 0x1 ;  /* 0x0000000909027211 */ /* 0x000fe400078f08ff */
[----:B------:R-:W-:Y:S01]  /*0470*/  LEA.HI R4, R13, R13, RZ, 0x1 ;  /* 0x0000000d0d047211 */ /* 0x000fe200078f08ff */
[----:B------:R-:W-:Y:S01]  /*0480*/  IMAD.U32 R234, R11, 0x20, R3 ;  /* 0x000000200bea7824 */ /* 0x000fe200078e0003 */
[----:B------:R-:W-:Y:S02]  /*0490*/  LEA.HI R21, R7, R10, RZ, 0x2 ;  /* 0x0000000a07157211 */ /* 0x000fe400078f10ff */
[----:B------:R-:W-:-:S02]  /*04a0*/  SHF.R.S32.HI R5, RZ, 0x1, R2 ;  /* 0x00000001ff057819 */ /* 0x000fc40000011402 */
[----:B------:R-:W-:Y:S02]  /*04b0*/  SHF.R.S32.HI R7, RZ, 0x1f, R2 ;  /* 0x0000001fff077819 */ /* 0x000fe40000011402 */
[----:B------:R-:W-:Y:S02]  /*04c0*/  LOP3.LUT R2, R2, 0x7fffffe, RZ, 0xc0, !PT ;  /* 0x07fffffe02027812 */ /* 0x000fe400078ec0ff */
[----:B------:R-:W-:Y:S02]  /*04d0*/  SHF.R.S32.HI R3, RZ, 0x6, R15 ;  /* 0x00000006ff037819 */ /* 0x000fe4000001140f */
[----:B------:R-:W-:Y:S01]  /*04e0*/  LOP3.LUT R6, R4, 0x3fffffe, RZ, 0xc0, !PT ;  /* 0x03fffffe04067812 */ /* 0x000fe200078ec0ff */
[----:B------:R-:W-:Y:S01]  /*04f0*/  IMAD.IADD R19, R9, 0x1, -R2 ;  /* 0x0000000109137824 */ /* 0x000fe200078e0a02 */
[----:B------:R-:W-:Y:S01]  /*0500*/  SHF.R.S32.HI R10, RZ, 0x1f, R9 ;  /* 0x0000001fff0a7819 */ /* 0x000fe20000011409 */
[----:B------:R-:W-:Y:S01]  /*0510*/  IMAD R2, R3, 0x4, R12 ;  /* 0x0000000403027824 */ /* 0x000fe200078e020c */
[----:B------:R-:W-:Y:S01]  /*0520*/  LEA.HI R8, R7, R5, RZ, 0x2 ;  /* 0x0000000507087211 */ /* 0x000fe200078f10ff */
[----:B------:R-:W-:Y:S01]  /*0530*/  IMAD.IADD R11, R13, 0x1, -R6 ;  /* 0x000000010d0b7824 */ /* 0x000fe200078e0a06 */
[----:B------:R-:W-:Y:S01]  /*0540*/  LEA.HI R10, R10, R9, RZ, 0x3 ;  /* 0x000000090a0a7211 */ /* 0x000fe200078f18ff */
[----:B------:R-:W-:Y:S01]  /*0550*/  IMAD.SHL.U32 R15, R3, 0x20, RZ ;  /* 0x00000020030f7824 */ /* 0x000fe200078e00ff */
[----:B------:R-:W-:Y:S01]  /*0560*/  LOP3.LUT R8, R8, 0xfffffffc, RZ, 0xc0, !PT ;  /* 0xfffffffc08087812 */ /* 0x000fe200078ec0ff */
[----:B------:R-:W-:Y:S01]  /*0570*/  IMAD R221, R2, 0x8, R11 ;  /* 0x0000000802dd7824 */ /* 0x000fe200078e020b */
[----:B------:R-:W-:Y:S01]  /*0580*/  SHF.R.S32.HI R2, RZ, 0x1, R4 ;  /* 0x00000001ff027819 */ /* 0x000fe20000011404 */
[----:B------:R-:W-:Y:S01]  /*0590*/  IMAD.SHL.U32 R3, R13, 0x40, RZ ;  /* 0x000000400d037824 */ /* 0x000fe200078e00ff */
[----:B------:R-:W-:Y:S01]  /*05a0*/  LEA.HI R13, R0, R0, RZ, 0x1 ;  /* 0x00000000000d7211 */ /* 0x000fe200078f08ff */
[----:B------:R-:W-:Y:S01]  /*05b0*/  IMAD.IADD R16, R5, 0x1, -R8 ;  /* 0x0000000105107824 */ /* 0x000fe200078e0a08 */
[----:B------:R-:W-:Y:S01]  /*05c0*/  LOP3.LUT R7, R10, 0xfffffff8, RZ, 0xc0, !PT ;  /* 0xfffffff80a077812 */ /* 0x000fe200078ec0ff */
[C---:B------:R-:W-:Y:S01]  /*05d0*/  IMAD.SHL.U32 R4, R2.reuse, 0x40, RZ ;  /* 0x0000004002047824 */ /* 0x040fe200078e00ff */
[----:B------:R-:W-:Y:S01]  /*05e0*/  LOP3.LUT P4, RZ, R2, 0x2, RZ, 0xc0, !PT ;  /* 0x0000000202ff7812 */ /* 0x000fe2000788c0ff */
[----:B------:R-:W-:Y:S01]  /*05f0*/  IMAD.SHL.U32 R5, R14, 0x10, RZ ;  /* 0x000000100e057824 */ /* 0x000fe200078e00ff */
[----:B------:R-:W-:Y:S01]  /*0600*/  LOP3.LUT R6, R0, 0x1, RZ, 0xc0, !PT ;  /* 0x0000000100067812 */ /* 0x000fe200078ec0ff */
[----:B------:R-:W-:Y:S01]  /*0610*/  IMAD.IADD R9, R9, 0x1, -R7 ;  /* 0x0000000109097824 */ /* 0x000fe200078e0a07 */
[----:B------:R-:W-:Y:S01]  /*0620*/  LOP3.LUT R2, R13, 0x3fffffe, RZ, 0xc0, !PT ;  /* 0x03fffffe0d027812 */ /* 0x000fe200078ec0ff */
[----:B------:R-:W-:Y:S01]  /*0630*/  IMAD.SHL.U32 R7, R17, 0x2, RZ ;  /* 0x0000000211077824 */ /* 0x000fe200078e00ff */
[----:B------:R-:W-:-:S02]  /*0640*/  ISETP.NE.U32.AND P3, PT, R6, 0x1, PT ;  /* 0x000000010600780c */ /* 0x000fc40003f65070 */
[----:B------:R-:W-:Y:S01]  /*0650*/  LOP3.LUT R6, R3, 0x1c0, RZ, 0xc0, !PT ;  /* 0x000001c003067812 */ /* 0x000fe200078ec0ff */
[C---:B------:R-:W-:Y:S01]  /*0660*/  IMAD.IADD R17, R0.reuse, 0x1, -R2 ;  /* 0x0000000100117824 */ /* 0x040fe200078e0a02 */
[C---:B------:R-:W-:Y:S01]  /*0670*/  LOP3.LUT P2, RZ, R0.reuse, 0x2, RZ, 0xc0, !PT ;  /* 0x0000000200ff7812 */ /* 0x040fe2000784c0ff */
[----:B------:R-:W-:Y:S01]  /*0680*/  IMAD.SHL.U32 R0, R0, 0x40, RZ ;  /* 0x0000004000007824 */ /* 0x000fe200078e00ff */
[----:B------:R-:W-:Y:S01]  /*0690*/  SHF.R.S32.HI R3, RZ, 0x3, R10 ;  /* 0x00000003ff037819 */ /* 0x000fe2000001140a */
[----:B------:R-:W-:Y:S01]  /*06a0*/  IMAD R10, R14, 0x200, R7 ;  /* 0x000002000e0a7824 */ /* 0x000fe200078e0207 */
[----:B------:R-:W-:Y:S02]  /*06b0*/  LOP3.LUT R2, R4, 0xc0, RZ, 0xc0, !PT ;  /* 0x000000c004027812 */ /* 0x000fe400078ec0ff */
[----:B------:R-:W-:Y:S01]  /*06c0*/  LOP3.LUT R4, R6, 0x30, R5, 0xf8, !PT ;  /* 0x0000003006047812 */ /* 0x000fe200078ef805 */
[----:B------:R-:W-:Y:S01]  /*06d0*/  IMAD R10, R17, 0x20, R10 ;  /* 0x00000020110a7824 */ /* 0x000fe200078e020a */
[----:B------:R-:W-:Y:S01]  /*06e0*/  SHF.R.S32.HI R11, RZ, 0x7, R20 ;  /* 0x00000007ff0b7819 */ /* 0x000fe20000011414 */
[----:B------:R-:W-:Y:S01]  /*06f0*/  IMAD R20, R3, 0x8, R19 ;  /* 0x0000000803147824 */ /* 0x000fe200078e0213 */
[----:B------:R-:W-:Y:S01]  /*0700*/  LOP3.LUT R0, R0, 0x1c0, RZ, 0xc0, !PT ;  /* 0x000001c000007812 */ /* 0x000fe200078ec0ff */
[----:B------:R-:W-:Y:S01]  /*0710*/  IMAD R19, R14, 0x2, R3 ;  /* 0x000000020e137824 */ /* 0x000fe200078e0203 */
[----:B------:R-:W-:-:S02]  /*0720*/  LOP3.LUT R8, R4, 0x8, R18, 0xf8, !PT ;  /* 0x0000000804087812 */ /* 0x000fc400078ef812 */
[----:B------:R-:W-:Y:S02]  /*0730*/  LOP3.LUT R5, R2, 0x8, R18, 0xf8, !PT ;  /* 0x0000000802057812 */ /* 0x000fe400078ef812 */
[----:B------:R-:W-:Y:S02]  /*0740*/  SHF.R.U32.HI R4, RZ, 0x3, R2 ;  /* 0x00000003ff047819 */ /* 0x000fe40000011602 */
[----:B------:R-:W-:Y:S02]  /*0750*/  LOP3.LUT R3, R0, 0x20, R15, 0xf8, !PT ;  /* 0x0000002000037812 */ /* 0x000fe400078ef80f */
[----:B------:R-:W-:Y:S01]  /*0760*/  SHF.R.U32.HI R2, RZ, 0x3, R0 ;  /* 0x00000003ff027819 */ /* 0x000fe20000011600 */
[----:B------:R-:W-:Y:S01]  /*0770*/  IMAD R0, R11, 0x1000, R7 ;  /* 0x000010000b007824 */ /* 0x000fe200078e0207 */
[----:B------:R-:W-:Y:S02]  /*0780*/  LOP3.LUT R4, R5, R4, RZ, 0x3c, !PT ;  /* 0x0000000405047212 */ /* 0x000fe400078e3cff */
[----:B------:R-:W-:Y:S01]  /*0790*/  LOP3.LUT R2, R3, R2, RZ, 0x3c, !PT ;  /* 0x0000000203027212 */ /* 0x000fe200078e3cff */
[----:B------:R-:W-:Y:S01]  /*07a0*/  IMAD R0, R231, 0x400, R0 ;  /* 0x00000400e7007824 */ /* 0x000fe200078e0200 */
[----:B------:R-:W-:Y:S01]  /*07b0*/  SHF.R.U32.HI R6, RZ, 0x3, R6 ;  /* 0x00000003ff067819 */ /* 0x000fe20000011606 */
[----:B------:R-:W-:Y:S01]  /*07c0*/  IMAD.U32 R221, R221, 0x20, R4 ;  /* 0x00000020dddd7824 */ /* 0x000fe200078e0004 */
[----:B------:R-:W-:Y:S01]  /*07d0*/  LOP3.LUT P6, RZ, R9, 0x4, RZ, 0xc0, !PT ;  /* 0x0000000409ff7812 */ /* 0x000fe200078cc0ff */
[----:B------:R-:W-:Y:S01]  /*07e0*/  IMAD.IADD R238, R2, 0x1, R0 ;  /* 0x0000000102ee7824 */ /* 0x000fe200078e0200 */
[----:B------:R-:W-:Y:S01]  /*07f0*/  LOP3.LUT R3, R8, R6, RZ, 0x3c, !PT ;  /* 0x0000000608037212 */ /* 0x000fe200078e3cff */
[----:B------:R-:W-:Y:S01]  /*0800*/  IMAD.SHL.U32 R0, R11, 0x8, RZ ;  /* 0x000000080b007824 */ /* 0x000fe200078e00ff */
[C---:B------:R-:W-:Y:S01]  /*0810*/  LOP3.LUT P5, RZ, R9.reuse, 0x2, RZ, 0xc0, !PT ;  /* 0x0000000209ff7812 */ /* 0x040fe200078ac0ff */
[----:B------:R-:W-:Y:S01]  /*0820*/  IMAD.SHL.U32 R4, R9, 0x40, RZ ;  /* 0x0000004009047824 */ /* 0x000fe200078e00ff */
[----:B------:R-:W-:Y:S01]  /*0830*/  LEA R238, R238, UR4, 0x1 ;  /* 0x00000004eeee7c11 */ /* 0x000fe2000f8e08ff */
[----:B------:R-:W-:Y:S01]  /*0840*/  IMAD.SHL.U32 R2, R16, 0x40, RZ ;  /* 0x0000004010027824 */ /* 0x000fe200078e00ff */
        /* <DEDUP_REMOVED lines=9> */
[----:B------:R-:W-:Y:S01]  /*08e0*/  VIADD R236, R238, 0x20 ;  /* 0x00000020eeec7836 */ /* 0x000fe20000000000 */
[----:B------:R-:W-:Y:S01]  /*08f0*/  LOP3.LUT R6, R6, 0x8, RZ, 0xc0, !PT ;  /* 0x0000000806067812 */ /* 0x000fe200078ec0ff */
[----:B------:R-:W-:Y:S01]  /*0900*/  @P2 VIADD R236, R238, 0xffffffe0 ;  /* 0xffffffe0eeec2836 */ /* 0x000fe20000000000 */
[----:B------:R-:W-:-:S02]  /*0910*/  LOP3.LUT R0, R0, 0xc0, RZ, 0xc0, !PT ;  /* 0x000000c000007812 */ /* 0x000fc400078ec0ff */
[----:B------:R-:W-:Y:S02]  /*0920*/  SHF.R.U32.HI R225, RZ, 0x3, R4 ;  /* 0x00000003ffe17819 */ /* 0x000fe40000011604 */
[----:B------:R-:W-:Y:S02]  /*0930*/  SHF.R.U32.HI R5, RZ, 0x3, R2 ;  /* 0x00000003ff057819 */ /* 0x000fe40000011602 */
[----:B------:R-:W-:Y:S02]  /*0940*/  SHF.R.U32.HI R8, RZ, 0x3, R0 ;  /* 0x00000003ff087819 */ /* 0x000fe40000011600 */
[----:B------:R-:W-:Y:S02]  /*0950*/  LOP3.LUT R9, R7, 0x10, R9, 0xf8, !PT ;  /* 0x0000001007097812 */ /* 0x000fe400078ef809 */
[--C-:B------:R-:W-:Y:S02]  /*0960*/  LOP3.LUT R225, R225, R4, R6.reuse, 0x1e, !PT ;  /* 0x00000004e1e17212 */ /* 0x100fe400078e1e06 */
[----:B------:R-:W-:-:S02]  /*0970*/  LOP3.LUT R6, R5, R2, R6, 0x1e, !PT ;  /* 0x0000000205067212 */ /* 0x000fc400078e1e06 */
[----:B------:R-:W-:Y:S01]  /*0980*/  SHF.R.S32.HI R4, RZ, 0x2, R21 ;  /* 0x00000002ff047819 */ /* 0x000fe20000011415 */
[----:B------:R-:W-:Y:S01]  /*0990*/  IMAD.U32 R225, R19, 0x200, R225 ;  /* 0x0000020013e17824 */ /* 0x000fe200078e00e1 */
[----:B------:R-:W-:Y:S01]  /*09a0*/  LOP3.LUT R8, R8, R0, R7, 0x1e, !PT ;  /* 0x0000000008087212 */ /* 0x000fe200078e1e07 */
[----:B------:R-:W-:Y:S01]  /*09b0*/  IMAD.SHL.U32 R0, R20, 0x20, RZ ;  /* 0x0000002014007824 */ /* 0x000fe200078e00ff */
[----:B------:R-:W-:Y:S01]  /*09c0*/  LOP3.LUT R2, R5, R9, R2, 0x1e, !PT ;  /* 0x0000000905027212 */ /* 0x000fe200078e1e02 */
[C---:B------:R-:W-:Y:S01]  /*09d0*/  IMAD R4, R231.reuse, 0x10, R4 ;  /* 0x00000010e7047824 */ /* 0x040fe200078e0204 */
[----:B------:R-:W-:Y:S01]  /*09e0*/  LOP3.LUT P0, RZ, R16, 0x2, RZ, 0xc0, !PT ;  /* 0x0000000210ff7812 */ /* 0x000fe2000780c0ff */
[----:B------:R-:W-:Y:S01]  /*09f0*/  IMAD R231, R231, 0x200, R0 ;  /* 0x00000200e7e77824 */ /* 0x000fe200078e0200 */
[----:B------:R-:W-:Y:S01]  /*0a00*/  SEL R226, R230, 0xffffffe0, !P5 ;  /* 0xffffffe0e6e27807 */ /* 0x000fe20006800000 */
[----:B------:R-:W-:Y:S01]  /*0a10*/  IMAD.IADD R229, R0, 0x1, R2 ;  /* 0x0000000100e57824 */ /* 0x000fe200078e0202 */
[----:B------:R-:W-:Y:S01]  /*0a20*/  SEL R222, R230, 0xffffffe0, !P4 ;  /* 0xffffffe0e6de7807 */ /* 0x000fe20006000000 */
[----:B------:R-:W-:Y:S01]  /*0a30*/  IMAD.U32 R0, RZ, RZ, UR5 ;  /* 0x00000005ff007e24 */ /* 0x000fe2000f8e00ff */
[----:B------:R-:W-:Y:S01]  /*0a40*/  USHF.R.S32.HI UR5, URZ, 0x1f, UR49 ;  /* 0x0000001f3f057899 */ /* 0x000fe20008011431 */
[----:B------:R-:W-:Y:S01]  /*0a50*/  IMAD.U32 R2, RZ, RZ, UR6 ;  /* 0x00000006ff027e24 */ /* 0x000fe2000f8e00ff */
[----:B------:R-:W-:Y:S01]  /*0a60*/  USHF.R.S32.HI UR6, URZ, 0x1f, UR59 ;  /* 0x0000001f3f067899 */ /* 0x000fe2000801143b */
[----:B------:R-:W-:Y:S01]  /*0a70*/  VIADD R2, R22, 0x20 ;  /* 0x0000002016027836 */ /* 0x000fe20000000000 */
[----:B------:R-:W-:Y:S01]  /*0a80*/  SEL R235, R235, 0x10, !P3 ;  /* 0x00000010ebeb7807 */ /* 0x000fe20005800000 */
[----:B------:R-:W-:Y:S01]  /*0a90*/  IMAD.IADD R8, R8, 0x1, R10 ;  /* 0x0000000108087824 */ /* 0x000fe200078e020a */
[----:B------:R-:W-:Y:S01]  /*0aa0*/  SEL R227, R227, 0x40, P6 ;  /* 0x00000040e3e37807 */ /* 0x000fe20003000000 */
[----:B------:R-:W-:Y:S01]  /*0ab0*/  IMAD.U32 R0, RZ, RZ, UR5 ;  /* 0x00000005ff007e24 */ /* 0x000fe2000f8e00ff */
[----:B------:R1:W-:Y:S01]  /*0ac0*/  STL [R1+0x20], R2 ;  /* 0x0000200201007387 */ /* 0x0003e20000100800 */
[----:B------:R-:W-:Y:S01]  /*0ad0*/  IMAD.U32 R0, RZ, RZ, UR6 ;  /* 0x00000006ff007e24 */ /* 0x000fe2000f8e00ff */
[----:B------:R-:W-:Y:S01]  /*0ae0*/  UIADD3 UR6, UR4, 0x9000, URZ ;  /* 0x0000900004067890 */ /* 0x000fe2000fffe03f */
[----:B------:R-:W-:Y:S01]  /*0af0*/  VIADD R0, R4, 0xffffffc0 ;  /* 0xffffffc004007836 */ /* 0x000fe20000000000 */
[----:B------:R-:W-:Y:S01]  /*0b00*/  UIADD3 UR5, UR4, 0xf000, URZ ;  /* 0x0000f00004057890 */ /* 0x000fe2000fffe03f */
[----:B------:R-:W-:Y:S01]  /*0b10*/  VIADD R4, R22, 0x40 ;  /* 0x0000004016047836 */ /* 0x000fe20000000000 */
[----:B------:R-:W-:Y:S01]  /*0b20*/  LEA R221, R221, UR4, 0x1 ;  /* 0x00000004dddd7c11 */ /* 0x000fe2000f8e08ff */
[----:B------:R-:W-:Y:S01]  /*0b30*/  IMAD.IADD R231, R231, 0x1, R6 ;  /* 0x00000001e7e77824 */ /* 0x000fe200078e0206 */
[----:B------:R-:W-:Y:S01]  /*0b40*/  SEL R230, R230, 0xffffffe0, !P0 ;  /* 0xffffffe0e6e67807 */ /* 0x000fe20004000000 */
[----:B------:R-:W-:Y:S01]  /*0b50*/  IMAD.IADD R237, R238, 0x1, R235 ;  /* 0x00000001eeed7824 */ /* 0x000fe200078e02eb */
[----:B------:R2:W-:Y:S01]  /*0b60*/  STL [R1+0x24], R4 ;  /* 0x0000240401007387 */ /* 0x0005e20000100800 */
[----:B------:R-:W-:Y:S01]  /*0b70*/  IMAD.SHL.U32 R223, R231, 0x2, RZ ;  /* 0x00000002e7df7824 */ /* 0x000fe200078e00ff */
[----:B------:R-:W-:Y:S01]  /*0b80*/  LEA R225, R225, UR5, 0x1 ;  /* 0x00000005e1e17c11 */ /* 0x000fe2000f8e08ff */
[----:B------:R-:W-:Y:S01]  /*0b90*/  IMAD.IADD R222, R222, 0x1, R221 ;  /* 0x00000001dede7824 */ /* 0x000fe200078e02dd */
[----:B------:R-:W-:Y:S01]  /*0ba0*/  LEA R234, R234, UR4, 0x1 ;  /* 0x00000004eaea7c11 */ /* 0x000fe2000f8e08ff */
[----:B------:R-:W-:Y:S01]  /*0bb0*/  IMAD.IADD R235, R235, 0x1, R236 ;  /* 0x00000001ebeb7824 */ /* 0x000fe200078e02ec */
[----:B------:R-:W-:Y:S01]  /*0bc0*/  IADD3 R224, R223, 0x6000, R224 ;  /* 0x00006000dfe07810 */ /* 0x000fe20007ffe0e0 */
[----:B------:R-:W-:-:S02]  /*0bd0*/  IMAD.IADD R226, R225, 0x1, R226 ;  /* 0x00000001e1e27824 */ /* 0x000fc400078e02e2 */
[--C-:B------:R-:W-:Y:S02]  /*0be0*/  IMAD.IADD R228, R225, 0x1, R227.reuse ;  /* 0x00000001e1e47824 */ /* 0x100fe400078e02e3 */
[----:B------:R-:W-:Y:S02]  /*0bf0*/  IMAD.IADD R227, R226, 0x1, R227 ;  /* 0x00000001e2e37824 */ /* 0x000fe400078e02e3 */
[----:B------:R-:W-:Y:S01]  /*0c00*/  IMAD.IADD R224, R224, 0x1, R230 ;  /* 0x00000001e0e07824 */ /* 0x000fe200078e02e6 */
[----:B-1----:R-:W-:-:S04]  /*0c10*/  SHF.R.S32.HI R2, RZ, 0x1f, R0 ;  /* 0x0000001fff027819 */ /* 0x002fc80000011400 */
[C---:B------:R-:W-:Y:S01]  /*0c20*/  SHF.L.U64.HI R2, R0.reuse, 0x2, R2 ;  /* 0x0000000200027819 */ /* 0x040fe20000010202 */
[----:B------:R-:W-:-:S04]  /*0c30*/  IMAD.SHL.U32 R0, R0, 0x4, RZ ;  /* 0x0000000400007824 */ /* 0x000fc800078e00ff */
[----:B------:R1:W-:Y:S01]  /*0c40*/  STL [R1+0x44], R2 ;  /* 0x0000440201007387 */ /* 0x0003e20000100800 */
[----:B--2---:R-:W-:Y:S01]  /*0c50*/  LEA R4, R8, UR6, 0x1 ;  /* 0x0000000608047c11 */ /* 0x004fe2000f8e08ff */
[----:B------:R-:W-:Y:S02]  /*0c60*/  ULDC.64 UR6, c[0x0][0x208] ;  /* 0x0000820000067ab9 */ /* 0x000fe40000000a00 */
[----:B------:R2:W-:Y:S04]  /*0c70*/  STL [R1+0x40], R0 ;  /* 0x0000400001007387 */ /* 0x0005e80000100800 */
[----:B------:R3:W-:Y:S01]  /*0c80*/  STL [R1+0x2c], R4 ;  /* 0x00002c0401007387 */ /* 0x0007e20000100800 */
[----:B-1----:R-:W-:Y:S01]  /*0c90*/  LEA R2, R3, UR4, 0x1 ;  /* 0x0000000403027c11 */ /* 0x002fe2000f8e08ff */
[----:B--2---:R-:W-:-:S02]  /*0ca0*/  VIADD R0, R4, 0x20 ;  /* 0x0000002004007836 */ /* 0x004fc40000000000 */
[----:B------:R-:W-:-:S05]  /*0cb0*/  @P1 VIADD R0, R4, 0xffffffe0 ;  /* 0xffffffe004001836 */ /* 0x000fca0000000000 */
[----:B------:R3:W-:Y:S02]  /*0cc0*/  STL [R1+0x30], R0 ;  /* 0x0000300001007387 */ /* 0x0007e40000100800 */
.L_x_124:
        /* <DEDUP_REMOVED lines=9> */
[----:B------:R-:W-:Y:S01]  /*0d60*/  ULDC.64 UR12, c[0x0][0x2f0] ;  /* 0x0000bc00000c7ab9 */ /* 0x000fe20000000a00 */
[----:B------:R-:W-:Y:S01]  /*0d70*/  PLOP3.LUT P1, PT, PT, PT, UP4, 0x80, 0x0 ;  /* 0x000000000000781c */ /* 0x000fe20003f2f048 */
[----:B-1----:R-:W-:Y:S01]  /*0d80*/  IMAD.U32 R19, RZ, RZ, UR5 ;  /* 0x00000005ff137e24 */ /* 0x002fe2000f8e00ff */
[----:B------:R-:W-:Y:S02]  /*0d90*/  USHF.L.U64.HI UR5, UR49, 0x2, UR5 ;  /* 0x0000000231057899 */ /* 0x000fe40008010205 */
[----:B------:R-:W-:Y:S02]  /*0da0*/  @UP3 UIADD3 UR8, UP0, UR16, UR8, URZ ;  /* 0x0000000810083290 */ /* 0x000fe4000ff1e03f */
[----:B------:R-:W-:Y:S02]  /*0db0*/  @UP4 UIADD3 UR10, UP1, UR16, UR10, URZ ;  /* 0x0000000a100a4290 */ /* 0x000fe4000ff3e03f */
[----:B------:R-:W-:-:S02]  /*0dc0*/  UIADD3 UR15, UP2, UR16, UR12, URZ ;  /* 0x0000000c100f7290 */ /* 0x000fc4000ff5e03f */
[----:B------:R-:W-:Y:S01]  /*0dd0*/  @UP3 UIADD3.X UR9, UR5, UR9, URZ, UP0, !UPT ;  /* 0x0000000905093290 */ /* 0x000fe200087fe43f */
[----:B--23--:R-:W-:Y:S01]  /*0de0*/  IMAD.U32 R4, RZ, RZ, UR8 ;  /* 0x00000008ff047e24 */ /* 0x00cfe2000f8e00ff */
[----:B------:R-:W-:Y:S01]  /*0df0*/  UISETP.NE.U32.AND UP0, UPT, UR12, URZ, UPT ;  /* 0x0000003f0c00728c */ /* 0x000fe2000bf05070 */
[----:B------:R-:W-:Y:S01]  /*0e00*/  IMAD.U32 R6, RZ, RZ, UR10 ;  /* 0x0000000aff067e24 */ /* 0x000fe2000f8e00ff */
[----:B------:R-:W-:Y:S02]  /*0e10*/  @UP4 UIADD3.X UR11, UR5, UR11, URZ, UP1, !UPT ;  /* 0x0000000b050b4290 */ /* 0x000fe40008ffe43f */
        /* <DEDUP_REMOVED lines=26> */
[----:B------:R-:W-:Y:S01]  /*0fc0*/  UMOV UR11, 0xffffffff ;  /* 0xffffffff000b7882 */ /* 0x000fe20000000000 */
[----:B------:R-:W-:Y:S02]  /*0fd0*/  UMOV UR40, 0xffffffff ;  /* 0xffffffff00287882 */ /* 0x000fe40000000000 */
        /* <DEDUP_REMOVED lines=19> */
.L_x_83:
        /* <DEDUP_REMOVED lines=65> */
[----:B------:R-:W-:Y:S02]  /*1520*/  UISETP.NE.AND UP1, UPT, UR40, -0x1, UPT ;  /* 0xffffffff2800788c */ /* 0x000fe4000bf25270 */
[----:B------:R-:W-:Y:S02]  /*1530*/  USEL UR18, UR18, URZ, UP2 ;  /* 0x0000003f12127287 */ /* 0x000fe40009000000 */
[----:B------:R-:W-:Y:S01]  /*1540*/  UIADD3 UR51, UR17, UR5, URZ ;  /* 0x0000000511337290 */ /* 0x000fe2000fffe03f */
[----:B------:R-:W-:Y:S01]  /*1550*/  IMAD.HI.U32 R0, R0, R3, RZ ;  /* 0x0000000300007227 */ /* 0x000fe200078e00ff */
[----:B------:R-:W-:Y:S02]  /*1560*/  UIADD3 UR5, UP2, UR16, UR29, URZ ;  /* 0x0000001d10057290 */ /* 0x000fe4000ff5e03f */
[----:B------:R-:W-:-:S02]  /*1570*/  USHF.R.S32.HI UR32, URZ, 0x1f, UR16 ;  /* 0x0000001f3f207899 */ /* 0x000fc40008011410 */
[----:B------:R-:W-:Y:S01]  /*1580*/  IADD3 R4, -R0, RZ, RZ ;  /* 0x000000ff00047210 */ /* 0x000fe20007ffe1ff */
[----:B------:R-:W-:Y:S01]  /*1590*/  ULDC UR38, c[0x0][0x2c4] ;  /* 0x0000b10000267ab9 */ /* 0x000fe20000000800 */
[----:B------:R-:W-:Y:S02]  /*15a0*/  UIMAD UR15, UR9, UR11, URZ ;  /* 0x0000000b090f72a4 */ /* 0x000fe4000f8e023f */
[----:B------:R-:W-:Y:S01]  /*15b0*/  UIMAD UR9, UR9, UR5, URZ ;  /* 0x00000005090972a4 */ /* 0x000fe2000f8e023f */
[C---:B------:R-:W-:Y:S01]  /*15c0*/  IMAD R3, R6.reuse, R4, R3 ;  /* 0x0000000406037224 */ /* 0x040fe200078e0203 */
[----:B------:R-:W-:Y:S02]  /*15d0*/  UIMAD.WIDE.U32 UR34, UR8, UR5, URZ ;  /* 0x00000005082272a5 */ /* 0x000fe4000f8e003f */
[----:B------:R-:W-:Y:S02]  /*15e0*/  UIADD3.X UR12, UR32, UR18, URZ, UP2, !UPT ;  /* 0x00000012200c7290 */ /* 0x000fe400097fe43f */
[----:B------:R-:W-:Y:S01]  /*15f0*/  ISETP.GT.U32.AND P1, PT, R6, R3, PT ;  /* 0x000000030600720c */ /* 0x000fe20003f24070 */
[----:B------:R-:W-:Y:S01]  /*1600*/  @UP3 UIMAD UR5, UR49, UR38, URZ ;  /* 0x00000026310532a4 */ /* 0x000fe2000f8e023f */
[----:B------:R-:W-:Y:S01]  /*1610*/  ULDC.U8 UR21, c[0x0][0x480] ;  /* 0x0001200000157ab9 */ /* 0x000fe20000000000 */
[----:B------:R-:W-:-:S02]  /*1620*/  @UP1 UIADD3 UR24, UR39, UR40, URZ ;  /* 0x0000002827181290 */ /* 0x000fc4000fffe03f */
[----:B------:R-:W-:Y:S02]  /*1630*/  @UP1 UIADD3 UR26, UR39, UR40, URZ ;  /* 0x00000028271a1290 */ /* 0x000fe4000fffe03f */
[----:B------:R-:W-:Y:S02]  /*1640*/  UIMAD UR17, UR8, UR12, UR9 ;  /* 0x0000000c081172a4 */ /* 0x000fe4000f8e0209 */
[----:B------:R-:W-:Y:S02]  /*1650*/  UIMAD UR53, UR59, UR22, URZ ;  /* 0x000000163b3572a4 */ /* 0x000fe4000f8e023f */
[----:B------:R-:W-:Y:S02]  /*1660*/  UISETP.NE.AND UP4, UPT, UR21, URZ, UPT ;  /* 0x0000003f1500728c */ /* 0x000fe4000bf85270 */
[----:B------:R-:W-:Y:S01]  /*1670*/  @!P1 IMAD.IADD R3, R3, 0x1, -R6 ;  /* 0x0000000103039824 */ /* 0x000fe200078e0a06 */
[----:B------:R-:W-:Y:S01]  /*1680*/  @UP3 USEL UR8, UR5, UR11, !UP0 ;  /* 0x0000000b05083287 */ /* 0x000fe2000c000000 */
[----:B------:R-:W-:Y:S01]  /*1690*/  @!P1 VIADD R0, R0, 0x1 ;  /* 0x0000000100009836 */ /* 0x000fe20000000000 */
[----:B------:R-:W-:Y:S01]  /*16a0*/  PLOP3.LUT P1, PT, PT, PT, UP1, 0x80, 0x0 ;  /* 0x000000000000781c */ /* 0x000fe20003f2f018 */
[----:B------:R-:W-:Y:S01]  /*16b0*/  @UP1 ULDC.64 UR22, c[0x0][0x248] ;  /* 0x0000920000161ab9 */ /* 0x000fe20000000a00 */
[----:B------:R-:W-:Y:S01]  /*16c0*/  ISETP.GE.U32.AND P0, PT, R3, R6, PT ;  /* 0x000000060300720c */ /* 0x000fe20003f06070 */
[----:B------:R-:W-:Y:S01]  /*16d0*/  @UP1 ULDC.64 UR20, c[0x0][0x250] ;  /* 0x0000940000141ab9 */ /* 0x000fe20000000a00 */
[----:B------:R-:W-:Y:S01]  /*16e0*/  LOP3.LUT R3, R7, UR59, RZ, 0x3c, !PT ;  /* 0x0000003b07037c12 */ /* 0x000fe2000f8e3cff */
[----:B------:R-:W-:Y:S01]  /*16f0*/  @UP0 UIADD3 UR51, UR13, UR15, URZ ;  /* 0x0000000f0d330290 */ /* 0x000fe2000fffe03f */
[----:B------:R-:W-:-:S02]  /*1700*/  @UP3 ULDC UR5, c[0x0][0x2e4] ;  /* 0x0000b90000053ab9 */ /* 0x000fc40000000800 */
[----:B------:R-:W-:Y:S01]  /*1710*/  ISETP.GE.AND P2, PT, R3, RZ, PT ;  /* 0x000000ff0300720c */ /* 0x000fe20003f46270 */
[----:B------:R-:W-:Y:S02]  /*1720*/  @UP1 UIMAD.WIDE.U32 UR14, UR24, UR22, URZ ;  /* 0x00000016180e12a5 */ /* 0x000fe4000f8e003f */
[----:B------:R-:W-:Y:S02]  /*1730*/  @UP1 UIMAD.WIDE.U32 UR12, UR26, UR20, URZ ;  /* 0x000000141a0c12a5 */ /* 0x000fe4000f8e003f */
[----:B------:R-:W-:Y:S02]  /*1740*/  @UP3 UIMAD UR18, UR59, UR5, UR8 ;  /* 0x000000053b1232a4 */ /* 0x000fe4000f8e0208 */
[----:B------:R-:W-:Y:S01]  /*1750*/  @P0 IADD3 R0, R0, 0x1, RZ ;  /* 0x0000000100000810 */ /* 0x000fe20007ffe0ff */
[----:B------:R-:W-:Y:S01]  /*1760*/  @!UP3 UIMAD UR5, UR49, UR41, UR59 ;  /* 0x000000293105b2a4 */ /* 0x000fe2000f8e023b */
[----:B------:R-:W-:Y:S01]  /*1770*/  PLOP3.LUT P0, PT, PT, PT, UP3, 0x80, 0x0 ;  /* 0x000000000000781c */ /* 0x000fe20003f0f038 */
[----:B------:R-:W-:-:S02]  /*1780*/  @UP1 UIMAD UR24, UR24, UR23, URZ ;  /* 0x00000017181812a4 */ /* 0x000fc4000f8e023f */
[----:B------:R-:W-:Y:S01]  /*1790*/  @UP1 UIMAD UR9, UR26, UR21, URZ ;  /* 0x000000151a0912a4 */ /* 0x000fe2000f8e023f */
[----:B------:R-:W-:Y:S01]  /*17a0*/  IMAD.MOV.U32 R13, RZ, RZ, R0 ;  /* 0x000000ffff0d7224 */ /* 0x000fe200078e0000 */
[----:B------:R-:W-:Y:S02]  /*17b0*/  USEL UR57, UR28, URZ, UP4 ;  /* 0x0000003f1c397287 */ /* 0x000fe4000a000000 */
[----:B------:R-:W-:Y:S02]  /*17c0*/  @!UP3 UIMAD UR18, UR5, UR38, URZ ;  /* 0x000000260512b2a4 */ /* 0x000fe4000f8e023f */
[----:B------:R-:W-:Y:S01]  /*17d0*/  USHF.R.S32.HI UR30, URZ, 0x1f, UR36 ;  /* 0x0000001f3f1e7899 */ /* 0x000fe20008011424 */
[----:B------:R-:W-:Y:S01]  /*17e0*/  @!P2 IADD3 R13, -R13, RZ, RZ ;  /* 0x000000ff0d0da210 */ /* 0x000fe20007ffe1ff */
[----:B------:R-:W-:Y:S01]  /*17f0*/  @!UP0 UIADD3 UR52, UR43, UR31, URZ ;  /* 0x0000001f2b348290 */ /* 0x000fe2000fffe03f */
[----:B------:R-:W-:Y:S01]  /*1800*/  @!P3 LOP3.LUT R13, RZ, R7, RZ, 0x33, !PT ;  /* 0x00000007ff0db212 */ /* 0x000fe200078e33ff */
[----:B------:R-:W-:-:S02]  /*1810*/  USHF.R.S32.HI UR58, URZ, 0x1f, UR53 ;  /* 0x0000001f3f3a7899 */ /* 0x000fc40008011435 */
[----:B------:R-:W-:Y:S02]  /*1820*/  USHF.R.S32.HI UR41, URZ, 0x6, UR19 ;  /* 0x000000063f297899 */ /* 0x000fe40008011413 */
[----:B------:R-:W-:Y:S02]  /*1830*/  @UP1 UIADD3 UR48, UR13, UR9, URZ ;  /* 0x000000090d301290 */ /* 0x000fe4000fffe03f */
[----:B------:R-:W-:Y:S02]  /*1840*/  USEL UR56, UR33, URZ, UP4 ;  /* 0x0000003f21387287 */ /* 0x000fe4000a000000 */
        /* <DEDUP_REMOVED lines=18> */
.L_x_85:
        /* <DEDUP_REMOVED lines=14> */
.L_x_86:
        /* <DEDUP_REMOVED lines=12> */
.L_x_87:
[----:B------:R-:W-:Y:S01]  /*1b10*/  ULDC UR5, c[0x0][0x270] ;  /* 0x00009c0000057ab9 */ /* 0x000fe20000000800 */
[----:B------:R-:W-:Y:S01]  /*1b20*/  ULDC UR8, c[0x0][0x2d4] ;  /* 0x0000b50000087ab9 */ /* 0x000fe20000000800 */
[----:B------:R-:W-:-:S04]  /*1b30*/  UIMAD UR5, UR49, UR5, UR59 ;  /* 0x00000005310572a4 */ /* 0x000fc8000f8e023b */
[----:B------:R-:W-:-:S12]  /*1b40*/  UIMAD UR5, UR5, UR8, URZ ;  /* 0x00000008050572a4 */ /* 0x000fd8000f8e023f */
.L_x_88:
[----:B------:R-:W2:Y:S01]  /*1b50*/  LDL.64 R4, [R1+0x8] ;  /* 0x0000080001047983 */ /* 0x000ea20000100a00 */
[----:B------:R-:W-:Y:S01]  /*1b60*/  ULDC UR9, c[0x0][0x270] ;  /* 0x00009c0000097ab9 */ /* 0x000fe20000000800 */
[----:B------:R-:W-:Y:S02]  /*1b70*/  ULDC UR8, c[0x0][0x2dc] ;  /* 0x0000b70000087ab9 */ /* 0x000fe40000000800 */
[----:B------:R1:W2:Y:S01]  /*1b80*/  LDL.64 R24, [R1+0x8] ;  /* 0x0000080001187983 */ /* 0x0002a20000100a00 */
[----:B------:R-:W-:Y:S01]  /*1b90*/  UIADD3 UR5, UR16, UR5, URZ ;  /* 0x0000000510057290 */ /* 0x000fe2000fffe03f */
[----:B------:R-:W-:Y:S01]  /*1ba0*/  BSSY B1, `(.L_x_84) ;  /* 0x00007cd000017945 */ /* 0x000fe20003800000 */
[----:B------:R-:W-:Y:S01]  /*1bb0*/  UIADD3 UR11, -UR10, UR37, UR36 ;  /* 0x000000250a0b7290 */ /* 0x000fe2000fffe124 */
[----:B------:R-:W3:Y:S01]  /*1bc0*/  S2R R21, SR_TID.X ;  /* 0x0000000000157919 */ /* 0x000ee20000002100 */
[----:B------:R-:W-:Y:S01]  /*1bd0*/  ULDC.64 UR24, c[0x0][0x478] ;  /* 0x00011e0000187ab9 */ /* 0x000fe20000000a00 */
[----:B------:R-:W-:Y:S01]  /*1be0*/  UIMAD UR31, UR8, UR9, URZ ;  /* 0x00000009081f72a4 */ /* 0x000fe2000f8e023f */
[----:B------:R-:W-:Y:S01]  /*1bf0*/  ULDC UR13, c[0x0][0x398] ;  /* 0x0000e600000d7ab9 */ /* 0x000fe20000000800 */
[----:B------:R-:W-:Y:S01]  /*1c00*/  UIMAD.WIDE UR24, UR5, 0x4, UR24 ;  /* 0x00000004051878a5 */ /* 0x000fe2000f8e0218 */
[----:B------:R-:W-:Y:S01]  /*1c10*/  ULDC.64 UR8, c[0x0][0x420] ;  /* 0x0001080000087ab9 */ /* 0x000fe20000000a00 */
[----:B------:R-:W-:Y:S01]  /*1c20*/  UIADD3 UR5, UR11, -UR13, URZ ;  /* 0x8000000d0b057290 */ /* 0x000fe2000fffe03f */
[----:B------:R-:W-:Y:S01]  /*1c30*/  IMAD.U32 R7, RZ, RZ, UR8 ;  /* 0x00000008ff077e24 */ /* 0x000fe2000f8e00ff */
[----:B------:R-:W-:-:S02]  /*1c40*/  UIMAD UR11, UR32, UR8, URZ ;  /* 0x00000008200b72a4 */ /* 0x000fc4000f8e023f */
[----:B------:R-:W-:Y:S02]  /*1c50*/  USHF.R.S32.HI UR14, URZ, 0x1f, UR59 ;  /* 0x0000001f3f0e7899 */ /* 0x000fe4000801143b */
[----:B------:R-:W-:Y:S02]  /*1c60*/  UIMAD UR11, UR16, UR9, UR11 ;  /* 0x00000009100b72a4 */ /* 0x000fe4000f8e020b */
[----:B------:R-:W-:Y:S02]  /*1c70*/  UIADD3 UR17, UR16, UR18, URZ ;  /* 0x0000001210117290 */ /* 0x000fe4000fffe03f */
[----:B------:R-:W-:Y:S02]  /*1c80*/  USHF.R.S32.HI UR18, URZ, 0x1f, UR5 ;  /* 0x0000001f3f127899 */ /* 0x000fe40008011405 */
[----:B------:R-:W-:Y:S02]  /*1c90*/  USHF.L.U32 UR19, UR31, 0x6, URZ ;  /* 0x000000061f137899 */ /* 0x000fe4000800063f */
[----:B------:R-:W-:-:S02]  /*1ca0*/  ULEA.HI UR18, UR18, UR5, URZ, 0x6 ;  /* 0x0000000512127291 */ /* 0x000fc4000f8f303f */
[----:B------:R-:W-:Y:S02]  /*1cb0*/  UIADD3 UR15, UP2, UP0, UR34, UR19, UR53 ;  /* 0x00000013220f7290 */ /* 0x000fe4000f85e035 */
[----:B------:R-:W-:Y:S01]  /*1cc0*/  USHF.R.S32.HI UR18, URZ, 0x6, UR18 ;  /* 0x000000063f127899 */ /* 0x000fe20008011412 */
[----:B------:R-:W-:Y:S01]  /*1cd0*/  ULDC.64 UR26, c[0x0][0x258] ;  /* 0x00009600001a7ab9 */ /* 0x000fe20000000a00 */
[----:B------:R-:W-:Y:S01]  /*1ce0*/  ULDC.64 UR44, c[0x0][0x2b0] ;  /* 0x0000ac00002c7ab9 */ /* 0x000fe20000000a00 */
[----:B------:R-:W-:Y:S01]  /*1cf0*/  ULDC.64 UR42, c[0x0][0x210] ;  /* 0x00008400002a7ab9 */ /* 0x000fe20000000a00 */
[----:B------:R-:W-:Y:S01]  /*1d00*/  ULDC.64 UR34, c[0x0][0x3e0] ;  /* 0x0000f80000227ab9 */ /* 0x000fe20000000a00 */
[----:B---3--:R-:W-:-:S04]  /*1d10*/  SHF.R.S32.HI R22, RZ, 0x1f, R21 ;  /* 0x0000001fff167819 */ /* 0x008fc80000011415 */
[CC--:B------:R-:W-:Y:S02]  /*1d20*/  LEA.HI R10, R22.reuse, R21.reuse, RZ, 0x2 ;  /* 0x00000015160a7211 */ /* 0x0c0fe400078f10ff */
[----:B------:R-:W-:Y:S02]  /*1d30*/  LEA.HI R18, R22, R21, RZ, 0x5 ;  /* 0x0000001516127211 */ /* 0x000fe400078f28ff */
[----:B------:R-:W-:Y:S02]  /*1d40*/  SHF.R.S32.HI R0, RZ, 0x2, R10 ;  /* 0x00000002ff007819 */ /* 0x000fe4000001140a */
[----:B------:R-:W-:Y:S02]  /*1d50*/  SHF.R.S32.HI R17, RZ, 0x5, R18 ;  /* 0x00000005ff117819 */ /* 0x000fe40000011412 */
[----:B------:R-:W-:-:S05]  /*1d60*/  SHF.R.S32.HI R20, RZ, 0x1f, R0 ;  /* 0x0000001fff147819 */ /* 0x000fca0000011400 */
[----:B------:R-:W-:-:S04]  /*1d70*/  IMAD R9, R20, UR8, RZ ;  /* 0x0000000814097c24 */ /* 0x000fc8000f8e02ff */
[----:B------:R-:W-:Y:S02]  /*1d80*/  IMAD R9, R0, UR9, R9 ;  /* 0x0000000900097c24 */ /* 0x000fe4000f8e0209 */
[----:B--2---:R-:W-:-:S05]  /*1d90*/  IMAD.MOV.U32 R24, RZ, RZ, R4 ;  /* 0x000000ffff187224 */ /* 0x004fca00078e0004 */
[----:B------:R-:W-:Y:S02]  /*1da0*/  SHF.R.S32.HI R25, RZ, 0x1f, R24 ;  /* 0x0000001fff197819 */ /* 0x000fe40000011418 */
[----:B------:R-:W-:Y:S01]  /*1db0*/  IADD3 R4, P0, R24, UR12, RZ ;  /* 0x0000000c18047c10 */ /* 0x000fe2000ff1e0ff */
[----:B------:R-:W-:Y:S02]  /*1dc0*/  ULDC.64 UR12, c[0x0][0x428] ;  /* 0x00010a00000c7ab9 */ /* 0x000fe40000000a00 */
[----:B------:R1:W-:Y:S01]  /*1dd0*/  STL [R1+0xc], R25 ;  /* 0x00000c1901007387 */ /* 0x0003e20000100800 */
[----:B------:R-:W-:Y:S02]  /*1de0*/  IADD3.X R5, R25, UR52, RZ, P0, !PT ;  /* 0x0000003419057c10 */ /* 0x000fe400087fe4ff */
[----:B------:R-:W-:Y:S01]  /*1df0*/  IADD3 R6, P0, R0, UR16, RZ ;  /* 0x0000001000067c10 */ /* 0x000fe2000ff1e0ff */
[----:B------:R-:W-:-:S03]  /*1e00*/  IMAD.WIDE.U32 R4, R7, UR16, R4 ;  /* 0x0000001007047c25 */ /* 0x000fc6000f8e0004 */
[----:B------:R-:W-:Y:S01]  /*1e10*/  IADD3.X R3, R20, UR32, RZ, P0, !PT ;  /* 0x0000002014037c10 */ /* 0x000fe200087fe4ff */
[----:B------:R-:W-:Y:S01]  /*1e20*/  UIMAD.WIDE UR16, UR17, 0x4, UR44 ;  /* 0x00000004111078a5 */ /* 0x000fe2000f8e022c */
[----:B------:R-:W-:Y:S01]  /*1e30*/  VIADD R5, R5, UR11 ;  /* 0x0000000b05057c36 */ /* 0x000fe20008000000 */
[----:B------:R-:W-:Y:S02]  /*1e40*/  UIMAD UR11, UR14, UR12, URZ ;  /* 0x0000000c0e0b72a4 */ /* 0x000fe4000f8e023f */
[----:B------:R-:W-:Y:S01]  /*1e50*/  IMAD R3, R3, UR46, RZ ;  /* 0x0000002e03037c24 */ /* 0x000fe2000f8e02ff */
[----:B------:R-:W-:Y:S02]  /*1e60*/  UIMAD UR14, UR14, UR26, URZ ;  /* 0x0000001a0e0e72a4 */ /* 0x000fe4000f8e023f */
[----:B------:R-:W-:Y:S01]  /*1e70*/  UIMAD UR13, UR59, UR13, UR11 ;  /* 0x0000000d3b0d72a4 */ /* 0x000fe2000f8e020b */
[C---:B------:R-:W-:Y:S01]  /*1e80*/  IMAD R8, R6.reuse, UR47, R3 ;  /* 0x0000002f06087c24 */ /* 0x040fe2000f8e0203 */
[----:B------:R-:W-:Y:S01]  /*1e90*/  USHF.R.S32.HI UR11, URZ, 0x1f, UR19 ;  /* 0x0000001f3f0b7899 */ /* 0x000fe20008011413 */
[----:B------:R-:W-:Y:S01]  /*1ea0*/  IMAD.U32 R3, RZ, RZ, UR12 ;  /* 0x0000000cff037e24 */ /* 0x000fe2000f8e00ff */
[----:B------:R-:W-:Y:S01]  /*1eb0*/  UIMAD UR14, UR59, UR27, UR14 ;  /* 0x0000001b3b0e72a4 */ /* 0x000fe2000f8e020e */
[----:B------:R-:W-:Y:S01]  /*1ec0*/  IMAD.WIDE.U32 R6, R6, UR46, R24 ;  /* 0x0000002e06067c25 */ /* 0x000fe2000f8e0018 */
[----:B------:R-:W-:-:S02]  /*1ed0*/  UIADD3.X UR11, UR55, UR11, UR58, UP2, UP0 ;  /* 0x0000000b370b7290 */ /* 0x000fc400097e043a */
[----:B------:R-:W-:Y:S01]  /*1ee0*/  UISETP.LT.AND UP0, UPT, URZ, UR18, UPT ;  /* 0x000000123f00728c */ /* 0x000fe2000bf01270 */
[----:B------:R-:W-:Y:S01]  /*1ef0*/  IMAD.WIDE.U32 R4, R3, UR59, R4 ;  /* 0x0000003b03047c25 */ /* 0x000fe2000f8e0004 */
[----:B------:R-:W-:Y:S01]  /*1f00*/  LOP3.LUT R3, R18, 0xffffffe0, RZ, 0xc0, !PT ;  /* 0xffffffe012037812 */ /* 0x000fe200078ec0ff */
[----:B------:R-:W-:Y:S01]  /*1f10*/  UIADD3 UR5, UP3, UP2, UR57, UR15, UR60 ;  /* 0x0000000f39057290 */ /* 0x000fe2000fa7e03c */
[----:B------:R-:W-:Y:S01]  /*1f20*/  IADD3 R6, P0, R6, UR61, RZ ;  /* 0x0000003d06067c10 */ /* 0x000fe2000ff1e0ff */
[----:B------:R-:W-:Y:S01]  /*1f30*/  USEL UR18, URZ, UR18, !UP0 ;  /* 0x000000123f127287 */ /* 0x000fe2000c000000 */
[----:B------:R-:W-:Y:S01]  /*1f40*/  VIADD R5, R5, UR13 ;  /* 0x0000000d05057c36 */ /* 0x000fe20008000000 */
[----:B------:R-:W-:Y:S01]  /*1f50*/  UIADD3.X UR11, UR56, UR11, UR51, UP3, UP2 ;  /* 0x0000000b380b7290 */ /* 0x000fe20009fe4433 */
[----:B------:R-:W-:Y:S01]  /*1f60*/  IMAD.IADD R15, R21, 0x1, -R3 ;  /* 0x00000001150f7824 */ /* 0x000fe200078e0a03 */
[----:B------:R-:W-:Y:S01]  /*1f70*/  IADD3.X R7, R7, UR54, R8, P0, !PT ;  /* 0x0000003607077c10 */ /* 0x000fe200087fe408 */
[----:B------:R-:W-:Y:S01]  /*1f80*/  IMAD.U32 R3, RZ, RZ, UR26 ;  /* 0x0000001aff037e24 */ /* 0x000fe2000f8e00ff */
[----:B------:R-:W-:Y:S01]  /*1f90*/  UISETP.GT.AND UP0, UPT, UR41, UR18, UPT ;  /* 0x000000122900728c */ /* 0x000fe2000bf04270 */
[----:B------:R-:W-:Y:S01]  /*1fa0*/  IMAD R8, R17, UR31, R15 ;  /* 0x0000001f11087c24 */ /* 0x000fe2000f8e020f */
[----:B------:R-:W-:Y:S01]  /*1fb0*/  ULDC.64 UR32, c[0x0][0x400] ;  /* 0x0001000000207ab9 */ /* 0x000fe20000000a00 */
[----:B------:R-:W-:Y:S01]  /*1fc0*/  IMAD.WIDE.U32 R6, R3, UR59, R6 ;  /* 0x0000003b03067c25 */ /* 0x000fe2000f8e0006 */
[----:B------:R-:W-:Y:S01]  /*1fd0*/  UMOV UR15, UR24 ;  /* 0x00000018000f7c82 */ /* 0x000fe20008000000 */
[----:B------:R-:W-:Y:S01]  /*1fe0*/  UMOV UR13, UR16 ;  /* 0x00000010000d7c82 */ /* 0x000fe20008000000 */
[----:B------:R-:W-:Y:S01]  /*1ff0*/  IADD3 R3, P0, R8, UR5, RZ ;  /* 0x0000000508037c10 */ /* 0x000fe2000ff1e0ff */
[----:B------:R-:W-:Y:S01]  /*2000*/  IMAD.WIDE.U32 R4, R0, UR8, R4 ;  /* 0x0000000800047c25 */ /* 0x000fe2000f8e0004 */
[----:B------:R-:W-:Y:S01]  /*2010*/  LEA R241, P4, R6, UR42, 0x1 ;  /* 0x0000002a06f17c11 */ /* 0x000fe2000f8808ff */
[----:B------:R-:W-:Y:S01]  /*2020*/  UIADD3 UR8, UR41, -0x1, URZ ;  /* 0xffffffff29087890 */ /* 0x000fe2000fffe03f */
[----:B------:R-:W-:Y:S01]  /*2030*/  LEA.HI.X.SX32 R8, R8, UR11, 0x1, P0 ;  /* 0x0000000b08087c11 */ /* 0x000fe200080f0eff */
[----:B------:R-:W-:Y:S01]  /*2040*/  IMAD.IADD R5, R5, 0x1, R9 ;  /* 0x0000000105057824 */ /* 0x000fe200078e0209 */
[----:B------:R-:W-:Y:S01]  /*2050*/  PLOP3.LUT P0, PT, PT, PT, UP0, 0x80, 0x0 ;  /* 0x000000000000781c */ /* 0x000fe20003f0f008 */
[----:B------:R-:W-:Y:S01]  /*2060*/  VIADD R7, R7, UR14 ;  /* 0x0000000e07077c36 */ /* 0x000fe20008000000 */
[C---:B------:R-:W-:Y:S01]  /*2070*/  LEA R244, P2, R3.reuse, UR32, 0x2 ;  /* 0x0000002003f47c11 */ /* 0x040fe2000f8410ff */
[----:B------:R-:W-:Y:S01]  /*2080*/  UMOV UR14, UR25 ;  /* 0x00000019000e7c82 */ /* 0x000fe20008000000 */
[----:B------:R-:W-:Y:S01]  /*2090*/  LEA R242, P3, R4, UR34, 0x1 ;  /* 0x0000002204f27c11 */ /* 0x000fe2000f8608ff */
[----:B------:R-:W-:Y:S01]  /*20a0*/  UMOV UR12, UR17 ;  /* 0x00000011000c7c82 */ /* 0x000fe20008000000 */
[----:B------:R-:W-:-:S02]  /*20b0*/  LEA.HI.X R243, R3, UR33, R8, 0x2, P2 ;  /* 0x0000002103f37c11 */ /* 0x000fc400090f1408 */
[----:B------:R-:W-:Y:S02]  /*20c0*/  LEA.HI.X R240, R4, UR35, R5, 0x1, P3 ;  /* 0x0000002304f07c11 */ /* 0x000fe400098f0c05 */
[----:B------:R-:W-:-:S03]  /*20d0*/  LEA.HI.X R239, R6, UR43, R7, 0x1, P4 ;  /* 0x0000002b06ef7c11 */ /* 0x000fc6000a0f0c07 */
[----:B-1----:R-:W-:Y:S05]  /*20e0*/  @P0 BRA `(.L_x_89) ;  /* 0x0000000800600947 */ /* 0x002fea0003800000 */
        /* <DEDUP_REMOVED lines=20> */
.L_x_90:
        /* <DEDUP_REMOVED lines=20> */
.L_x_91:
        /* <DEDUP_REMOVED lines=27> */
[----:B------:R-:W-:Y:S01]  /*2520*/  IMAD R3, R0, UR13, R3 ;  /* 0x0000000d00037c24 */ /* 0x000fe2000f8e0203 */
        /* <DEDUP_REMOVED lines=10> */
.L_x_93:
[----:B------:R-:W-:Y:S05]  /*25d0*/  BSYNC B0 ;  /* 0x0000000000007941 */ /* 0x000fea0003800000 */
.L_x_92:
        /* <DEDUP_REMOVED lines=19> */
.L_x_95:
[----:B------:R-:W-:Y:S05]  /*2710*/  BSYNC B0 ;  /* 0x0000000000007941 */ /* 0x000fea0003800000 */
.L_x_94:
        /* <DEDUP_REMOVED lines=32> */
.L_x_97:
[----:B------:R-:W-:Y:S05]  /*2920*/  BSYNC B0 ;  /* 0x0000000000007941 */ /* 0x000fea0003800000 */
.L_x_96:
        /* <DEDUP_REMOVED lines=20> */
.L_x_89:
[----:B------:R-:W-:Y:S01]  /*2a70*/  UIMAD UR5, UR30, UR20, URZ ;  /* 0x000000141e0572a4 */ /* 0x000fe2000f8e023f */
[----:B------:R-:W-:Y:S01]  /*2a80*/  IMAD.U32 R4, RZ, RZ, UR20 ;  /* 0x00000014ff047e24 */ /* 0x000fe2000f8e00ff */
[----:B------:R-:W-:Y:S01]  /*2a90*/  UIMAD UR9, UR50, -0x80, UR10 ;  /* 0xffffff80320978a4 */ /* 0x000fe2000f8e020a */
[----:B------:R-:W-:Y:S01]  /*2aa0*/  VIADD R6, R0, 0x40 ;  /* 0x0000004000067836 */ /* 0x000fe20000000000 */
[----:B------:R-:W-:Y:S01]  /*2ab0*/  UIMAD UR5, UR36, UR21, UR5 ;  /* 0x00000015240572a4 */ /* 0x000fe2000f8e0205 */
[----:B------:R-:W-:Y:S01]  /*2ac0*/  IMAD.WIDE.U32 R4, R4, UR36, R24 ;  /* 0x0000002404047c25 */ /* 0x000fe2000f8e0018 */
[----:B------:R-:W-:Y:S01]  /*2ad0*/  LEA.HI R3, R22, R21, RZ, 0x3 ;  /* 0x0000001516037211 */ /* 0x000fe200078f18ff */
[----:B------:R-:W-:Y:S01]  /*2ae0*/  ULEA.HI UR11, UR8, UR8, URZ, 0x1 ;  /* 0x00000008080b7291 */ /* 0x000fe2000f8f083f */
[----:B------:R-:W-:Y:S01]  /*2af0*/  ISETP.GE.AND P4, PT, R6, UR9, PT ;  /* 0x0000000906007c0c */ /* 0x000fe2000bf86270 */
[----:B------:R-:W-:Y:S01]  /*2b00*/  ULDC.64 UR16, c[0x0][0x268] ;  /* 0x00009a0000107ab9 */ /* 0x000fe20000000a00 */
[----:B------:R-:W-:Y:S01]  /*2b10*/  IMAD.U32 R7, RZ, RZ, UR5 ;  /* 0x00000005ff077e24 */ /* 0x000fe2000f8e00ff */
[----:B------:R-:W-:Y:S01]  /*2b20*/  IADD3 R6, P0, R4, UR38, RZ ;  /* 0x0000002604067c10 */ /* 0x000fe2000ff1e0ff */
[----:B------:R-:W-:Y:S01]  /*2b30*/  ULOP3.LUT UR11, UR11, 0xfffffffe, URZ, 0xc0, !UPT ;  /* 0xfffffffe0b0b7892 */ /* 0x000fe2000f8ec03f */
[----:B------:R-:W-:Y:S01]  /*2b40*/  ISETP.GE.AND P1, PT, R0, UR9, PT ;  /* 0x0000000900007c0c */ /* 0x000fe2000bf26270 */
[----:B------:R-:W-:Y:S01]  /*2b50*/  UIMAD UR5, UR8, -0x40, UR37 ;  /* 0xffffffc0080578a4 */ /* 0x000fe2000f8e0225 */
[----:B------:R-:W-:Y:S01]  /*2b60*/  IADD3.X R7, R5, UR48, R7, P0, !PT ;  /* 0x0000003005077c10 */ /* 0x000fe200087fe407 */
[----:B------:R-:W-:Y:S01]  /*2b70*/  UIADD3 UR11, UR8, -UR11, URZ ;  /* 0x8000000b080b7290 */ /* 0x000fe2000fffe03f */
[----:B------:R-:W-:Y:S01]  /*2b80*/  PLOP3.LUT P0, PT, PT, PT, UP4, 0x80, 0x0 ;  /* 0x000000000000781c */ /* 0x000fe20003f0f048 */
[----:B------:R-:W-:Y:S01]  /*2b90*/  BSSY B0, `(.L_x_99) ;  /* 0x0000040000007945 */ /* 0x000fe20003800000 */
[----:B------:R-:W-:Y:S01]  /*2ba0*/  SHF.R.S32.HI R3, RZ, 0x3, R3 ;  /* 0x00000003ff037819 */ /* 0x000fe20000011403 */
[----:B------:R-:W-:Y:S01]  /*2bb0*/  IMAD.WIDE.U32 R6, R13, UR16, R6 ;  /* 0x000000100d067c25 */ /* 0x000fe2000f8e0006 */
[----:B------:R-:W-:Y:S01]  /*2bc0*/  LEA.HI R8, R10, R0, RZ, 0x1 ;  /* 0x000000000a087211 */ /* 0x000fe200078f08ff */
[----:B------:R-:W-:-:S08]  /*2bd0*/  UISETP.NE.AND UP0, UPT, UR11, 0x1, UPT ;  /* 0x000000010b00788c */ /* 0x000fd0000bf05270 */
[----:B------:R-:W-:Y:S01]  /*2be0*/  @P0 BAR.SYNC.DEFER_BLOCKING 0x0 ;  /* 0x0000000000000b1d */ /* 0x000fe20000010000 */
[----:B------:R-:W-:Y:S01]  /*2bf0*/  IMAD.SHL.U32 R3, R3, 0x40, RZ ;  /* 0x0000004003037824 */ /* 0x000fe200078e00ff */
[----:B------:R-:W-:Y:S02]  /*2c00*/  LOP3.LUT R8, R8, 0x7fffffe, RZ, 0xc0, !PT ;  /* 0x07fffffe08087812 */ /* 0x000fe400078ec0ff */
[----:B------:R-:W-:Y:S02]  /*2c10*/  ISETP.GE.AND P6, PT, R0, UR5, PT ;  /* 0x0000000500007c0c */ /* 0x000fe4000bfc6270 */
[----:B------:R-:W-:-:S04]  /*2c20*/  LOP3.LUT R3, R3, 0xc0, RZ, 0xc0, !PT ;  /* 0x000000c003037812 */ /* 0x000fc800078ec0ff */
[----:B------:R-:W-:Y:S02]  /*2c30*/  LOP3.LUT R9, R3, 0x18, R24, 0xf8, !PT ;  /* 0x0000001803097812 */ /* 0x000fe400078ef818 */
[----:B------:R-:W-:Y:S01]  /*2c40*/  SHF.R.U32.HI R4, RZ, 0x3, R3 ;  /* 0x00000003ff047819 */ /* 0x000fe20000011603 */
[----:B------:R-:W-:-:S03]  /*2c50*/  IMAD.IADD R3, R0, 0x1, -R8 ;  /* 0x0000000100037824 */ /* 0x000fc600078e0a08 */
[----:B------:R-:W-:Y:S01]  /*2c60*/  LOP3.LUT R5, R9, R4, RZ, 0x3c, !PT ;  /* 0x0000000409057212 */ /* 0x000fe200078e3cff */
[----:B------:R-:W-:Y:S02]  /*2c70*/  IMAD R4, R16, UR16, RZ ;  /* 0x0000001010047c24 */ /* 0x000fe4000f8e02ff */
[----:B------:R-:W-:Y:S02]  /*2c80*/  IMAD R3, R17, 0x8, R3 ;  /* 0x0000000811037824 */ /* 0x000fe400078e0203 */
[----:B------:R-:W-:Y:S02]  /*2c90*/  IMAD R4, R13, UR17, R4 ;  /* 0x000000110d047c24 */ /* 0x000fe4000f8e0204 */
[----:B------:R-:W-:Y:S01]  /*2ca0*/  IMAD.U32 R14, R3, 0x20, R5 ;  /* 0x00000020030e7824 */ /* 0x000fe200078e0005 */
[----:B------:R1:W-:Y:S01]  /*2cb0*/  @P1 STS [R234+0xf000], RZ ;  /* 0x00f000ffea001388 */ /* 0x0003e20000000800 */
[----:B------:R-:W-:-:S03]  /*2cc0*/  IMAD.IADD R12, R7, 0x1, R4 ;  /* 0x00000001070c7824 */ /* 0x000fc600078e0204 */
        /* <DEDUP_REMOVED lines=14> */
[----:B------:R-:W-:Y:S01]  /*2db0*/  IMAD.IADD R3, R5, 0x1, R3 ;  /* 0x0000000105037824 */ /* 0x000fe200078e0203 */
[----:B------:R4:W-:Y:S04]  /*2dc0*/  @P5 STS [R234+0xf000], RZ ;  /* 0x00f000ffea005388 */ /* 0x0009e80000000800 */
[----:B------:R4:W-:Y:S04]  /*2dd0*/  @P5 STS [R234+0xf004], RZ ;  /* 0x00f004ffea005388 */ /* 0x0009e80000000800 */
[----:B------:R4:W-:Y:S01]  /*2de0*/  @P5 STS.64 [R234+0xf008], RZ ;  /* 0x00f008ffea005388 */ /* 0x0009e20000000a00 */
[----:B--2---:R-:W-:-:S02]  /*2df0*/  ISETP.GE.AND P3, PT, R11, UR11, PT ;  /* 0x0000000b0b007c0c */ /* 0x004fc4000bf66270 */
[----:B------:R-:W2:Y:S01]  /*2e00*/  @!P5 LDC.64 R10, c[0x0][0x220] ;  /* 0x00008800ff0adb82 */ /* 0x000ea20000000a00 */
[----:B---3--:R-:W-:-:S10]  /*2e10*/  ISETP.GE.AND P2, PT, R23, UR11, PT ;  /* 0x0000000b17007c0c */ /* 0x008fd4000bf46270 */
[----:B------:R-:W3:Y:S01]  /*2e20*/  @!P3 LDC.64 R8, c[0x0][0x220] ;  /* 0x00008800ff08bb82 */ /* 0x000ee20000000a00 */
[----:B--2---:R-:W-:-:S04]  /*2e30*/  @!P5 LEA R10, P0, R4, R10, 0x1 ;  /* 0x0000000a040ad211 */ /* 0x004fc800078008ff */
[----:B------:R-:W-:-:S05]  /*2e40*/  @!P5 LEA.HI.X R11, R4, R11, R3, 0x1, P0 ;  /* 0x0000000b040bd211 */ /* 0x000fca00000f0c03 */
[----:B------:R-:W-:Y:S01]  /*2e50*/  @!PT LDS RZ, [RZ] ;  /* 0x00000000fffff984 */ /* 0x000fe20000000800 */
[----:B------:R-:W-:Y:S01]  /*2e60*/  @!PT LDS RZ, [RZ] ;  /* 0x00000000fffff984 */ /* 0x000fe20000000800 */
[----:B------:R-:W-:Y:S01]  /*2e70*/  @!PT LDS RZ, [RZ] ;  /* 0x00000000fffff984 */ /* 0x000fe20000000800 */
[----:B------:R4:W-:Y:S01]  /*2e80*/  @!P5 LDGSTS.E.BYPASS.LTC128B.128 [R234+0xf000], desc[UR6][R10.64] ;  /* 0x0f0000000aeadfae */ /* 0x0009e2000b901d46 */
[----:B---3--:R-:W-:-:S03]  /*2e90*/  @!P3 LEA R8, P0, R4, R8, 0x1 ;  /* 0x000000080408b211 */ /* 0x008fc600078008ff */
[----:B------:R4:W-:Y:S01]  /*2ea0*/  @P3 STS.128 [R234+0x11000], RZ ;  /* 0x011000ffea003388 */ /* 0x0009e20000000c00 */
        /* <DEDUP_REMOVED lines=8> */
[----:B----4-:R-:W-:-:S04]  /*2f30*/  LEA R8, P0, R4, UR16, 0x1 ;  /* 0x0000001004087c11 */ /* 0x010fc8000f8008ff */
[----:B------:R-:W-:-:S05]  /*2f40*/  LEA.HI.X R9, R4, UR17, R3, 0x1, P0 ;  /* 0x0000001104097c11 */ /* 0x000fca00080f0c03 */
[----:B------:R-:W-:Y:S01]  /*2f50*/  @!PT LDS RZ, [RZ] ;  /* 0x00000000fffff984 */ /* 0x000fe20000000800 */
[----:B------:R-:W-:Y:S01]  /*2f60*/  @!PT LDS RZ, [RZ] ;  /* 0x00000000fffff984 */ /* 0x000fe20000000800 */
[----:B------:R-:W-:Y:S01]  /*2f70*/  @!PT LDS RZ, [RZ] ;  /* 0x00000000fffff984 */ /* 0x000fe20000000800 */
[----:B------:R2:W-:Y:S04]  /*2f80*/  LDGSTS.E.BYPASS.LTC128B.128 [R234+0x13000], desc[UR6][R8.64+0x80] ;  /* 0x1300008008ea7fae */ /* 0x0005e8000b901d46 */
.L_x_100:
[----:B------:R-:W-:Y:S05]  /*2f90*/  BSYNC B0 ;  /* 0x0000000000007941 */ /* 0x000fea0003800000 */
.L_x_99:
[----:B------:R3:W-:Y:S01]  /*2fa0*/  @P4 STS.128 [R234+0x10000], RZ ;  /* 0x010000ffea004388 */ /* 0x0007e20000000c00 */
[----:B------:R-:W-:Y:S03]  /*2fb0*/  BSSY B0, `(.L_x_101) ;  /* 0x000002b000007945 */ /* 0x000fe60003800000 */
[----:B------:R3:W-:Y:S04]  /*2fc0*/  @P4 STS.128 [R234+0x12000], RZ ;  /* 0x012000ffea004388 */ /* 0x0007e80000000c00 */
[----:B------:R3:W-:Y:S01]  /*2fd0*/  @P4 STS.128 [R234+0x14000], RZ ;  /* 0x014000ffea004388 */ /* 0x0007e20000000c00 */
[----:B------:R-:W-:Y:S05]  /*2fe0*/  @P4 BRA `(.L_x_102) ;  /* 0x00000000009c4947 */ /* 0x000fea0003800000 */
[----:B------:R-:W5:Y:S01]  /*2ff0*/  LDL R3, [R1+0x20] ;  /* 0x0000200001037983 */ /* 0x000f620000100800 */
[----:B------:R-:W-:-:S03]  /*3000*/  ULDC UR9, c[0x0][0x2d0] ;  /* 0x0000b40000097ab9 */ /* 0x000fc60000000800 */
[----:B------:R-:W3:Y:S01]  /*3010*/  LDL R23, [R1+0x24] ;  /* 0x0000240001177983 */ /* 0x000ee20000100800 */
[----:B------:R-:W-:Y:S01]  /*3020*/  ISETP.GE.AND P5, PT, R24, UR9, PT ;  /* 0x0000000918007c0c */ /* 0x000fe2000bfa6270 */
[----:B------:R-:W-:-:S12]  /*3030*/  IMAD.MOV.U32 R5, RZ, RZ, R12 ;  /* 0x000000ffff057224 */ /* 0x000fd800078e000c */
[----:B--2-4-:R-:W2:Y:S01]  /*3040*/  @!P5 LDC.64 R8, c[0x0][0x220] ;  /* 0x00008800ff08db82 */ /* 0x014ea20000000a00 */
[----:B------:R4:W-:Y:S01]  /*3050*/  @P5 STS.128 [R234+0x10000], RZ ;  /* 0x010000ffea005388 */ /* 0x0009e20000000c00 */
[----:B-----5:R-:W-:Y:S02]  /*3060*/  ISETP.GE.AND P3, PT, R3, UR9, PT ;  /* 0x0000000903007c0c */ /* 0x020fe4000bf66270 */
[----:B------:R-:W-:-:S05]  /*3070*/  IADD3 R3, P0, R0, 0x40, RZ ;  /* 0x0000004000037810 */ /* 0x000fca0007f1e0ff */
[----:B------:R-:W-:Y:S01]  /*3080*/  IMAD.X R4, RZ, RZ, R20, P0 ;  /* 0x000000ffff047224 */ /* 0x000fe200000e0614 */
[----:B---3--:R-:W-:-:S03]  /*3090*/  ISETP.GE.AND P0, PT, R23, UR9, PT ;  /* 0x0000000917007c0c */ /* 0x008fc6000bf06270 */
[----:B------:R-:W-:Y:S02]  /*30a0*/  IMAD R7, R4, UR20, RZ ;  /* 0x0000001404077c24 */ /* 0x000fe4000f8e02ff */
[----:B------:R-:W3:Y:S01]  /*30b0*/  @!P3 LDC.64 R10, c[0x0][0x220] ;  /* 0x00008800ff0abb82 */ /* 0x000ee20000000a00 */
[----:B------:R-:W-:-:S04]  /*30c0*/  IMAD.MOV.U32 R4, RZ, RZ, R6 ;  /* 0x000000ffff047224 */ /* 0x000fc800078e0006 */
[----:B------:R-:W-:-:S04]  /*30d0*/  IMAD.WIDE.U32 R4, R3, UR20, R4 ;  /* 0x0000001403047c25 */ /* 0x000fc8000f8e0004 */
[----:B------:R-:W-:Y:S01]  /*30e0*/  IMAD R3, R3, UR21, R7 ;  /* 0x0000001503037c24 */ /* 0x000fe2000f8e0207 */
[----:B--2---:R-:W-:-:S03]  /*30f0*/  @!P5 LEA R8, P2, R4, R8, 0x1 ;  /* 0x000000080408d211 */ /* 0x004fc600078408ff */
[----:B------:R-:W-:-:S05]  /*3100*/  IMAD.IADD R3, R5, 0x1, R3 ;  /* 0x0000000105037824 */ /* 0x000fca00078e0203 */
        /* <DEDUP_REMOVED lines=21> */
.L_x_102:
[----:B------:R-:W-:Y:S05]  /*3260*/  BSYNC B0 ;  /* 0x0000000000007941 */ /* 0x000fea0003800000 */
.L_x_101:
        /* <DEDUP_REMOVED lines=11> */
[----:B------:R-:W5:Y:S01]  /*3320*/  LDL R5, [R1+0x20] ;  /* 0x0000200001057983 */ /* 0x000f620000100800 */
[----:B------:R-:W-:-:S03]  /*3330*/  ULDC UR9, c[0x0][0x2d0] ;  /* 0x0000b40000097ab9 */ /* 0x000fc60000000800 */
[----:B------:R-:W3:Y:S01]  /*3340*/  LDL R4, [R1+0x24] ;  /* 0x0000240001047983 */ /* 0x000ee20000100800 */
[----:B------:R-:W-:-:S13]  /*3350*/  ISETP.GE.AND P5, PT, R24, UR9, PT ;  /* 0x0000000918007c0c */ /* 0x000fda000bfa6270 */
[----:B--2-4-:R-:W-:Y:S01]  /*3360*/  @!P5 IMAD.MOV.U32 R6, RZ, RZ, R242 ;  /* 0x000000ffff06d224 */ /* 0x014fe200078e00f2 */
[----:B------:R2:W-:Y:S01]  /*3370*/  @P5 STS [R234+0x6000], RZ ;  /* 0x006000ffea005388 */ /* 0x0005e20000000800 */
[----:B------:R-:W-:-:S03]  /*3380*/  @!P5 IMAD.MOV.U32 R7, RZ, RZ, R240 ;  /* 0x000000ffff07d224 */ /* 0x000fc600078e00f0 */
[----:B------:R2:W-:Y:S04]  /*3390*/  @P5 STS [R234+0x6004], RZ ;  /* 0x006004ffea005388 */ /* 0x0005e80000000800 */
[----:B------:R2:W-:Y:S04]  /*33a0*/  @P5 STS.64 [R234+0x6008], RZ ;  /* 0x006008ffea005388 */ /* 0x0005e80000000a00 */
[----:B------:R-:W-:Y:S01]  /*33b0*/  @!PT LDS RZ, [RZ] ;  /* 0x00000000fffff984 */ /* 0x000fe20000000800 */
[----:B------:R-:W-:Y:S01]  /*33c0*/  @!PT LDS RZ, [RZ] ;  /* 0x00000000fffff984 */ /* 0x000fe20000000800 */
[----:B------:R-:W-:Y:S01]  /*33d0*/  @!PT LDS RZ, [RZ] ;  /* 0x00000000fffff984 */ /* 0x000fe20000000800 */
[----:B------:R2:W-:Y:S01]  /*33e0*/  @!P5 LDGSTS.E.BYPASS.LTC128B.128 [R234+0x6000], desc[UR6][R6.64] ;  /* 0x0600000006eadfae */ /* 0x0005e2000b901d46 */
[----:B-----5:R-:W-:Y:S02]  /*33f0*/  ISETP.GE.AND P3, PT, R5, UR9, PT ;  /* 0x0000000905007c0c */ /* 0x020fe4000bf66270 */
[----:B---3--:R-:W-:-:S11]  /*3400*/  ISETP.GE.AND P2, PT, R4, UR9, PT ;  /* 0x0000000904007c0c */ /* 0x008fd6000bf46270 */
        /* <DEDUP_REMOVED lines=9> */
[----:B--2---:R-:W-:Y:S02]  /*34a0*/  MOV R4, R242 ;  /* 0x000000f200047202 */ /* 0x004fe40000000f00 */
[----:B------:R-:W-:-:S05]  /*34b0*/  MOV R5, R240 ;  /* 0x000000f000057202 */ /* 0x000fca0000000f00 */
[----:B------:R-:W-:Y:S01]  /*34c0*/  @!PT LDS RZ, [RZ] ;  /* 0x00000000fffff984 */ /* 0x000fe20000000800 */
[----:B------:R-:W-:Y:S01]  /*34d0*/  @!PT LDS RZ, [RZ] ;  /* 0x00000000fffff984 */ /* 0x000fe20000000800 */
[----:B------:R-:W-:Y:S01]  /*34e0*/  @!PT LDS RZ, [RZ] ;  /* 0x00000000fffff984 */ /* 0x000fe20000000800 */
[----:B------:R2:W-:Y:S02]  /*34f0*/  LDGSTS.E.BYPASS.LTC128B.128 [R234+0x8000], desc[UR6][R4.64+0x80] ;  /* 0x0800008004ea7fae */ /* 0x0005e4000b901d46 */
.L_x_104:
[----:B------:R-:W-:Y:S05]  /*3500*/  BSYNC B0 ;  /* 0x0000000000007941 */ /* 0x000fea0003800000 */
.L_x_103:
        /* <DEDUP_REMOVED lines=16> */
.L_x_106:
[----:B--2---:R-:W2:Y:S01]  /*3610*/  LDL R4, [R1+0x20] ;  /* 0x0000200001047983 */ /* 0x004ea20000100800 */
[----:B------:R-:W-:-:S03]  /*3620*/  ULDC UR9, c[0x0][0x2d0] ;  /* 0x0000b40000097ab9 */ /* 0x000fc60000000800 */
[----:B------:R-:W5:Y:S01]  /*3630*/  LDL R3, [R1+0x24] ;  /* 0x0000240001037983 */ /* 0x000f620000100800 */
[----:B------:R-:W-:-:S13]  /*3640*/  ISETP.GE.AND P5, PT, R24, UR9, PT ;  /* 0x0000000918007c0c */ /* 0x000fda000bfa6270 */
[----:B----4-:R-:W-:Y:S01]  /*3650*/  @!P5 IMAD.MOV.U32 R6, RZ, RZ, R241 ;  /* 0x000000ffff06d224 */ /* 0x010fe200078e00f1 */
        /* <DEDUP_REMOVED lines=9> */
[----:B--2---:R-:W-:-:S02]  /*36f0*/  ISETP.GE.AND P3, PT, R4, UR9, PT ;  /* 0x0000000904007c0c */ /* 0x004fc4000bf66270 */
[----:B-----5:R-:W-:-:S11]  /*3700*/  ISETP.GE.AND P2, PT, R3, UR9, PT ;  /* 0x0000000903007c0c */ /* 0x020fd6000bf46270 */
        /* <DEDUP_REMOVED lines=15> */
[----:B----4-:R-:W-:Y:S02]  /*3800*/  MOV R4, R241 ;  /* 0x000000f100047202 */ /* 0x010fe40000000f00 */
[----:B------:R-:W-:-:S05]  /*3810*/  MOV R5, R239 ;  /* 0x000000ef00057202 */ /* 0x000fca0000000f00 */
[----:B------:R-:W-:Y:S01]  /*3820*/  @!PT LDS RZ, [RZ] ;  /* 0x00000000fffff984 */ /* 0x000fe20000000800 */
[----:B------:R-:W-:Y:S01]  /*3830*/  @!PT LDS RZ, [RZ] ;  /* 0x00000000fffff984 */ /* 0x000fe20000000800 */
[----:B------:R-:W-:Y:S01]  /*3840*/  @!PT LDS RZ, [RZ] ;  /* 0x00000000fffff984 */ /* 0x000fe20000000800 */
[----:B------:R2:W-:Y:S02]  /*3850*/  LDGSTS.E.BYPASS.LTC128B.128 [R232+0x2000], desc[UR6][R4.64+0x80] ;  /* 0x0200008004e87fae */ /* 0x0005e4000b901d46 */
.L_x_107:
[----:B------:R-:W-:Y:S05]  /*3860*/  BSYNC B0 ;  /* 0x0000000000007941 */ /* 0x000fea0003800000 */
.L_x_105:
[----:B--2-4-:R-:W-:Y:S01]  /*3870*/  LEA.HI R6, R18, R17, RZ, 0x1 ;  /* 0x0000001112067211 */ /* 0x014fe200078f08ff */
[----:B------:R-:W-:Y:S01]  /*3880*/  UIMAD UR9, UR30, UR22, URZ ;  /* 0x000000161e0972a4 */ /* 0x000fe2000f8e023f */
[----:B------:R-:W-:Y:S01]  /*3890*/  SHF.R.S32.HI R3, RZ, 0x1f, R15 ;  /* 0x0000001fff037819 */ /* 0x000fe2000001140f */
[----:B------:R-:W-:Y:S01]  /*38a0*/  IMAD.U32 R4, RZ, RZ, UR22 ;  /* 0x00000016ff047e24 */ /* 0x000fe2000f8e00ff */
[----:B------:R-:W-:Y:S01]  /*38b0*/  LOP3.LUT R6, R6, 0xfffffffe, RZ, 0xc0, !PT ;  /* 0xfffffffe06067812 */ /* 0x000fe200078ec0ff */
[----:B------:R-:W-:Y:S01]  /*38c0*/  UIMAD UR9, UR36, UR23, UR9 ;  /* 0x00000017240972a4 */ /* 0x000fe2000f8e0209 */
[----:B------:R-:W-:Y:S01]  /*38d0*/  LEA.HI R3, R3, R15, RZ, 0x2 ;  /* 0x0000000f03037211 */ /* 0x000fe200078f10ff */
[----:B------:R-:W-:Y:S01]  /*38e0*/  IMAD.WIDE.U32 R4, R4, UR36, R24 ;  /* 0x0000002404047c25 */ /* 0x000fe2000f8e0018 */
[----:B------:R2:W-:Y:S01]  /*38f0*/  @P1 STS [R234+0x9000], RZ ;  /* 0x009000ffea001388 */ /* 0x0005e20000000800 */
[----:B------:R-:W-:Y:S01]  /*3900*/  ULDC.64 UR16, c[0x0][0x260] ;  /* 0x0000980000107ab9 */ /* 0x000fe20000000a00 */
[----:B------:R-:W-:Y:S01]  /*3910*/  SHF.R.S32.HI R3, RZ, 0x2, R3 ;  /* 0x00000002ff037819 */ /* 0x000fe20000011403 */
[----:B------:R-:W-:Y:S01]  /*3920*/  IMAD.IADD R7, R17, 0x1, -R6 ;  /* 0x0000000111077824 */ /* 0x000fe200078e0a06 */
[----:B------:R2:W-:Y:S01]  /*3930*/  @P1 STS [R234+0x9004], RZ ;  /* 0x009004ffea001388 */ /* 0x0005e20000000800 */
[----:B------:R-:W-:Y:S01]  /*3940*/  IMAD.U32 R8, RZ, RZ, UR9 ;  /* 0x00000009ff087e24 */ /* 0x000fe2000f8e00ff */
[----:B------:R-:W-:Y:S01]  /*3950*/  IADD3 R6, P2, R4, UR28, RZ ;  /* 0x0000001c04067c10 */ /* 0x000fe2000ff5e0ff */
[----:B------:R-:W-:Y:S01]  /*3960*/  IMAD R3, R7, 0x10, R3 ;  /* 0x0000001007037824 */ /* 0x000fe200078e0203 */
[----:B------:R2:W-:Y:S01]  /*3970*/  @P1 STS.64 [R234+0x9008], RZ ;  /* 0x009008ffea001388 */ /* 0x0005e20000000a00 */
[----:B------:R-:W-:Y:S01]  /*3980*/  IMAD R4, R16, UR16, RZ ;  /* 0x0000001010047c24 */ /* 0x000fe2000f8e02ff */
[----:B------:R-:W-:Y:S01]  /*3990*/  IADD3.X R7, R5, UR29, R8, P2, !PT ;  /* 0x0000001d05077c10 */ /* 0x000fe200097fe408 */
[----:B------:R-:W-:Y:S01]  /*39a0*/  VIADD R5, R3, 0x8 ;  /* 0x0000000803057836 */ /* 0x000fe20000000000 */
[----:B------:R2:W-:Y:S01]  /*39b0*/  @P1 STS.128 [R234+0xb000], RZ ;  /* 0x00b000ffea001388 */ /* 0x0005e20000000c00 */
[----:B------:R-:W-:Y:S01]  /*39c0*/  IMAD R14, R13, UR17, R4 ;  /* 0x000000110d0e7c24 */ /* 0x000fe2000f8e0204 */
[----:B------:R-:W-:Y:S01]  /*39d0*/  BSSY B0, `(.L_x_108) ;  /* 0x0000034000007945 */ /* 0x000fe20003800000 */
[----:B------:R-:W-:Y:S01]  /*39e0*/  VIADD R4, R3, 0x20 ;  /* 0x0000002003047836 */ /* 0x000fe20000000000 */
[----:B------:R2:W-:Y:S01]  /*39f0*/  @P1 STS.128 [R234+0xd000], RZ ;  /* 0x00d000ffea001388 */ /* 0x0005e20000000c00 */
[----:B------:R-:W-:Y:S01]  /*3a00*/  ISETP.GE.AND P2, PT, R5, UR5, PT ;  /* 0x0000000505007c0c */ /* 0x000fe2000bf46270 */
[----:B------:R-:W-:-:S02]  /*3a10*/  VIADD R9, R3, 0x28 ;  /* 0x0000002803097836 */ /* 0x000fc40000000000 */
[----:B------:R-:W-:Y:S01]  /*3a20*/  IMAD.WIDE.U32 R6, R13, UR16, R6 ;  /* 0x000000100d067c25 */ /* 0x000fe2000f8e0006 */
[----:B------:R-:W-:Y:S02]  /*3a30*/  P2R R16, PR, RZ, 0x4 ;  /* 0x00000004ff107803 */ /* 0x000fe40000000000 */
[----:B------:R-:W-:Y:S01]  /*3a40*/  ISETP.GE.AND P2, PT, R3, UR5, PT ;  /* 0x0000000503007c0c */ /* 0x000fe2000bf46270 */
[----:B------:R-:W-:Y:S01]  /*3a50*/  IMAD.IADD R14, R7, 0x1, R14 ;  /* 0x00000001070e7824 */ /* 0x000fe200078e020e */
[----:B------:R-:W-:Y:S02]  /*3a60*/  ISETP.GE.AND P6, PT, R4, UR5, PT ;  /* 0x0000000504007c0c */ /* 0x000fe4000bfc6270 */
[----:B------:R-:W-:Y:S02]  /*3a70*/  ISETP.GE.AND P5, PT, R9, UR5, PT ;  /* 0x0000000509007c0c */ /* 0x000fe4000bfa6270 */
[----:B------:R-:W-:Y:S01]  /*3a80*/  P2R R15, PR, RZ, 0x4 ;  /* 0x00000004ff0f7803 */ /* 0x000fe20000000000 */
[----:B------:R-:W-:Y:S10]  /*3a90*/  @P1 BRA `(.L_x_109) ;  /* 0x00000000009c1947 */ /* 0x000ff40003800000 */
[----:B------:R-:W4:Y:S01]  /*3aa0*/  LDL R10, [R1+0x20] ;  /* 0x00002000010a7983 */ /* 0x000f220000100800 */
[----:B------:R-:W-:-:S03]  /*3ab0*/  ULDC UR5, c[0x0][0x2d0] ;  /* 0x0000b40000057ab9 */ /* 0x000fc60000000800 */
[----:B------:R-:W5:Y:S01]  /*3ac0*/  LDL R23, [R1+0x24] ;  /* 0x0000240001177983 */ /* 0x000f620000100800 */
        /* <DEDUP_REMOVED lines=17> */
[----:B----4-:R-:W-:-:S13]  /*3be0*/  ISETP.GE.AND P2, PT, R10, UR5, PT ;  /* 0x000000050a007c0c */ /* 0x010fda000bf46270 */
[----:B------:R-:W4:Y:S01]  /*3bf0*/  @!P2 LDC.64 R10, c[0x0][0x218] ;  /* 0x00008600ff0aab82 */ /* 0x000f220000000a00 */
[----:B------:R1:W-:Y:S01]  /*3c00*/  @P2 STS.128 [R234+0xb000], RZ ;  /* 0x00b000ffea002388 */ /* 0x0003e20000000c00 */
[----:B----4-:R-:W-:-:S04]  /*3c10*/  @!P2 LEA R10, P1, R4, R10, 0x1 ;  /* 0x0000000a040aa211 */ /* 0x010fc800078208ff */
[----:B------:R-:W-:Y:S02]  /*3c20*/  @!P2 LEA.HI.X R11, R4, R11, R8, 0x1, P1 ;  /* 0x0000000b040ba211 */ /* 0x000fe400008f0c08 */
[----:B-----5:R-:W-:-:S03]  /*3c30*/  ISETP.GE.AND P1, PT, R23, UR5, PT ;  /* 0x0000000517007c0c */ /* 0x020fc6000bf26270 */
        /* <DEDUP_REMOVED lines=13> */
.L_x_109:
[----:B------:R-:W-:Y:S05]  /*3d10*/  BSYNC B0 ;  /* 0x0000000000007941 */ /* 0x000fea0003800000 */
.L_x_108:
[----:B------:R1:W-:Y:S01]  /*3d20*/  @P4 STS.128 [R234+0xa000], RZ ;  /* 0x00a000ffea004388 */ /* 0x0003e20000000c00 */
[----:B------:R-:W-:Y:S03]  /*3d30*/  BSSY B0, `(.L_x_110) ;  /* 0x000002a000007945 */ /* 0x000fe60003800000 */
[----:B------:R1:W-:Y:S04]  /*3d40*/  @P4 STS.128 [R234+0xc000], RZ ;  /* 0x00c000ffea004388 */ /* 0x0003e80000000c00 */
[----:B------:R1:W-:Y:S01]  /*3d50*/  @P4 STS.128 [R234+0xe000], RZ ;  /* 0x00e000ffea004388 */ /* 0x0003e20000000c00 */
[----:B------:R-:W-:Y:S05]  /*3d60*/  @P4 BRA `(.L_x_111) ;  /* 0x0000000000984947 */ /* 0x000fea0003800000 */
[----:B-1----:R-:W5:Y:S01]  /*3d70*/  LDL R12, [R1+0x20] ;  /* 0x00002000010c7983 */ /* 0x002f620000100800 */
[----:B------:R-:W-:-:S03]  /*3d80*/  ULDC UR5, c[0x0][0x2d0] ;  /* 0x0000b40000057ab9 */ /* 0x000fc60000000800 */
[----:B------:R-:W2:Y:S01]  /*3d90*/  LDL R8, [R1+0x24] ;  /* 0x0000240001087983 */ /* 0x000ea20000100800 */
[----:B------:R-:W-:Y:S01]  /*3da0*/  ISETP.GE.AND P1, PT, R24, UR5, PT ;  /* 0x0000000518007c0c */ /* 0x000fe2000bf26270 */
[----:B------:R-:W-:Y:S01]  /*3db0*/  IMAD.MOV.U32 R7, RZ, RZ, R14 ;  /* 0x000000ffff077224 */ /* 0x000fe200078e000e */
[----:B------:R-:W-:-:S05]  /*3dc0*/  IADD3 R0, P2, R0, 0x40, RZ ;  /* 0x0000004000007810 */ /* 0x000fca0007f5e0ff */
[----:B------:R-:W-:Y:S02]  /*3dd0*/  IMAD.X R4, RZ, RZ, R20, P2 ;  /* 0x000000ffff047224 */ /* 0x000fe400010e0614 */
[----:B------:R-:W-:-:S04]  /*3de0*/  IMAD.WIDE.U32 R6, R0, UR22, R6 ;  /* 0x0000001600067c25 */ /* 0x000fc8000f8e0006 */
[----:B----4-:R-:W1:Y:S01]  /*3df0*/  @!P1 LDC.64 R10, c[0x0][0x218] ;  /* 0x00008600ff0a9b82 */ /* 0x010e620000000a00 */
        /* <DEDUP_REMOVED lines=15> */
[----:B--2---:R-:W-:-:S03]  /*3ef0*/  ISETP.GE.AND P1, PT, R8, UR5, PT ;  /* 0x0000000508007c0c */ /* 0x004fc6000bf26270 */
[----:B------:R-:W-:Y:S01]  /*3f00*/  @!PT LDS RZ, [RZ] ;  /* 0x00000000fffff984 */ /* 0x000fe20000000800 */
[----:B------:R-:W-:Y:S01]  /*3f10*/  @!PT LDS RZ, [RZ] ;  /* 0x00000000fffff984 */ /* 0x000fe20000000800 */
[----:B------:R-:W-:Y:S01]  /*3f20*/  @!PT LDS RZ, [RZ] ;  /* 0x00000000fffff984 */ /* 0x000fe20000000800 */
[----:B------:R4:W-:Y:S10]  /*3f30*/  @!P2 LDGSTS.E.BYPASS.LTC128B.128 [R234+0xc000], desc[UR6][R4.64+0x40] ;  /* 0x0c00004004eaafae */ /* 0x0009f4000b901d46 */
        /* <DEDUP_REMOVED lines=9> */
.L_x_111:
[----:B------:R-:W-:Y:S05]  /*3fd0*/  BSYNC B0 ;  /* 0x0000000000007941 */ /* 0x000fea0003800000 */
.L_x_110:
[----:B------:R-:W0:Y:S01]  /*3fe0*/  LDGDEPBAR ;  /* 0x00000000000079af */ /* 0x000e220000000000 */
[----:B------:R-:W-:Y:S01]  /*3ff0*/  ULDC.64 UR20, c[0x0][0x3c8] ;  /* 0x0000f20000147ab9 */ /* 0x000fe20000000a00 */
[----:B------:R-:W-:Y:S01]  /*4000*/  SHF.R.S32.HI R0, RZ, 0x1f, R3 ;  /* 0x0000001fff007819 */ /* 0x000fe20000011403 */
[----:B-1--4-:R-:W-:Y:S01]  /*4010*/  IMAD.SHL.U32 R4, R3, 0x4, RZ ;  /* 0x0000000403047824 */ /* 0x012fe200078e00ff */
[----:B------:R-:W-:Y:S01]  /*4020*/  UISETP.NE.U32.AND UP1, UPT, UR20, URZ, UPT ;  /* 0x0000003f1400728c */ /* 0x000fe2000bf25070 */
[----:B------:R-:W-:Y:S01]  /*4030*/  ISETP.NE.AND P4, PT, R15, RZ, PT ;  /* 0x000000ff0f00720c */ /* 0x000fe20003f85270 */
[----:B------:R-:W-:Y:S01]  /*4040*/  IMAD.MOV.U32 R10, RZ, RZ, 0x7f800000 ;  /* 0x7f800000ff0a7424 */ /* 0x000fe200078e00ff */
[----:B------:R-:W-:Y:S01]  /*4050*/  ISETP.NE.AND P3, PT, R16, RZ, PT ;  /* 0x000000ff1000720c */ /* 0x000fe20003f65270 */
[----:B------:R-:W-:Y:S01]  /*4060*/  UISETP.NE.AND.EX UP1, UPT, UR21, URZ, UPT, UP1 ;  /* 0x0000003f1500728c */ /* 0x000fe2000bf25310 */
[----:B------:R-:W-:Y:S01]  /*4070*/  SHF.L.U64.HI R8, R3, 0x2, R0 ;  /* 0x0000000203087819 */ /* 0x000fe20000010200 */
[----:B------:R1:W-:Y:S01]  /*4080*/  STL [R1+0x38], R4 ;  /* 0x0000380401007387 */ /* 0x0003e20000100800 */
[----:B------:R-:W-:Y:S01]  /*4090*/  SHF.R.S32.HI R0, RZ, 0x1f, R9 ;  /* 0x0000001fff007819 */ /* 0x000fe20000011409 */
[----:B------:R-:W-:Y:S01]  /*40a0*/  USHF.R.S32.HI UR9, URZ, 0x1f, UR59 ;  /* 0x0000001f3f097899 */ /* 0x000fe2000801143b */
[----:B------:R-:W-:Y:S01]  /*40b0*/  @!P5 LEA R6, P1, R9, UR13, 0x2 ;  /* 0x0000000d0906dc11 */ /* 0x000fe2000f8210ff */
[----:B------:R4:W-:Y:S01]  /*40c0*/  STL [R1+0x34], R8 ;  /* 0x0000340801007387 */ /* 0x0009e20000100800 */
[----:B------:R-:W-:-:S02]  /*40d0*/  USHF.R.S32.HI UR5, URZ, 0x1f, UR49 ;  /* 0x0000001f3f057899 */ /* 0x000fc40008011431 */
[----:B------:R-:W-:Y:S01]  /*40e0*/  @!P5 LEA.HI.X R7, R9, UR12, R0, 0x2, P1 ;  /* 0x0000000c0907dc11 */ /* 0x000fe200088f1400 */
[----:B------:R-:W-:Y:S01]  /*40f0*/  IMAD.MOV.U32 R0, RZ, RZ, 0x7f800000 ;  /* 0x7f800000ff007424 */ /* 0x000fe200078e00ff */
[----:B------:R-:W-:Y:S01]  /*4100*/  @UP1 ULDC.64 UR22, c[0x0][0x3d0] ;  /* 0x0000f40000161ab9 */ /* 0x000fe20000000a00 */
[----:B------:R-:W-:Y:S01]  /*4110*/  IMAD.MOV.U32 R9, RZ, RZ, 0x7f800000 ;  /* 0x7f800000ff097424 */ /* 0x000fe200078e00ff */
[----:B------:R-:W-:Y:S01]  /*4120*/  @UP1 UIMAD UR5, UR5, UR22, URZ ;  /* 0x00000016050512a4 */ /* 0x000fe2000f8e023f */
[----:B------:R-:W-:Y:S01]  /*4130*/  PLOP3.LUT P1, PT, PT, PT, UP1, 0x80, 0x0 ;  /* 0x000000000000781c */ /* 0x000fe20003f2f018 */
[----:B------:R-:W-:Y:S01]  /*4140*/  @UP1 UMOV UR16, UR59 ;  /* 0x0000003b00101c82 */ /* 0x000fe20008000000 */
[----:B------:R-:W5:Y:S01]  /*4150*/  @!P5 LDG.E R0, desc[UR6][R6.64] ;  /* 0x000000060600d981 */ /* 0x000f62000c1e1900 */
[----:B------:R-:W-:-:S04]  /*4160*/  DEPBAR.LE SB0, 0x1 ;  /* 0x000080400000791a */ /* 0x000fc80000000000 */
[----:B------:R-:W-:Y:S01]  /*4170*/  @UP1 UMOV UR17, UR9 ;  /* 0x0000000900111c82 */ /* 0x000fe20008000000 */
[----:B------:R-:W-:Y:S02]  /*4180*/  @UP1 UIMAD UR5, UR49, UR23, UR5 ;  /* 0x00000017310512a4 */ /* 0x000fe4000f8e0205 */
[----:B------:R-:W-:Y:S01]  /*4190*/  @UP1 UIMAD.WIDE.U32 UR16, UR49, UR22, UR16 ;  /* 0x00000016311012a5 */ /* 0x000fe2000f8e0010 */
[----:B------:R-:W-:Y:S01]  /*41a0*/  IMAD.SHL.U32 R233, R21, 0x2, RZ ;  /* 0x0000000215e97824 */ /* 0x000fe200078e00ff */
[----:B------:R-:W-:Y:S02]  /*41b0*/  CS2R R126, SRZ ;  /* 0x00000000007e7805 */ /* 0x000fe4000001ff00 */
[----:B-1----:R-:W-:Y:S01]  /*41c0*/  IADD3 R4, P2, R4, UR13, RZ ;  /* 0x0000000d04047c10 */ /* 0x002fe2000ff5e0ff */
[----:B------:R-:W-:Y:S02]  /*41d0*/  @UP1 ULEA UR20, UP0, UR16, UR20, 0x2 ;  /* 0x0000001410141291 */ /* 0x000fe4000f80103f */
[----:B------:R-:W-:Y:S01]  /*41e0*/  @UP1 UIADD3 UR5, UR17, UR5, URZ ;  /* 0x0000000511051290 */ /* 0x000fe2000fffe03f */
[----:B------:R-:W-:Y:S01]  /*41f0*/  IADD3.X R5, R8, UR12, RZ, P2, !PT ;  /* 0x0000000c08057c10 */ /* 0x000fe200097fe4ff */
[----:B----4-:R-:W-:Y:S01]  /*4200*/  IMAD.MOV.U32 R8, RZ, RZ, 0x7f800000 ;  /* 0x7f800000ff087424 */ /* 0x010fe200078e00ff */
[----:B------:R-:W-:Y:S01]  /*4210*/  CS2R R124, SRZ ;  /* 0x00000000007c7805 */ /* 0x000fe2000001ff00 */
[----:B------:R-:W-:-:S02]  /*4220*/  @UP1 ULEA.HI.X UR21, UR16, UR21, UR5, 0x2, UP0 ;  /* 0x0000001510151291 */ /* 0x000fc400080f1405 */
[----:B------:R-:W4:Y:S01]  /*4230*/  @!P4 LDG.E R10, desc[UR6][R4.64] ;  /* 0x00000006040ac981 */ /* 0x000f22000c1e1900 */
[----:B------:R-:W-:Y:S01]  /*4240*/  @UP1 ULDC UR5, c[0x0][0x2e8] ;  /* 0x0000ba0000051ab9 */ /* 0x000fe20000000800 */
[----:B------:R-:W-:Y:S01]  /*4250*/  IMAD.MOV.U32 R245, RZ, RZ, R232 ;  /* 0x000000fffff57224 */ /* 0x000fe200078e00e8 */
[----:B------:R-:W-:Y:S01]  /*4260*/  CS2R R130, SRZ ;  /* 0x0000000000827805 */ /* 0x000fe2000001ff00 */
[----:B------:R-:W2:Y:S01]  /*4270*/  @!P3 LDG.E R9, desc[UR6][R4.64+0x20] ;  /* 0x000020060409b981 */ /* 0x000ea2000c1e1900 */
[----:B------:R-:W-:Y:S02]  /*4280*/  CS2R R128, SRZ ;  /* 0x0000000000807805 */ /* 0x000fe4000001ff00 */
[----:B------:R-:W-:Y:S02]  /*4290*/  CS2R R122, SRZ ;  /* 0x00000000007a7805 */ /* 0x000fe4000001ff00 */
[----:B------:R-:W-:Y:S01]  /*42a0*/  CS2R R120, SRZ ;  /* 0x0000000000787805 */ /* 0x000fe2000001ff00 */
[----:B------:R1:W3:Y:S01]  /*42b0*/  @!P6 LDG.E R8, desc[UR6][R4.64+0x80] ;  /* 0x000080060408e981 */ /* 0x0002e2000c1e1900 */
[----:B------:R-:W-:-:S02]  /*42c0*/  CS2R R118, SRZ ;  /* 0x0000000000767805 */ /* 0x000fc4000001ff00 */
[----:B------:R-:W-:Y:S02]  /*42d0*/  CS2R R116, SRZ ;  /* 0x0000000000747805 */ /* 0x000fe4000001ff00 */
[----:B------:R-:W-:Y:S01]  /*42e0*/  CS2R R110, SRZ ;  /* 0x00000000006e7805 */ /* 0x000fe2000001ff00 */
[----:B------:R-:W-:Y:S01]  /*42f0*/  BAR.SYNC.DEFER_BLOCKING 0x0 ;  /* 0x0000000000007b1d */ /* 0x000fe20000010000 */
        /* <DEDUP_REMOVED lines=19> */
[----:B------:R-:W-:Y:S01]  /*4430*/  CS2R R74, SRZ ;  /* 0x00000000004a7805 */ /* 0x000fe2000001ff00 */
[----:B-1----:R-:W-:Y:S01]  /*4440*/  IMAD.U32 R5, RZ, RZ, UR21 ;  /* 0x00000015ff057e24 */ /* 0x002fe2000f8e00ff */
[----:B------:R-:W-:Y:S01]  /*4450*/  CS2R R72, SRZ ;  /* 0x0000000000487805 */ /* 0x000fe2000001ff00 */
[----:B------:R-:W-:Y:S01]  /*4460*/  IMAD.U32 R4, RZ, RZ, UR20 ;  /* 0x00000014ff047e24 */ /* 0x000fe2000f8e00ff */
[----:B------:R-:W1:Y:S01]  /*4470*/  LDSM.16.M88.4 R172, [R221+0xf000] ;  /* 0x00f00000ddac783b */ /* 0x000e620000000200 */
[----:B------:R-:W-:-:S02]  /*4480*/  CS2R R70, SRZ ;  /* 0x0000000000467805 */ /* 0x000fc4000001ff00 */
[----:B------:R-:W-:Y:S02]  /*4490*/  CS2R R68, SRZ ;  /* 0x0000000000447805 */ /* 0x000fe4000001ff00 */
[----:B------:R-:W-:Y:S01]  /*44a0*/  CS2R R62, SRZ ;  /* 0x00000000003e7805 */ /* 0x000fe2000001ff00 */
[----:B------:R1:W4:Y:S01]  /*44b0*/  @P1 LDG.E R5, desc[UR6][R4.64] ;  /* 0x0000000604051981 */ /* 0x000322000c1e1900 */
[----:B------:R-:W-:Y:S01]  /*44c0*/  IMAD.U32 R6, RZ, RZ, UR37 ;  /* 0x00000025ff067e24 */ /* 0x000fe2000f8e00ff */
[----:B------:R-:W-:Y:S01]  /*44d0*/  CS2R R60, SRZ ;  /* 0x00000000003c7805 */ /* 0x000fe2000001ff00 */
[----:B------:R-:W-:Y:S01]  /*44e0*/  VIADD R3, R3, 0x1 ;  /* 0x0000000103037836 */ /* 0x000fe20000000000 */
[----:B------:R-:W2:Y:S01]  /*44f0*/  LDSM.16.M88.4 R176, [R221+0xf400] ;  /* 0x00f40000ddb0783b */ /* 0x000ea20000000200 */
[----:B------:R-:W-:Y:S02]  /*4500*/  CS2R R66, SRZ ;  /* 0x0000000000427805 */ /* 0x000fe4000001ff00 */
[----:B------:R-:W-:-:S02]  /*4510*/  CS2R R64, SRZ ;  /* 0x0000000000407805 */ /* 0x000fc4000001ff00 */
[----:B------:R-:W-:Y:S02]  /*4520*/  CS2R R58, SRZ ;  /* 0x00000000003a7805 */ /* 0x000fe4000001ff00 */
[----:B------:R-:W-:Y:S01]  /*4530*/  IADD3 R3, R3, UR10, -R6 ;  /* 0x0000000a03037c10 */ /* 0x000fe2000fffe806 */
[----:B------:R-:W2:Y:S01]  /*4540*/  LDSM.16.M88.4 R180, [R222+0xf000] ;  /* 0x00f00000deb4783b */ /* 0x000ea20000000200 */
[----:B------:R-:W-:Y:S02]  /*4550*/  CS2R R56, SRZ ;  /* 0x0000000000387805 */ /* 0x000fe4000001ff00 */
[----:B------:R-:W-:Y:S02]  /*4560*/  CS2R R54, SRZ ;  /* 0x0000000000367805 */ /* 0x000fe4000001ff00 */
[----:B------:R-:W-:Y:S01]  /*4570*/  CS2R R52, SRZ ;  /* 0x0000000000347805 */ /* 0x000fe2000001ff00 */
[----:B------:R-:W2:Y:S01]  /*4580*/  LDSM.16.M88.4 R184, [R222+0xf400] ;  /* 0x00f40000deb8783b */ /* 0x000ea20000000200 */
[----:B------:R-:W-:-:S02]  /*4590*/  CS2R R46, SRZ ;  /* 0x00000000002e7805 */ /* 0x000fc4000001ff00 */
[----:B------:R-:W-:Y:S02]  /*45a0*/  CS2R R44, SRZ ;  /* 0x00000000002c7805 */ /* 0x000fe4000001ff00 */
[----:B------:R-:W-:Y:S01]  /*45b0*/  CS2R R50, SRZ ;  /* 0x0000000000327805 */ /* 0x000fe2000001ff00 */
[----:B------:R-:W2:Y:S01]  /*45c0*/  LDSM.16.M88.4 R188, [R221+0x11000] ;  /* 0x01100000ddbc783b */ /* 0x000ea20000000200 */
[----:B------:R-:W-:Y:S02]  /*45d0*/  CS2R R48, SRZ ;  /* 0x0000000000307805 */ /* 0x000fe4000001ff00 */
[----:B------:R-:W-:Y:S02]  /*45e0*/  CS2R R42, SRZ ;  /* 0x00000000002a7805 */ /* 0x000fe4000001ff00 */
[----:B------:R-:W-:Y:S01]  /*45f0*/  CS2R R40, SRZ ;  /* 0x0000000000287805 */ /* 0x000fe2000001ff00 */
[----:B------:R-:W2:Y:S01]  /*4600*/  LDSM.16.M88.4 R192, [R221+0x11400] ;  /* 0x01140000ddc0783b */ /* 0x000ea20000000200 */
[----:B------:R-:W-:-:S02]  /*4610*/  CS2R R38, SRZ ;  /* 0x0000000000267805 */ /* 0x000fc4000001ff00 */
[----:B------:R-:W-:Y:S01]  /*4620*/  CS2R R36, SRZ ;  /* 0x0000000000247805 */ /* 0x000fe2000001ff00 */
[----:B------:R-:W-:Y:S01]  /*4630*/  UIMAD UR35, UR31, 0x18, URZ ;  /* 0x000000181f2378a4 */ /* 0x000fe2000f8e023f */
[----:B-1----:R-:W4:Y:S01]  /*4640*/  @P1 MUFU.RCP R4, UR5 ;  /* 0x0000000500041d08 */ /* 0x002f220008001000 */
[----:B------:R-:W1:Y:S01]  /*4650*/  LDSM.16.M88.4 R196, [R222+0x11000] ;  /* 0x01100000dec4783b */ /* 0x000e620000000200 */
[----:B------:R-:W-:Y:S02]  /*4660*/  USHF.L.U32 UR34, UR31, 0x5, URZ ;  /* 0x000000051f227899 */ /* 0x000fe4000800063f */
[----:B------:R-:W-:Y:S01]  /*4670*/  UIMAD UR33, UR31, 0x28, URZ ;  /* 0x000000281f2178a4 */ /* 0x000fe2000f8e023f */
[----:B------:R-:W1:Y:S01]  /*4680*/  LDSM.16.M88.4 R200, [R222+0x11400] ;  /* 0x01140000dec8783b */ /* 0x000e620000000200 */
[----:B------:R-:W-:Y:S01]  /*4690*/  UIMAD UR32, UR31, 0x30, URZ ;  /* 0x000000301f2078a4 */ /* 0x000fe2000f8e023f */
[----:B------:R-:W-:Y:S02]  /*46a0*/  ULDC UR38, c[0x0][0x2d0] ;  /* 0x0000b40000267ab9 */ /* 0x000fe40000000800 */
[----:B------:R-:W1:Y:S01]  /*46b0*/  LDSM.16.M88.4 R204, [R221+0x13000] ;  /* 0x01300000ddcc783b */ /* 0x000e620000000200 */
[----:B------:R-:W-:-:S03]  /*46c0*/  ULDC UR11, c[0x0][0x2ec] ;  /* 0x0000bb00000b7ab9 */ /* 0x000fc60000000800 */
[----:B------:R-:W1:Y:S04]  /*46d0*/  LDSM.16.M88.4 R208, [R221+0x13400] ;  /* 0x01340000ddd0783b */ /* 0x000e680000000200 */
[----:B------:R-:W1:Y:S04]  /*46e0*/  LDSM.16.M88.4 R212, [R222+0x13000] ;  /* 0x01300000ded4783b */ /* 0x000e680000000200 */
[----:B------:R-:W1:Y:S01]  /*46f0*/  LDSM.16.M88.4 R216, [R222+0x13400] ;  /* 0x01340000ded8783b */ /* 0x000e620000000200 */
[----:B------:R-:W-:Y:S02]  /*4700*/  USHF.L.U32 UR17, UR31, 0x4, URZ ;  /* 0x000000041f117899 */ /* 0x000fe4000800063f */
[----:B------:R-:W-:-:S02]  /*4710*/  USHF.L.U32 UR16, UR31, 0x3, URZ ;  /* 0x000000031f107899 */ /* 0x000fc4000800063f */
[----:B------:R-:W-:Y:S02]  /*4720*/  UIADD3 UR28, UR17, 0x20, URZ ;  /* 0x00000020111c7890 */ /* 0x000fe4000fffe03f */
[----:B------:R-:W-:Y:S02]  /*4730*/  UIADD3 UR23, UR17, 0x40, URZ ;  /* 0x0000004011177890 */ /* 0x000fe4000fffe03f */
[----:B------:R-:W-:Y:S02]  /*4740*/  UIADD3 UR27, UR16, UR28, URZ ;  /* 0x0000001c101b7290 */ /* 0x000fe4000fffe03f */
[----:B------:R-:W-:Y:S02]  /*4750*/  UIADD3 UR22, UR16, UR23, URZ ;  /* 0x0000001710167290 */ /* 0x000fe4000fffe03f */
[----:B------:R-:W-:Y:S02]  /*4760*/  UIADD3 UR26, UR16, UR27, URZ ;  /* 0x0000001b101a7290 */ /* 0x000fe4000fffe03f */
[----:B------:R-:W-:-:S02]  /*4770*/  UIADD3 UR21, UR16, UR22, URZ ;  /* 0x0000001610157290 */ /* 0x000fc4000fffe03f */
[----:B------:R-:W-:Y:S02]  /*4780*/  UIADD3 UR25, UR16, UR26, URZ ;  /* 0x0000001a10197290 */ /* 0x000fe4000fffe03f */
[----:B------:R-:W-:Y:S02]  /*4790*/  UIADD3 UR20, UR16, UR21, URZ ;  /* 0x0000001510147290 */ /* 0x000fe4000fffe03f */
[----:B------:R-:W-:Y:S02]  /*47a0*/  UIADD3 UR37, UR37, 0x80, UR36 ;  /* 0x0000008025257890 */ /* 0x000fe4000fffe024 */
[----:B------:R-:W-:Y:S01]  /*47b0*/  UIADD3 UR24, UR16, UR25, URZ ;  /* 0x0000001910187290 */ /* 0x000fe2000fffe03f */
[----:B------:R-:W-:Y:S01]  /*47c0*/  UMOV UR5, URZ ;  /* 0x0000003f00057c82 */ /* 0x000fe20008000000 */
[----:B------:R-:W-:Y:S02]  /*47d0*/  UIMAD UR31, UR31, 0x38, URZ ;  /* 0x000000381f1f78a4 */ /* 0x000fe4000f8e023f */
[----:B------:R-:W-:-:S02]  /*47e0*/  UIADD3 UR36, UR36, 0x80, URZ ;  /* 0x0000008024247890 */ /* 0x000fc4000fffe03f */
[----:B------:R-:W-:Y:S02]  /*47f0*/  UIADD3 UR37, UR37, -UR10, URZ ;  /* 0x8000000a25257290 */ /* 0x000fe4000fffe03f */
[----:B------:R-:W-:Y:S01]  /*4800*/  UIADD3 UR30, UR16, UR24, URZ ;  /* 0x00000018101e7290 */ /* 0x000fe2000fffe03f */
[----:B-----5:R5:W-:Y:S02]  /*4810*/  STL [R1+0x14], R0 ;  /* 0x0000140001007387 */ /* 0x020be40000100800 */
[----:B-----5:R-:W-:-:S04]  /*4820*/  LEA.HI R0, R22, R21, RZ, 0x6 ;  /* 0x0000001516007211 */ /* 0x020fc800078f30ff */
[----:B------:R-:W-:-:S05]  /*4830*/  SHF.R.S32.HI R0, RZ, 0x6, R0 ;  /* 0x00000006ff007819 */ /* 0x000fca0000011400 */
[----:B------:R-:W-:-:S05]  /*4840*/  IMAD.SHL.U32 R0, R0, 0x20, RZ ;  /* 0x0000002000007824 */ /* 0x000fca00078e00ff */
[----:B------:R-:W-:Y:S01]  /*4850*/  LOP3.LUT R233, R0, 0x6, R233, 0xf8, !PT ;  /* 0x0000000600e97812 */ /* 0x000fe200078ef8e9 */
[----:B------:R-:W-:Y:S01]  /*4860*/  IMAD.U32 R0, RZ, RZ, UR50 ;  /* 0x00000032ff007e24 */ /* 0x000fe2000f8e00ff */
[----:B------:R5:W-:Y:S03]  /*4870*/  STL [R1+0x3c], R3 ;  /* 0x00003c0301007387 */ /* 0x000be60000100800 */
[----:B------:R-:W-:Y:S02]  /*4880*/  IMAD R233, R0, 0x80, R233 ;  /* 0x0000008000e97824 */ /* 0x000fe400078e02e9 */
[----:B------:R-:W-:-:S05]  /*4890*/  VIADD R0, R229, 0x1800 ;  /* 0x00001800e5007836 */ /* 0x000fca0000000000 */
[----:B------:R-:W-:Y:S01]  /*48a0*/  SEL R0, R0, R229, !P0 ;  /* 0x000000e500007207 */ /* 0x000fe20004000000 */
[----:B----4-:R-:W-:Y:S01]  /*48b0*/  @P1 FMUL.FTZ R4, R5, R4 ;  /* 0x0000000405041220 */ /* 0x010fe20000410000 */
[----:B-----5:R-:W-:-:S04]  /*48c0*/  VIADD R3, R231, 0x1800 ;  /* 0x00001800e7037836 */ /* 0x020fc80000000000 */
[----:B------:R-:W-:Y:S01]  /*48d0*/  @P1 R2UR UR9, R4 ;  /* 0x00000000040912ca */ /* 0x000fe200000e0000 */
[----:B------:R-:W-:Y:S01]  /*48e0*/  IMAD R4, RZ, RZ, -UR19 ;  /* 0x80000013ff047e24 */ /* 0x000fe2000f8e02ff */
[----:B------:R-:W-:Y:S02]  /*48f0*/  SEL R220, R3, R231, !P0 ;  /* 0x000000e703dc7207 */ /* 0x000fe40004000000 */
[----:B------:R-:W-:Y:S01]  /*4900*/  LEA R3, R0, UR4, 0x1 ;  /* 0x0000000400037c11 */ /* 0x000fe2000f8e08ff */
[C---:B------:R-:W-:Y:S01]  /*4910*/  VIADD R0, R233.reuse, 0x19 ;  /* 0x00000019e9007836 */ /* 0x040fe20000000000 */
[----:B------:R4:W-:Y:S04]  /*4920*/  STL [R1+0x28], R4 ;  /* 0x0000280401007387 */ /* 0x0009e80000100800 */
[----:B------:R-:W-:Y:S01]  /*4930*/  I2FP.F32.S32 R0, R0 ;  /* 0x0000000000007245 */ /* 0x000fe20000201400 */
[----:B------:R4:W-:Y:S04]  /*4940*/  STL [R1+0x18], R10 ;  /* 0x0000180a01007387 */ /* 0x0009e80000100800 */
[----:B--2---:R4:W-:Y:S04]  /*4950*/  STL [R1+0x1c], R9 ;  /* 0x00001c0901007387 */ /* 0x0049e80000100800 */
[----:B---3--:R4:W-:Y:S04]  /*4960*/  STL [R1+0x10], R8 ;  /* 0x0000100801007387 */ /* 0x0089e80000100800 */
[----:B------:R4:W-:Y:S01]  /*4970*/  STL [R1], R0 ;  /* 0x0000000001007387 */ /* 0x0009e20000100800 */
[----:B------:R-:W-:-:S02]  /*4980*/  VIADD R252, R233, 0x18 ;  /* 0x00000018e9fc7836 */ /* 0x000fc40000000000 */
[C---:B------:R-:W-:Y:S02]  /*4990*/  VIADD R251, R233.reuse, 0x11 ;  /* 0x00000011e9fb7836 */ /* 0x040fe40000000000 */
[C---:B------:R-:W-:Y:S02]  /*49a0*/  VIADD R250, R233.reuse, 0x10 ;  /* 0x00000010e9fa7836 */ /* 0x040fe40000000000 */
[C---:B------:R-:W-:Y:S02]  /*49b0*/  VIADD R249, R233.reuse, 0x9 ;  /* 0x00000009e9f97836 */ /* 0x040fe40000000000 */
[C---:B------:R-:W-:Y:S02]  /*49c0*/  VIADD R248, R233.reuse, 0x8 ;  /* 0x00000008e9f87836 */ /* 0x040fe40000000000 */
[----:B------:R-:W-:Y:S01]  /*49d0*/  VIADD R247, R233, 0x1 ;  /* 0x00000001e9f77836 */ /* 0x000fe20000000000 */
[----:B------:R-:W-:Y:S01]  /*49e0*/  UIADD3 UR19, UR16, UR20, URZ ;  /* 0x0000001410137290 */ /* 0x000fe2000fffe03f */
[----:B------:R-:W-:-:S02]  /*49f0*/  LEA R220, R220, UR4, 0x1 ;  /* 0x00000004dcdc7c11 */ /* 0x000fc4000f8e08ff */
[----:B------:R-:W-:Y:S02]  /*4a00*/  I2FP.F32.S32 R246, R233 ;  /* 0x000000e900f67245 */ /* 0x000fe40000201400 */
[----:B------:R-:W-:Y:S02]  /*4a10*/  I2FP.F32.S32 R252, R252 ;  /* 0x000000fc00fc7245 */ /* 0x000fe40000201400 */
[----:B------:R-:W-:Y:S02]  /*4a20*/  I2FP.F32.S32 R251, R251 ;  /* 0x000000fb00fb7245 */ /* 0x000fe40000201400 */
[----:B------:R-:W-:Y:S02]  /*4a30*/  I2FP.F32.S32 R250, R250 ;  /* 0x000000fa00fa7245 */ /* 0x000fe40000201400 */
[----:B------:R-:W-:Y:S02]  /*4a40*/  I2FP.F32.S32 R249, R249 ;  /* 0x000000f900f97245 */ /* 0x000fe40000201400 */
[----:B------:R-:W-:-:S02]  /*4a50*/  I2FP.F32.S32 R248, R248 ;  /* 0x000000f800f87245 */ /* 0x000fc40000201400 */
[----:B------:R-:W-:Y:S01]  /*4a60*/  I2FP.F32.S32 R247, R247 ;  /* 0x000000f700f77245 */ /* 0x000fe20000201400 */
[----:B------:R-:W-:Y:S01]  /*4a70*/  UIADD3 UR29, UR16, UR19, URZ ;  /* 0x00000013101d7290 */ /* 0x000fe2000fffe03f */
[----:B-1--4-:R-:W-:-:S11]  /*4a80*/  @UP1 UMOV UR5, UR9 ;  /* 0x0000000900051c82 */ /* 0x012fd60008000000 */
.L_x_114:
[----:B------:R-:W0:Y:S01]  /*4a90*/  LDGDEPBAR ;  /* 0x00000000000079af */ /* 0x000e220000000000 */
[----:B------:R-:W-:Y:S01]  /*4aa0*/  IMAD.IADD R0, R230, 0x1, R220 ;  /* 0x00000001e6007824 */ /* 0x000fe200078e02dc */
[----:B------:R-:W-:Y:S06]  /*4ab0*/  USHF.L.U32 UR9, UR8, 0x6, URZ ;  /* 0x0000000608097899 */ /* 0x000fec000800063f */
[----:B------:R1:W-:Y:S01]  /*4ac0*/  STL [R1+0x5c], R38 ;  /* 0x00005c2601007387 */ /* 0x0003e20000100800 */
[----:B------:R-:W-:Y:S02]  /*4ad0*/  UISETP.GT.AND UP3, UPT, UR8, UR18, UPT ;  /* 0x000000120800728c */ /* 0x000fe4000bf64270 */
[----:B------:R-:W-:Y:S04]  /*4ae0*/  UISETP.GE.AND UP0, UPT, UR9, UR37, UPT ;  /* 0x000000250900728c */ /* 0x000fe8000bf06270 */
[----:B------:R-:W-:Y:S06]  /*4af0*/  UISETP.LT.AND UP0, UPT, UR36, UR10, UP0 ;  /* 0x0000000a2400728c */ /* 0x000fec0008701270 */
[----:B------:R-:W-:Y:S01]  /*4b00*/  PLOP3.LUT P0, PT, PT, PT, UP0, 0x80, 0x0 ;  /* 0x000000000000781c */ /* 0x000fe20003f0f008 */
[----:B------:R-:W-:Y:S04]  /*4b10*/  DEPBAR.LE SB0, 0x0 ;  /* 0x000080000000791a */ /* 0x000fe80000000000 */
[----:B------:R-:W-:Y:S06]  /*4b20*/  BAR.SYNC.DEFER_BLOCKING 0x0 ;  /* 0x0000000000007b1d */ /* 0x000fec0000010000 */
[----:B------:R-:W-:Y:S08]  /*4b30*/  LDSM.16.M88.4 R32, [R220] ;  /* 0x00000000dc20783b */ /* 0x000ff00000000200 */
[----:B------:R-:W2:Y:S08]  /*4b40*/  LDSM.16.M88.4 R16, [R221+0x9000] ;  /* 0x00900000dd10783b */ /* 0x000eb00000000200 */
[----:B------:R-:W3:Y:S08]  /*4b50*/  LDSM.16.M88.4 R28, [R220+0x800] ;  /* 0x00080000dc1c783b */ /* 0x000ef00000000200 */
[----:B------:R-:W4:Y:S08]  /*4b60*/  LDSM.16.M88.4 R132, [R221+0x9400] ;  /* 0x00940000dd84783b */ /* 0x000f300000000200 */
[----:B-1----:R-:W4:Y:S04]  /*4b70*/  LDL R38, [R1+0x18] ;  /* 0x0000180001267983 */ /* 0x002f280000100800 */
[----:B------:R-:W-:Y:S08]  /*4b80*/  LDSM.16.M88.4 R136, [R0] ;  /* 0x000000000088783b */ /* 0x000ff00000000200 */
[----:B------:R-:W1:Y:S01]  /*4b90*/  LDSM.16.M88.4 R140, [R222+0x9000] ;  /* 0x00900000de8c783b */ /* 0x000e620000000200 */
[-C--:B--2---:R-:W-:Y:S07]  /*4ba0*/  HMMA.16816.F32 R4, R32, R16.reuse, RZ ;  /* 0x000000102004723c */ /* 0x084fee00000018ff */
[----:B------:R-:W2:Y:S01]  /*4bb0*/  LDSM.16.M88.4 R144, [R0+0x800] ;  /* 0x000800000090783b */ /* 0x000ea20000000200 */
[C---:B---3--:R-:W-:Y:S07]  /*4bc0*/  HMMA.16816.F32 R8, R28.reuse, R16, RZ ;  /* 0x000000101c08723c */ /* 0x048fee00000018ff */
[----:B------:R3:W-:Y:S01]  /*4bd0*/  STL [R1+0x58], R37 ;  /* 0x0000582501007387 */ /* 0x0007e20000100800 */
[-C--:B------:R-:W-:Y:S03]  /*4be0*/  HMMA.16816.F32 R12, R28, R18.reuse, RZ ;  /* 0x000000121c0c723c */ /* 0x080fe600000018ff */
[----:B------:R-:W2:Y:S03]  /*4bf0*/  LDSM.16.M88.4 R148, [R222+0x9400] ;  /* 0x00940000de94783b */ /* 0x000ea60000000200 */
[C---:B------:R-:W-:Y:S05]  /*4c00*/  HMMA.16816.F32 R16, R32.reuse, R18, RZ ;  /* 0x000000122010723c */ /* 0x040fea00000018ff */
[----:B------:R-:W-:Y:S01]  /*4c10*/  LDSM.16.M88.4 R152, [R220+0x1000] ;  /* 0x00100000dc98783b */ /* 0x000fe20000000200 */
[-C--:B----4-:R-:W-:Y:S06]  /*4c20*/  HMMA.16816.F32 R20, R32, R132.reuse, RZ ;  /* 0x000000842014723c */ /* 0x090fec00000018ff */
[C---:B------:R-:W-:Y:S01]  /*4c30*/  HMMA.16816.F32 R24, R28.reuse, R132, RZ ;  /* 0x000000841c18723c */ /* 0x040fe200000018ff */
[----:B------:R-:W4:Y:S05]  /*4c40*/  LDSM.16.M88.4 R156, [R221+0xb000] ;  /* 0x00b00000dd9c783b */ /* 0x000f2a0000000200 */
[-C--:B------:R-:W-:Y:S03]  /*4c50*/  HMMA.16816.F32 R28, R28, R134.reuse, RZ ;  /* 0x000000861c1c723c */ /* 0x080fe600000018ff */
[----:B---3--:R-:W3:Y:S03]  /*4c60*/  LDL R37, [R1+0x1c] ;  /* 0x00001c0001257983 */ /* 0x008ee60000100800 */
[----:B------:R-:W-:Y:S01]  /*4c70*/  HMMA.16816.F32 R32, R32, R134, RZ ;  /* 0x000000862020723c */ /* 0x000fe200000018ff */
[----:B------:R2:W-:Y:S04]  /*4c80*/  STL [R1+0x54], R36 ;  /* 0x0000542401007387 */ /* 0x0005e80000100800 */
[----:B------:R-:W4:Y:S01]  /*4c90*/  LDSM.16.M88.4 R160, [R220+0x1800] ;  /* 0x00180000dca0783b */ /* 0x000f220000000200 */
[-C--:B-1----:R-:W-:Y:S06]  /*4ca0*/  HMMA.16816.F32 R4, R136, R140.reuse, R4 ;  /* 0x0000008c8804723c */ /* 0x082fec0000001804 */
[C---:B--2---:R-:W-:Y:S01]  /*4cb0*/  HMMA.16816.F32 R8, R144.reuse, R140, R8 ;  /* 0x0000008c9008723c */ /* 0x044fe20000001808 */
[----:B------:R-:W1:Y:S05]  /*4cc0*/  LDSM.16.M88.4 R164, [R221+0xb400] ;  /* 0x00b40000dda4783b */ /* 0x000e6a0000000200 */
[-C--:B------:R-:W-:Y:S03]  /*4cd0*/  HMMA.16816.F32 R12, R144, R142.reuse, R12 ;  /* 0x0000008e900c723c */ /* 0x080fe6000000180c */
[----:B------:R-:W-:Y:S03]  /*4ce0*/  LDSM.16.M88.4 R132, [R0+0x1000] ;  /* 0x001000000084783b */ /* 0x000fe60000000200 */
[C---:B------:R-:W-:Y:S05]  /*4cf0*/  HMMA.16816.F32 R16, R136.reuse, R142, R16 ;  /* 0x0000008e8810723c */ /* 0x040fea0000001810 */
[----:B------:R-:W2:Y:S01]  /*4d00*/  LDL R36, [R1+0x10] ;  /* 0x0000100001247983 */ /* 0x000ea20000100800 */
[-C--:B------:R-:W-:Y:S03]  /*4d10*/  HMMA.16816.F32 R20, R136, R148.reuse, R20 ;  /* 0x000000948814723c */ /* 0x080fe60000001814 */
[----:B------:R1:W-:Y:S03]  /*4d20*/  STL [R1+0x50], R3 ;  /* 0x0000500301007387 */ /* 0x0003e60000100800 */
[C---:B------:R-:W-:Y:S01]  /*4d30*/  HMMA.16816.F32 R24, R144.reuse, R148, R24 ;  /* 0x000000949018723c */ /* 0x040fe20000001818 */
[----:B------:R-:W1:Y:S05]  /*4d40*/  LDSM.16.M88.4 R140, [R222+0xb000] ;  /* 0x00b00000de8c783b */ /* 0x000e6a0000000200 */
[-C--:B------:R-:W-:Y:S03]  /*4d50*/  HMMA.16816.F32 R28, R144, R150.reuse, R28 ;  /* 0x00000096901c723c */ /* 0x080fe6000000181c */
[----:B------:R-:W1:Y:S03]  /*4d60*/  LDSM.16.M88.4 R168, [R0+0x1800] ;  /* 0x0018000000a8783b */ /* 0x000e660000000200 */
[----:B------:R-:W-:Y:S05]  /*4d70*/  HMMA.16816.F32 R32, R136, R150, R32 ;  /* 0x000000968820723c */ /* 0x000fea0000001820 */
[----:B------:R-:W1:Y:S01]  /*4d80*/  LDSM.16.M88.4 R144, [R222+0xb400] ;  /* 0x00b40000de90783b */ /* 0x000e620000000200 */
[-C--:B----4-:R-:W-:Y:S06]  /*4d90*/  HMMA.16816.F32 R4, R152, R156.reuse, R4 ;  /* 0x0000009c9804723c */ /* 0x090fec0000001804 */
[C---:B------:R-:W-:Y:S01]  /*4da0*/  HMMA.16816.F32 R8, R160.reuse, R156, R8 ;  /* 0x0000009ca008723c */ /* 0x040fe20000001808 */
[----:B-1----:R-:W4:Y:S04]  /*4db0*/  LDL R3, [R1+0x3c] ;  /* 0x00003c0001037983 */ /* 0x002f280000100800 */
[----:B------:R-:W-:Y:S01]  /*4dc0*/  LDSM.16.M88.4 R136, [R220+0x2000] ;  /* 0x00200000dc88783b */ /* 0x000fe20000000200 */
[-C--:B------:R-:W-:Y:S06]  /*4dd0*/  HMMA.16816.F32 R12, R160, R158.reuse, R12 ;  /* 0x0000009ea00c723c */ /* 0x080fec000000180c */
[C---:B------:R-:W-:Y:S01]  /*4de0*/  HMMA.16816.F32 R16, R152.reuse, R158, R16 ;  /* 0x0000009e9810723c */ /* 0x040fe20000001810 */
[----:B------:R1:W-:Y:S04]  /*4df0*/  STL [R1+0x4c], R2 ;  /* 0x00004c0201007387 */ /* 0x0003e80000100800 */
[----:B------:R-:W1:Y:S01]  /*4e00*/  LDSM.16.M88.4 R148, [R221+0xd000] ;  /* 0x00d00000dd94783b */ /* 0x000e620000000200 */
[-C--:B------:R-:W-:Y:S06]  /*4e10*/  HMMA.16816.F32 R20, R152, R164.reuse, R20 ;  /* 0x000000a49814723c */ /* 0x080fec0000001814 */
[C---:B------:R-:W-:Y:S01]  /*4e20*/  HMMA.16816.F32 R24, R160.reuse, R164, R24 ;  /* 0x000000a4a018723c */ /* 0x040fe20000001818 */
[----:B------:R-:W1:Y:S05]  /*4e30*/  LDSM.16.M88.4 R156, [R220+0x2800] ;  /* 0x00280000dc9c783b */ /* 0x000e6a0000000200 */
[-C--:B------:R-:W-:Y:S03]  /*4e40*/  HMMA.16816.F32 R28, R160, R166.reuse, R28 ;  /* 0x000000a6a01c723c */ /* 0x080fe6000000181c */
[----:B------:R-:W-:Y:S03]  /*4e50*/  LDSM.16.M88.4 R160, [R222+0xd000] ;  /* 0x00d00000dea0783b */ /* 0x000fe60000000200 */
[----:B------:R-:W-:Y:S05]  /*4e60*/  HMMA.16816.F32 R32, R152, R166, R32 ;  /* 0x000000a69820723c */ /* 0x000fea0000001820 */
[----:B-1----:R-:W4:Y:S01]  /*4e70*/  LDL R2, [R1+0x14] ;  /* 0x0000140001027983 */ /* 0x002f220000100800 */
[-C--:B------:R-:W-:Y:S03]  /*4e80*/  HMMA.16816.F32 R4, R132, R140.reuse, R4 ;  /* 0x0000008c8404723c */ /* 0x080fe60000001804 */
[----:B------:R-:W1:Y:S03]  /*4e90*/  LDSM.16.M88.4 R152, [R221+0xd400] ;  /* 0x00d40000dd98783b */ /* 0x000e660000000200 */
        /* <DEDUP_REMOVED lines=8> */
[----:B------:R-:W1:Y:S05]  /*4f20*/  LDSM.16.M88.4 R132, [R0+0x2800] ;  /* 0x002800000084783b */ /* 0x000e6a0000000200 */
[-C--:B------:R-:W-:Y:S05]  /*4f30*/  HMMA.16816.F32 R4, R136, R148.reuse, R4 ;  /* 0x000000948804723c */ /* 0x080fea0000001804 */
[----:B------:R-:W-:Y:S01]  /*4f40*/  @!P0 IADD3 R146, R233, 0x1, RZ ;  /* 0x00000001e9928810 */ /* 0x000fe20007ffe0ff */
[C---:B------:R-:W-:Y:S06]  /*4f50*/  HMMA.16816.F32 R8, R156.reuse, R148, R8 ;  /* 0x000000949c08723c */ /* 0x040fec0000001808 */
[-C--:B------:R-:W-:Y:S06]  /*4f60*/  HMMA.16816.F32 R12, R156, R150.reuse, R12 ;  /* 0x000000969c0c723c */ /* 0x080fec000000180c */
[C---:B------:R-:W-:Y:S06]  /*4f70*/  HMMA.16816.F32 R16, R136.reuse, R150, R16 ;  /* 0x000000968810723c */ /* 0x040fec0000001810 */
[-C--:B-1----:R-:W-:Y:S06]  /*4f80*/  HMMA.16816.F32 R20, R136, R152.reuse, R20 ;  /* 0x000000988814723c */ /* 0x082fec0000001814 */
[C---:B------:R-:W-:Y:S06]  /*4f90*/  HMMA.16816.F32 R24, R156.reuse, R152, R24 ;  /* 0x000000989c18723c */ /* 0x040fec0000001818 */
[-C--:B------:R-:W-:Y:S06]  /*4fa0*/  HMMA.16816.F32 R28, R156, R154.reuse, R28 ;  /* 0x0000009a9c1c723c */ /* 0x080fec000000181c */
[----:B------:R-:W-:Y:S06]  /*4fb0*/  HMMA.16816.F32 R32, R136, R154, R32 ;  /* 0x0000009a8820723c */ /* 0x000fec0000001820 */
[-C--:B------:R-:W-:Y:S06]  /*4fc0*/  HMMA.16816.F32 R4, R140, R160.reuse, R4 ;  /* 0x000000a08c04723c */ /* 0x080fec0000001804 */
[C---:B------:R-:W-:Y:S06]  /*4fd0*/  HMMA.16816.F32 R8, R132.reuse, R160, R8 ;  /* 0x000000a08408723c */ /* 0x040fec0000001808 */
[-C--:B------:R-:W-:Y:S06]  /*4fe0*/  HMMA.16816.F32 R12, R132, R162.reuse, R12 ;  /* 0x000000a2840c723c */ /* 0x080fec000000180c */
[C---:B------:R-:W-:Y:S01]  /*4ff0*/  HMMA.16816.F32 R16, R140.reuse, R162, R16 ;  /* 0x000000a28c10723c */ /* 0x040fe20000001810 */
[----:B------:R-:W4:Y:S05]  /*5000*/  LDL R163, [R1] ;  /* 0x0000000001a37983 */ /* 0x000f2a0000100800 */
[C---:B------:R-:W-:Y:S01]  /*5010*/  FFMA.FTZ R4, R246.reuse, UR5, R4 ;  /* 0x00000005f6047c23 */ /* 0x040fe20008010004 */
[C---:B------:R-:W-:Y:S01]  /*5020*/  FFMA.FTZ R5, R247.reuse, UR5, R5 ;  /* 0x00000005f7057c23 */ /* 0x040fe20008010005 */
[C---:B------:R-:W-:Y:S03]  /*5030*/  FFMA.FTZ R6, R246.reuse, UR5, R6 ;  /* 0x00000005f6067c23 */ /* 0x040fe60008010006 */
[C---:B------:R-:W-:Y:S01]  /*5040*/  FFMA.FTZ R7, R247.reuse, UR5, R7 ;  /* 0x00000005f7077c23 */ /* 0x040fe20008010007 */
[C---:B------:R-:W-:Y:S01]  /*5050*/  FFMA.FTZ R8, R246.reuse, UR5, R8 ;  /* 0x00000005f6087c23 */ /* 0x040fe20008010008 */
[C---:B------:R-:W-:Y:S01]  /*5060*/  FFMA.FTZ R9, R247.reuse, UR5, R9 ;  /* 0x00000005f7097c23 */ /* 0x040fe20008010009 */
[----:B------:R-:W-:Y:S01]  /*5070*/  FFMA.FTZ R10, R246, UR5, R10 ;  /* 0x00000005f60a7c23 */ /* 0x000fe2000801000a */
[----:B------:R-:W-:Y:S03]  /*5080*/  FFMA.FTZ R11, R247, UR5, R11 ;  /* 0x00000005f70b7c23 */ /* 0x000fe6000801000b */
[C---:B------:R-:W-:Y:S01]  /*5090*/  FFMA.FTZ R12, R248.reuse, UR5, R12 ;  /* 0x00000005f80c7c23 */ /* 0x040fe2000801000c */
[C---:B------:R-:W-:Y:S01]  /*50a0*/  FFMA.FTZ R13, R249.reuse, UR5, R13 ;  /* 0x00000005f90d7c23 */ /* 0x040fe2000801000d */
[----:B------:R-:W-:Y:S01]  /*50b0*/  FFMA.FTZ R14, R248, UR5, R14 ;  /* 0x00000005f80e7c23 */ /* 0x000fe2000801000e */
[C---:B------:R-:W-:Y:S01]  /*50c0*/  FFMA.FTZ R15, R249.reuse, UR5, R15 ;  /* 0x00000005f90f7c23 */ /* 0x040fe2000801000f */
[C---:B------:R-:W-:Y:S01]  /*50d0*/  FMUL.FTZ R138, R38.reuse, 1.4426950216293334961 ;  /* 0x3fb8aa3b268a7820 */ /* 0x040fe20000410000 */
[----:B------:R-:W-:Y:S01]  /*50e0*/  FSETP.NEU.FTZ.AND P1, PT, R38, -INF , PT ;  /* 0xff8000002600780b */ /* 0x000fe20003f3d000 */
[----:B------:R-:W-:Y:S02]  /*50f0*/  IMAD.MOV.U32 R38, RZ, RZ, 0x8 ;  /* 0x00000008ff267424 */ /* 0x000fe400078e00ff */
[----:B------:R-:W-:Y:S01]  /*5100*/  FFMA.FTZ R16, R248, UR5, R16 ;  /* 0x00000005f8107c23 */ /* 0x000fe20008010010 */
[C---:B------:R-:W-:Y:S01]  /*5110*/  FFMA.FTZ R17, R249.reuse, UR5, R17 ;  /* 0x00000005f9117c23 */ /* 0x040fe20008010011 */
[----:B------:R-:W-:Y:S01]  /*5120*/  FSEL R138, R138, RZ, P1 ;  /* 0x000000ff8a8a7208 */ /* 0x000fe20000800000 */
[----:B------:R-:W-:Y:S01]  /*5130*/  FFMA.FTZ R18, R248, UR5, R18 ;  /* 0x00000005f8127c23 */ /* 0x000fe20008010012 */
[----:B------:R-:W-:Y:S01]  /*5140*/  FFMA.FTZ R19, R249, UR5, R19 ;  /* 0x00000005f9137c23 */ /* 0x000fe20008010013 */
[C---:B---3--:R-:W-:Y:S01]  /*5150*/  FMUL.FTZ R137, R37.reuse, 1.4426950216293334961 ;  /* 0x3fb8aa3b25897820 */ /* 0x048fe20000410000 */
[----:B------:R-:W-:Y:S04]  /*5160*/  FSETP.NEU.FTZ.AND P1, PT, R37, -INF , PT ;  /* 0xff8000002500780b */ /* 0x000fe80003f3d000 */
[----:B------:R-:W-:Y:S01]  /*5170*/  FSEL R137, R137, RZ, P1 ;  /* 0x000000ff89897208 */ /* 0x000fe20000800000 */
[C---:B--2---:R-:W-:Y:S01]  /*5180*/  FMUL.FTZ R136, R36.reuse, 1.4426950216293334961 ;  /* 0x3fb8aa3b24887820 */ /* 0x044fe20000410000 */
[----:B------:R-:W-:Y:S04]  /*5190*/  FSETP.NEU.FTZ.AND P1, PT, R36, -INF , PT ;  /* 0xff8000002400780b */ /* 0x000fe80003f3d000 */
[----:B------:R-:W-:Y:S01]  /*51a0*/  FSEL R136, R136, RZ, P1 ;  /* 0x000000ff88887208 */ /* 0x000fe20000800000 */
[----:B----4-:R-:W-:Y:S01]  /*51b0*/  @!P0 VIADD R0, R3, UR9 ;  /* 0x0000000903008c36 */ /* 0x010fe20008000000 */
[----:B------:R-:W-:Y:S04]  /*51c0*/  MOV R3, 0x20 ;  /* 0x0000002000037802 */ /* 0x000fe80000000f00 */
[C---:B------:R-:W-:Y:S02]  /*51d0*/  @!P0 VIMNMX R145, R0.reuse, UR10, PT ;  /* 0x0000000a00918c48 */ /* 0x040fe4000bfe0100 */
[C---:B------:R-:W-:Y:S02]  /*51e0*/  @!P0 VIADDMNMX R144, R0.reuse, R38, UR10, PT ;  /* 0x0000000a00908e46 */ /* 0x040fe4000b800126 */
[----:B------:R-:W-:Y:S02]  /*51f0*/  @!P0 ISETP.GE.AND P2, PT, R233, R145, PT ;  /* 0x00000091e900820c */ /* 0x000fe40003f46270 */
[----:B------:R-:W-:Y:S01]  /*5200*/  @!P0 VIADDMNMX R139, R0, R3, UR10, PT ;  /* 0x0000000a008b8e46 */ /* 0x000fe2000b800103 */
[----:B------:R-:W-:Y:S01]  /*5210*/  IMAD.MOV.U32 R3, RZ, RZ, 0x28 ;  /* 0x00000028ff037424 */ /* 0x000fe200078e00ff */
[----:B------:R-:W-:Y:S02]  /*5220*/  @!P0 FSEL R4, R4, -INF , !P2 ;  /* 0xff80000004048808 */ /* 0x000fe40005000000 */
[----:B------:R-:W-:Y:S03]  /*5230*/  @!P0 ISETP.GE.AND P2, PT, R146, R145, PT ;  /* 0x000000919200820c */ /* 0x000fe60003f46270 */
[--C-:B------:R-:W-:Y:S01]  /*5240*/  FFMA.FTZ R4, R4, UR11, -R138.reuse ;  /* 0x0000000b04047c23 */ /* 0x100fe2000801088a */
[----:B------:R-:W-:Y:S02]  /*5250*/  @!P0 FSEL R5, R5, -INF , !P2 ;  /* 0xff80000005058808 */ /* 0x000fe40005000000 */
[-C--:B------:R-:W-:Y:S01]  /*5260*/  @!P0 ISETP.GE.AND P2, PT, R233, R144.reuse, PT ;  /* 0x00000090e900820c */ /* 0x080fe20003f46270 */
[----:B------:R1:W-:Y:S02]  /*5270*/  MUFU.EX2 R38, R4 ;  /* 0x0000000400267308 */ /* 0x0003e40000000800 */
[----:B------:R-:W-:Y:S01]  /*5280*/  FFMA.FTZ R5, R5, UR11, -R138 ;  /* 0x0000000b05057c23 */ /* 0x000fe2000801088a */
[----:B------:R-:W-:Y:S02]  /*5290*/  @!P0 FSEL R6, R6, -INF , !P2 ;  /* 0xff80000006068808 */ /* 0x000fe40005000000 */
[----:B------:R-:W-:Y:S03]  /*52a0*/  @!P0 ISETP.GE.AND P2, PT, R146, R144, PT ;  /* 0x000000909200820c */ /* 0x000fe60003f46270 */
[--C-:B------:R-:W-:Y:S01]  /*52b0*/  FFMA.FTZ R6, R6, UR11, -R137.reuse ;  /* 0x0000000b06067c23 */ /* 0x100fe20008010889 */
[----:B------:R-:W-:Y:S01]  /*52c0*/  @!P0 FSEL R7, R7, -INF , !P2 ;  /* 0xff80000007078808 */ /* 0x000fe20005000000 */
[----:B------:R-:W-:Y:S01]  /*52d0*/  MUFU.EX2 R37, R5 ;  /* 0x0000000500257308 */ /* 0x000fe20000000800 */
[-C--:B------:R-:W-:Y:S03]  /*52e0*/  @!P0 ISETP.GE.AND P2, PT, R233, R139.reuse, PT ;  /* 0x0000008be900820c */ /* 0x080fe60003f46270 */
[----:B------:R-:W-:Y:S01]  /*52f0*/  FFMA.FTZ R7, R7, UR11, -R137 ;  /* 0x0000000b07077c23 */ /* 0x000fe20008010889 */
[----:B------:R-:W-:Y:S02]  /*5300*/  @!P0 FSEL R8, R8, -INF , !P2 ;  /* 0xff80000008088808 */ /* 0x000fe40005000000 */
[----:B------:R-:W-:Y:S03]  /*5310*/  @!P0 ISETP.GE.AND P2, PT, R146, R139, PT ;  /* 0x0000008b9200820c */ /* 0x000fe60003f46270 */
[----:B------:R-:W-:Y:S01]  /*5320*/  MUFU.EX2 R153, R6 ;  /* 0x0000000600997308 */ /* 0x000fe20000000800 */
[----:B------:R-:W-:Y:S01]  /*5330*/  FSETP.NEU.FTZ.AND P1, PT, R2, -INF , PT ;  /* 0xff8000000200780b */ /* 0x000fe20003f3d000 */
[--C-:B-1----:R-:W-:Y:S01]  /*5340*/  FFMA.FTZ R4, R8, UR11, -R136.reuse ;  /* 0x0000000b08047c23 */ /* 0x102fe20008010888 */
[----:B------:R-:W-:Y:S02]  /*5350*/  @!P0 FSEL R9, R9, -INF , !P2 ;  /* 0xff80000009098808 */ /* 0x000fe40005000000 */
[----:B------:R-:W-:Y:S01]  /*5360*/  @!P0 VIADDMNMX R8, R0, R3, UR10, PT ;  /* 0x0000000a00088e46 */ /* 0x000fe2000b800103 */
[----:B------:R-:W-:Y:S04]  /*5370*/  FMUL.FTZ R0, R2, 1.4426950216293334961 ;  /* 0x3fb8aa3b02007820 */ /* 0x000fe80000410000 */
[----:B------:R-:W-:Y:S01]  /*5380*/  MUFU.EX2 R36, R7 ;  /* 0x0000000700247308 */ /* 0x000fe20000000800 */
[----:B------:R-:W-:Y:S01]  /*5390*/  FFMA.FTZ R9, R9, UR11, -R136 ;  /* 0x0000000b09097c23 */ /* 0x000fe20008010888 */
[-C--:B------:R-:W-:Y:S02]  /*53a0*/  @!P0 ISETP.GE.AND P2, PT, R233, R8.reuse, PT ;  /* 0x00000008e900820c */ /* 0x080fe40003f46270 */
[----:B------:R-:W-:Y:S02]  /*53b0*/  FSEL R0, R0, RZ, P1 ;  /* 0x000000ff00007208 */ /* 0x000fe40000800000 */
[----:B------:R-:W-:Y:S04]  /*53c0*/  @!P0 FSEL R10, R10, -INF , !P2 ;  /* 0xff8000000a0a8808 */ /* 0x000fe80005000000 */
[----:B------:R1:W-:Y:S01]  /*53d0*/  MUFU.EX2 R159, R4 ;  /* 0x00000004009f7308 */ /* 0x0003e20000000800 */
[-C--:B------:R-:W-:Y:S04]  /*53e0*/  @!P0 ISETP.GE.AND P1, PT, R146, R8.reuse, PT ;  /* 0x000000089200820c */ /* 0x080fe80003f26270 */
[----:B------:R-:W-:Y:S05]  /*53f0*/  @!P0 FSEL R11, R11, -INF , !P1 ;  /* 0xff8000000b0b8808 */ /* 0x000fea0004800000 */
[----:B------:R2:W-:Y:S01]  /*5400*/  MUFU.EX2 R158, R9 ;  /* 0x00000009009e7308 */ /* 0x0005e20000000800 */
[--C-:B------:R-:W-:Y:S09]  /*5410*/  FFMA.FTZ R11, R11, UR11, -R0.reuse ;  /* 0x0000000b0b0b7c23 */ /* 0x100ff20008010800 */
[----:B------:R-:W-:Y:S01]  /*5420*/  MUFU.EX2 R160, R11 ;  /* 0x0000000b00a07308 */ /* 0x000fe20000000800 */
[----:B-1----:R-:W1:Y:S01]  /*5430*/  LDSM.16.M88.4 R4, [R222+0xd400] ;  /* 0x00d40000de04783b */ /* 0x002e620000000200 */
[----:B--2---:R-:W-:Y:S01]  /*5440*/  FFMA.FTZ R9, R10, UR11, -R0 ;  /* 0x0000000b0a097c23 */ /* 0x004fe20008010800 */
[C---:B------:R-:W-:Y:S07]  /*5450*/  @!P0 IADD3 R10, R233.reuse, 0x8, RZ ;  /* 0x00000008e90a8810 */ /* 0x040fee0007ffe0ff */
[----:B------:R2:W-:Y:S01]  /*5460*/  MUFU.EX2 R161, R9 ;  /* 0x0000000900a17308 */ /* 0x0005e20000000800 */
[-C--:B------:R-:W-:Y:S04]  /*5470*/  @!P0 ISETP.GE.AND P1, PT, R10, R139.reuse, PT ;  /* 0x0000008b0a00820c */ /* 0x080fe80003f26270 */
[----:B------:R-:W-:Y:S05]  /*5480*/  @!P0 FSEL R12, R12, -INF , !P1 ;  /* 0xff8000000c0c8808 */ /* 0x000fea0004800000 */
[--C-:B------:R-:W-:Y:S04]  /*5490*/  FFMA.FTZ R12, R12, UR11, -R136.reuse ;  /* 0x0000000b0c0c7c23 */ /* 0x100fe80008010888 */
[----:B------:R-:W-:Y:S01]  /*54a0*/  MUFU.EX2 R155, R12 ;  /* 0x0000000c009b7308 */ /* 0x000fe20000000800 */
[----:B--2---:R-:W-:Y:S05]  /*54b0*/  @!P0 VIADD R9, R233, 0x9 ;  /* 0x00000009e9098836 */ /* 0x004fea0000000000 */
[----:B------:R-:W-:Y:S04]  /*54c0*/  @!P0 ISETP.GE.AND P1, PT, R9, R139, PT ;  /* 0x0000008b0900820c */ /* 0x000fe80003f26270 */
[----:B------:R-:W-:Y:S01]  /*54d0*/  @!P0 FSEL R13, R13, -INF , !P1 ;  /* 0xff8000000d0d8808 */ /* 0x000fe20004800000 */
[-C--:B-1----:R-:W-:Y:S03]  /*54e0*/  HMMA.16816.F32 R20, R140, R4.reuse, R20 ;  /* 0x000000048c14723c */ /* 0x082fe60000001814 */
[-C--:B------:R-:W-:Y:S01]  /*54f0*/  @!P0 ISETP.GE.AND P1, PT, R10, R8.reuse, PT ;  /* 0x000000080a00820c */ /* 0x080fe20003f26270 */
[----:B------:R-:W-:Y:S02]  /*5500*/  FFMA.FTZ R13, R13, UR11, -R136 ;  /* 0x0000000b0d0d7c23 */ /* 0x000fe40008010888 */
[C---:B------:R-:W-:Y:S02]  /*5510*/  HMMA.16816.F32 R24, R132.reuse, R4, R24 ;  /* 0x000000048418723c */ /* 0x040fe40000001818 */
[----:B------:R-:W-:Y:S03]  /*5520*/  MUFU.EX2 R154, R13 ;  /* 0x0000000d009a7308 */ /* 0x000fe60000000800 */
[----:B------:R-:W-:Y:S01]  /*5530*/  @!P0 FSEL R14, R14, -INF , !P1 ;  /* 0xff8000000e0e8808 */ /* 0x000fe20004800000 */
[-C--:B------:R-:W-:Y:S03]  /*5540*/  HMMA.16816.F32 R28, R132, R6.reuse, R28 ;  /* 0x00000006841c723c */ /* 0x080fe6000000181c */
[----:B------:R-:W-:Y:S02]  /*5550*/  @!P0 ISETP.GE.AND P1, PT, R9, R8, PT ;  /* 0x000000080900820c */ /* 0x000fe40003f26270 */
[----:B------:R-:W-:Y:S01]  /*5560*/  @!P0 VIADD R4, R233, 0x11 ;  /* 0x00000011e9048836 */ /* 0x000fe20000000000 */
[----:B------:R-:W-:Y:S01]  /*5570*/  HMMA.16816.F32 R32, R140, R6, R32 ;  /* 0x000000068c20723c */ /* 0x000fe20000001820 */
[----:B------:R-:W2:Y:S04]  /*5580*/  LDL R141, [R1+0x38] ;  /* 0x00003800018d7983 */ /* 0x000ea80000100800 */
[----:B------:R-:W-:Y:S01]  /*5590*/  @!P0 FSEL R15, R15, -INF , !P1 ;  /* 0xff8000000f0f8808 */ /* 0x000fe20004800000 */
[----:B------:R-:W-:Y:S01]  /*55a0*/  FFMA.FTZ R20, R250, UR5, R20 ;  /* 0x00000005fa147c23 */ /* 0x000fe20008010014 */
[-C--:B------:R-:W-:Y:S01]  /*55b0*/  @!P0 ISETP.GE.AND P1, PT, R10, R145.reuse, PT ;  /* 0x000000910a00820c */ /* 0x080fe20003f26270 */
[----:B------:R-:W-:Y:S01]  /*55c0*/  FFMA.FTZ R21, R251, UR5, R21 ;  /* 0x00000005fb157c23 */ /* 0x000fe20008010015 */
[----:B------:R-:W3:Y:S02]  /*55d0*/  LDL R140, [R1+0x34] ;  /* 0x00003400018c7983 */ /* 0x000ee40000100800 */
[----:B------:R-:W-:Y:S01]  /*55e0*/  @!P0 FSEL R16, R16, -INF , !P1 ;  /* 0xff80000010108808 */ /* 0x000fe20004800000 */
[C---:B------:R-:W-:Y:S01]  /*55f0*/  FFMA.FTZ R22, R250.reuse, UR5, R22 ;  /* 0x00000005fa167c23 */ /* 0x040fe20008010016 */
[-C--:B------:R-:W-:Y:S01]  /*5600*/  @!P0 ISETP.GE.AND P1, PT, R9, R145.reuse, PT ;  /* 0x000000910900820c */ /* 0x080fe20003f26270 */
[C---:B------:R-:W-:Y:S01]  /*5610*/  FFMA.FTZ R23, R251.reuse, UR5, R23 ;  /* 0x00000005fb177c23 */ /* 0x040fe20008010017 */
[C---:B------:R-:W-:Y:S01]  /*5620*/  FFMA.FTZ R24, R250.reuse, UR5, R24 ;  /* 0x00000005fa187c23 */ /* 0x040fe20008010018 */
[----:B------:R-:W-:Y:S01]  /*5630*/  FFMA.FTZ R25, R251, UR5, R25 ;  /* 0x00000005fb197c23 */ /* 0x000fe20008010019 */
[----:B------:R-:W-:Y:S01]  /*5640*/  @!P0 FSEL R17, R17, -INF , !P1 ;  /* 0xff80000011118808 */ /* 0x000fe20004800000 */
[----:B------:R-:W-:Y:S01]  /*5650*/  FFMA.FTZ R26, R250, UR5, R26 ;  /* 0x00000005fa1a7c23 */ /* 0x000fe2000801001a */
[-C--:B------:R-:W-:Y:S01]  /*5660*/  @!P0 ISETP.GE.AND P1, PT, R10, R144.reuse, PT ;  /* 0x000000900a00820c */ /* 0x080fe20003f26270 */
[----:B------:R-:W-:Y:S01]  /*5670*/  FFMA.FTZ R27, R251, UR5, R27 ;  /* 0x00000005fb1b7c23 */ /* 0x000fe2000801001b */
[----:B------:R-:W-:Y:S01]  /*5680*/  @!P0 IADD3 R5, R233, 0x18, RZ ;  /* 0x00000018e9058810 */ /* 0x000fe20007ffe0ff */
[----:B------:R-:W-:Y:S01]  /*5690*/  FFMA.FTZ R28, R252, UR5, R28 ;  /* 0x00000005fc1c7c23 */ /* 0x000fe2000801001c */
[----:B------:R-:W-:Y:S01]  /*56a0*/  @!P0 FSEL R18, R18, -INF , !P1 ;  /* 0xff80000012128808 */ /* 0x000fe20004800000 */
[C---:B------:R-:W-:Y:S01]  /*56b0*/  FFMA.FTZ R30, R252.reuse, UR5, R30 ;  /* 0x00000005fc1e7c23 */ /* 0x040fe2000801001e */
[-C--:B------:R-:W-:Y:S01]  /*56c0*/  @!P0 ISETP.GE.AND P1, PT, R9, R144.reuse, PT ;  /* 0x000000900900820c */ /* 0x080fe20003f26270 */
[----:B------:R-:W-:Y:S01]  /*56d0*/  FFMA.FTZ R29, R163, UR5, R29 ;  /* 0x00000005a31d7c23 */ /* 0x000fe2000801001d */
[----:B------:R-:W-:Y:S01]  /*56e0*/  @!P0 IADD3 R9, R233, 0x10, RZ ;  /* 0x00000010e9098810 */ /* 0x000fe20007ffe0ff */
[C---:B------:R-:W-:Y:S01]  /*56f0*/  FFMA.FTZ R32, R252.reuse, UR5, R32 ;  /* 0x00000005fc207c23 */ /* 0x040fe20008010020 */
[----:B------:R-:W-:Y:S01]  /*5700*/  @!P0 FSEL R19, R19, -INF , !P1 ;  /* 0xff80000013138808 */ /* 0x000fe20004800000 */
[----:B------:R-:W-:Y:S01]  /*5710*/  FFMA.FTZ R33, R163, UR5, R33 ;  /* 0x00000005a3217c23 */ /* 0x000fe20008010021 */
[-C--:B------:R-:W-:Y:S01]  /*5720*/  @!P0 ISETP.GE.AND P1, PT, R9, R145.reuse, PT ;  /* 0x000000910900820c */ /* 0x080fe20003f26270 */
[----:B------:R-:W-:Y:S01]  /*5730*/  FFMA.FTZ R34, R252, UR5, R34 ;  /* 0x00000005fc227c23 */ /* 0x000fe20008010022 */
[--C-:B------:R-:W-:Y:S01]  /*5740*/  FFMA.FTZ R16, R16, UR11, -R138.reuse ;  /* 0x0000000b10107c23 */ /* 0x100fe2000801088a */
[----:B------:R-:W-:Y:S01]  /*5750*/  FFMA.FTZ R17, R17, UR11, -R138 ;  /* 0x0000000b11117c23 */ /* 0x000fe2000801088a */
[----:B------:R-:W-:Y:S01]  /*5760*/  @!P0 FSEL R20, R20, -INF , !P1 ;  /* 0xff80000014148808 */ /* 0x000fe20004800000 */
[--C-:B------:R-:W-:Y:S01]  /*5770*/  FFMA.FTZ R18, R18, UR11, -R137.reuse ;  /* 0x0000000b12127c23 */ /* 0x100fe20008010889 */
[----:B------:R-:W-:Y:S01]  /*5780*/  @!P0 ISETP.GE.AND P1, PT, R4, R145, PT ;  /* 0x000000910400820c */ /* 0x000fe20003f26270 */
[----:B------:R-:W-:Y:S01]  /*5790*/  FFMA.FTZ R19, R19, UR11, -R137 ;  /* 0x0000000b13137c23 */ /* 0x000fe20008010889 */
[----:B------:R-:W-:Y:S01]  /*57a0*/  MUFU.EX2 R171, R16 ;  /* 0x0000001000ab7308 */ /* 0x000fe20000000800 */
[--C-:B------:R-:W-:Y:S01]  /*57b0*/  FFMA.FTZ R14, R14, UR11, -R0.reuse ;  /* 0x0000000b0e0e7c23 */ /* 0x100fe20008010800 */
[----:B------:R-:W-:Y:S01]  /*57c0*/  @!P0 FSEL R21, R21, -INF , !P1 ;  /* 0xff80000015158808 */ /* 0x000fe20004800000 */
[----:B------:R-:W-:Y:S01]  /*57d0*/  FFMA.FTZ R15, R15, UR11, -R0 ;  /* 0x0000000b0f0f7c23 */ /* 0x000fe20008010800 */
[-C--:B------:R-:W-:Y:S01]  /*57e0*/  @!P0 ISETP.GE.AND P1, PT, R9, R144.reuse, PT ;  /* 0x000000900900820c */ /* 0x080fe20003f26270 */
[----:B------:R-:W-:Y:S01]  /*57f0*/  FFMA.FTZ R31, R163, UR5, R31 ;  /* 0x00000005a31f7c23 */ /* 0x000fe2000801001f */
[--C-:B------:R-:W-:Y:S01]  /*5800*/  FFMA.FTZ R20, R20, UR11, -R138.reuse ;  /* 0x0000000b14147c23 */ /* 0x100fe2000801088a */
[----:B------:R-:W-:Y:S01]  /*5810*/  FFMA.FTZ R21, R21, UR11, -R138 ;  /* 0x0000000b15157c23 */ /* 0x000fe2000801088a */
[----:B------:R-:W-:Y:S02]  /*5820*/  @!P0 FSEL R22, R22, -INF , !P1 ;  /* 0xff80000016168808 */ /* 0x000fe40004800000 */
[----:B------:R-:W-:Y:S01]  /*5830*/  MUFU.EX2 R3, R18 ;  /* 0x0000001200037308 */ /* 0x000fe20000000800 */
[----:B------:R-:W-:Y:S01]  /*5840*/  @!P0 ISETP.GE.AND P1, PT, R4, R144, PT ;  /* 0x000000900400820c */ /* 0x000fe20003f26270 */
[----:B------:R-:W-:Y:S01]  /*5850*/  FFMA.FTZ R35, R163, UR5, R35 ;  /* 0x00000005a3237c23 */ /* 0x000fe20008010023 */
[--C-:B------:R-:W-:Y:S02]  /*5860*/  FFMA.FTZ R22, R22, UR11, -R137.reuse ;  /* 0x0000000b16167c23 */ /* 0x100fe40008010889 */
[----:B------:R-:W-:Y:S02]  /*5870*/  @!P0 FSEL R23, R23, -INF , !P1 ;  /* 0xff80000017178808 */ /* 0x000fe40004800000 */
[-C--:B------:R-:W-:Y:S03]  /*5880*/  @!P0 ISETP.GE.AND P1, PT, R9, R139.reuse, PT ;  /* 0x0000008b0900820c */ /* 0x080fe60003f26270 */
[----:B------:R-:W-:Y:S01]  /*5890*/  MUFU.EX2 R2, R19 ;  /* 0x0000001300027308 */ /* 0x000fe20000000800 */
[--C-:B------:R-:W-:Y:S01]  /*58a0*/  FFMA.FTZ R23, R23, UR11, -R137.reuse ;  /* 0x0000000b17177c23 */ /* 0x100fe20008010889 */
[----:B------:R-:W-:Y:S02]  /*58b0*/  @!P0 FSEL R24, R24, -INF , !P1 ;  /* 0xff80000018188808 */ /* 0x000fe40004800000 */
[-C--:B------:R-:W-:Y:S06]  /*58c0*/  @!P0 ISETP.GE.AND P1, PT, R4, R139.reuse, PT ;  /* 0x0000008b0400820c */ /* 0x080fec0003f26270 */
[----:B------:R-:W1:Y:S01]  /*58d0*/  MUFU.EX2 R169, R17 ;  /* 0x0000001100a97308 */ /* 0x000e620000000800 */
[----:B------:R-:W-:Y:S01]  /*58e0*/  @!P0 FSEL R25, R25, -INF , !P1 ;  /* 0xff80000019198808 */ /* 0x000fe20004800000 */
[--C-:B------:R-:W-:Y:S01]  /*58f0*/  FFMA.FTZ R24, R24, UR11, -R136.reuse ;  /* 0x0000000b18187c23 */ /* 0x100fe20008010888 */
[-C--:B------:R-:W-:Y:S03]  /*5900*/  @!P0 ISETP.GE.AND P1, PT, R9, R8.reuse, PT ;  /* 0x000000080900820c */ /* 0x080fe60003f26270 */
[----:B------:R-:W-:Y:S01]  /*5910*/  FFMA.FTZ R25, R25, UR11, -R136 ;  /* 0x0000000b19197c23 */ /* 0x000fe20008010888 */
[----:B------:R-:W-:Y:S03]  /*5920*/  @!P0 FSEL R26, R26, -INF , !P1 ;  /* 0xff8000001a1a8808 */ /* 0x000fe60004800000 */
[----:B------:R-:W-:Y:S01]  /*5930*/  MUFU.EX2 R157, R14 ;  /* 0x0000000e009d7308 */ /* 0x000fe20000000800 */
[----:B------:R-:W-:Y:S02]  /*5940*/  @!P0 ISETP.GE.AND P1, PT, R4, R8, PT ;  /* 0x000000080400820c */ /* 0x000fe40003f26270 */
[----:B------:R-:W-:Y:S01]  /*5950*/  @!P0 IADD3 R4, R233, 0x19, RZ ;  /* 0x00000019e9048810 */ /* 0x000fe20007ffe0ff */
[--C-:B------:R-:W-:Y:S01]  /*5960*/  FFMA.FTZ R26, R26, UR11, -R0.reuse ;  /* 0x0000000b1a1a7c23 */ /* 0x100fe20008010800 */
[----:B------:R-:W-:Y:S02]  /*5970*/  @!P0 FSEL R27, R27, -INF , !P1 ;  /* 0xff8000001b1b8808 */ /* 0x000fe40004800000 */
[-C--:B------:R-:W-:Y:S03]  /*5980*/  @!P0 ISETP.GE.AND P1, PT, R5, R139.reuse, PT ;  /* 0x0000008b0500820c */ /* 0x080fe60003f26270 */
[----:B------:R-:W4:Y:S01]  /*5990*/  MUFU.EX2 R156, R15 ;  /* 0x0000000f009c7308 */ /* 0x000f220000000800 */
[----:B------:R-:W-:Y:S01]  /*59a0*/  @!P0 ISETP.GE.AND P2, PT, R4, R144, PT ;  /* 0x000000900400820c */ /* 0x000fe20003f46270 */
[----:B------:R-:W-:Y:S01]  /*59b0*/  FFMA.FTZ R27, R27, UR11, -R0 ;  /* 0x0000000b1b1b7c23 */ /* 0x000fe20008010800 */
[----:B------:R-:W-:Y:S02]  /*59c0*/  @!P0 FSEL R28, R28, -INF , !P1 ;  /* 0xff8000001c1c8808 */ /* 0x000fe40004800000 */
[----:B------:R-:W-:Y:S02]  /*59d0*/  @!P0 ISETP.GE.AND P1, PT, R4, R139, PT ;  /* 0x0000008b0400820c */ /* 0x000fe40003f26270 */
[----:B-1----:R-:W-:Y:S03]  /*59e0*/  F2FP.F16.F32.PACK_AB R7, R169, R171 ;  /* 0x000000aba907723e */ /* 0x002fe600000000ff */
[----:B------:R-:W-:Y:S01]  /*59f0*/  MUFU.EX2 R167, R20 ;  /* 0x0000001400a77308 */ /* 0x000fe20000000800 */
[----:B------:R-:W-:Y:S01]  /*5a00*/  @!P0 FSEL R29, R29, -INF , !P1 ;  /* 0xff8000001d1d8808 */ /* 0x000fe20004800000 */
[--C-:B------:R-:W-:Y:S01]  /*5a10*/  FFMA.FTZ R28, R28, UR11, -R136.reuse ;  /* 0x0000000b1c1c7c23 */ /* 0x100fe20008010888 */
[----:B------:R-:W-:Y:S02]  /*5a20*/  @!P0 ISETP.GE.AND P1, PT, R5, R8, PT ;  /* 0x000000080500820c */ /* 0x000fe40003f26270 */
[----:B------:R-:W-:Y:S01]  /*5a30*/  F2FP.F16.F32.PACK_AB R6, R2, R3 ;  /* 0x000000030206723e */ /* 0x000fe200000000ff */
[----:B------:R-:W-:Y:S01]  /*5a40*/  FFMA.FTZ R136, R29, UR11, -R136 ;  /* 0x0000000b1d887c23 */ /* 0x000fe20008010888 */
[----:B------:R-:W-:Y:S03]  /*5a50*/  @!P0 FSEL R30, R30, -INF , !P1 ;  /* 0xff8000001e1e8808 */ /* 0x000fe60004800000 */
[----:B------:R-:W-:Y:S01]  /*5a60*/  MUFU.EX2 R166, R21 ;  /* 0x0000001500a67308 */ /* 0x000fe20000000800 */
[-C--:B------:R-:W-:Y:S02]  /*5a70*/  @!P0 ISETP.GE.AND P1, PT, R5, R145.reuse, PT ;  /* 0x000000910500820c */ /* 0x080fe40003f26270 */
[----:B------:R-:W-:Y:S01]  /*5a80*/  @!P0 FSEL R35, R35, -INF , !P2 ;  /* 0xff80000023238808 */ /* 0x000fe20005000000 */
[----:B------:R-:W-:Y:S01]  /*5a90*/  FFMA.FTZ R30, R30, UR11, -R0 ;  /* 0x0000000b1e1e7c23 */ /* 0x000fe20008010800 */
        /* <DEDUP_REMOVED lines=12> */
[----:B------:R-:W-:Y:S01]  /*5b60*/  F2FP.F16.F32.PACK_AB R4, R36, R153 ;  /* 0x000000992404723e */ /* 0x000fe200000000ff */
[--C-:B------:R-:W-:Y:S01]  /*5b70*/  FFMA.FTZ R34, R34, UR11, -R137.reuse ;  /* 0x0000000b22227c23 */ /* 0x100fe20008010889 */
[----:B------:R-:W-:Y:S01]  /*5b80*/  @!P0 FSEL R31, R31, -INF , !P1 ;  /* 0xff8000001f1f8808 */ /* 0x000fe20004800000 */
[----:B------:R-:W-:Y:S02]  /*5b90*/  FFMA.FTZ R137, R35, UR11, -R137 ;  /* 0x0000000b23897c23 */ /* 0x000fe40008010889 */
[----:B------:R4:W-:Y:S02]  /*5ba0*/  STS [R238+0x13400], R4 ;  /* 0x01340004ee007388 */ /* 0x0009e40000000800 */
[----:B------:R-:W-:Y:S01]  /*5bb0*/  MUFU.EX2 R164, R32 ;  /* 0x0000002000a47308 */ /* 0x000fe20000000800 */
[----:B------:R-:W-:Y:S01]  /*5bc0*/  FFMA.FTZ R0, R31, UR11, -R0 ;  /* 0x0000000b1f007c23 */ /* 0x000fe20008010800 */
[----:B------:R4:W-:Y:S04]  /*5bd0*/  STS [R237+0x13000], R7 ;  /* 0x01300007ed007388 */ /* 0x0009e80000000800 */
[----:B------:R4:W-:Y:S04]  /*5be0*/  STS [R237+0x13400], R6 ;  /* 0x01340006ed007388 */ /* 0x0009e80000000800 */
[----:B------:R-:W4:Y:S10]  /*5bf0*/  MUFU.EX2 R162, R138 ;  /* 0x0000008a00a27308 */ /* 0x000f340000000800 */
[----:B------:R4:W-:Y:S01]  /*5c00*/  MUFU.EX2 R143, R0 ;  /* 0x00000000008f7308 */ /* 0x0009e20000000800 */
[----:B-1----:R-:W-:Y:S05]  /*5c10*/  F2FP.F16.F32.PACK_AB R5, R158, R159 ;  /* 0x0000009f9e05723e */ /* 0x002fea00000000ff */
[----:B------:R1:W-:Y:S01]  /*5c20*/  STS [R238+0x14000], R5 ;  /* 0x01400005ee007388 */ /* 0x0003e20000000800 */
[----:B----4-:R-:W-:Y:S03]  /*5c30*/  F2FP.F16.F32.PACK_AB R4, R160, R161 ;  /* 0x000000a1a004723e */ /* 0x010fe600000000ff */
[----:B------:R-:W-:Y:S01]  /*5c40*/  MUFU.EX2 R165, R34 ;  /* 0x0000002200a57308 */ /* 0x000fe20000000800 */
[----:B------:R-:W-:Y:S01]  /*5c50*/  F2FP.F16.F32.PACK_AB R7, R154, R155 ;  /* 0x0000009b9a07723e */ /* 0x000fe200000000ff */
[----:B------:R4:W-:Y:S01]  /*5c60*/  STS [R238+0x14400], R4 ;  /* 0x01440004ee007388 */ /* 0x0009e20000000800 */
[----:B------:R-:W-:Y:S03]  /*5c70*/  F2FP.F16.F32.PACK_AB R6, R156, R157 ;  /* 0x0000009d9c06723e */ /* 0x000fe600000000ff */
[----:B------:R4:W-:Y:S01]  /*5c80*/  STS [R237+0x14000], R7 ;  /* 0x01400007ed007388 */ /* 0x0009e20000000800 */
[----:B------:R-:W-:Y:S03]  /*5c90*/  F2FP.F16.F32.PACK_AB R0, R162, R164 ;  /* 0x000000a4a200723e */ /* 0x000fe600000000ff */
[----:B------:R-:W-:Y:S01]  /*5ca0*/  MUFU.EX2 R163, R137 ;  /* 0x0000008900a37308 */ /* 0x000fe20000000800 */
[----:B------:R-:W-:Y:S09]  /*5cb0*/  STS [R237+0x14400], R6 ;  /* 0x01440006ed007388 */ /* 0x000ff20000000800 */
[----:B------:R-:W-:Y:S01]  /*5cc0*/  MUFU.EX2 R151, R24 ;  /* 0x0000001800977308 */ /* 0x000fe20000000800 */
[----:B-1----:R-:W-:Y:S09]  /*5cd0*/  F2FP.F16.F32.PACK_AB R5, R166, R167 ;  /* 0x000000a7a605723e */ /* 0x002ff200000000ff */
[----:B------:R-:W1:Y:S01]  /*5ce0*/  MUFU.EX2 R149, R25 ;  /* 0x0000001900957308 */ /* 0x000e620000000800 */
[----:B------:R1:W-:Y:S01]  /*5cf0*/  STS [R236+0x13000], R5 ;  /* 0x01300005ec007388 */ /* 0x0003e20000000800 */
[----:B----4-:R-:W-:Y:S05]  /*5d00*/  F2FP.F16.F32.PACK_AB R4, R168, R170 ;  /* 0x000000aaa804723e */ /* 0x010fea00000000ff */
[----:B------:R4:W-:Y:S03]  /*5d10*/  STS [R236+0x13400], R4 ;  /* 0x01340004ec007388 */ /* 0x0009e60000000800 */
[----:B------:R-:W-:Y:S01]  /*5d20*/  MUFU.EX2 R152, R26 ;  /* 0x0000001a00987308 */ /* 0x000fe20000000800 */
[----:B------:R4:W-:Y:S09]  /*5d30*/  STS [R235+0x13000], R0 ;  /* 0x01300000eb007388 */ /* 0x0009f20000000800 */
[----:B------:R-:W4:Y:S01]  /*5d40*/  MUFU.EX2 R150, R27 ;  /* 0x0000001b00967308 */ /* 0x000f220000000800 */
[----:B-1----:R-:W-:Y:S09]  /*5d50*/  F2FP.F16.F32.PACK_AB R7, R149, R151 ;  /* 0x000000979507723e */ /* 0x002ff200000000ff */
[----:B------:R-:W-:Y:S01]  /*5d60*/  MUFU.EX2 R147, R28 ;  /* 0x0000001c00937308 */ /* 0x000fe20000000800 */
[----:B------:R-:W-:Y:S05]  /*5d70*/  F2FP.F16.F32.PACK_AB R5, R163, R165 ;  /* 0x000000a5a305723e */ /* 0x000fea00000000ff */
[----:B------:R-:W-:Y:S04]  /*5d80*/  STS [R235+0x13400], R5 ;  /* 0x01340005eb007388 */ /* 0x000fe80000000800 */
[----:B------:R-:W1:Y:S01]  /*5d90*/  MUFU.EX2 R146, R136 ;  /* 0x0000008800927308 */ /* 0x000e620000000800 */
[----:B----4-:R-:W-:Y:S01]  /*5da0*/  F2FP.F16.F32.PACK_AB R6, R150, R152 ;  /* 0x000000989606723e */ /* 0x010fe200000000ff */
[----:B------:R-:W-:Y:S04]  /*5db0*/  STS [R236+0x14000], R7 ;  /* 0x01400007ec007388 */ /* 0x000fe80000000800 */
[----:B------:R-:W-:Y:S04]  /*5dc0*/  STS [R236+0x14400], R6 ;  /* 0x01440006ec007388 */ /* 0x000fe80000000800 */
[----:B------:R-:W4:Y:S01]  /*5dd0*/  MUFU.EX2 R148, R30 ;  /* 0x0000001e00947308 */ /* 0x000f220000000800 */
[----:B-1----:R-:W-:Y:S05]  /*5de0*/  F2FP.F16.F32.PACK_AB R4, R146, R147 ;  /* 0x000000939204723e */ /* 0x002fea00000000ff */
[----:B------:R-:W-:Y:S01]  /*5df0*/  STS [R235+0x14000], R4 ;  /* 0x01400004eb007388 */ /* 0x000fe20000000800 */
[----:B----4-:R-:W-:Y:S05]  /*5e00*/  F2FP.F16.F32.PACK_AB R0, R143, R148 ;  /* 0x000000948f00723e */ /* 0x010fea00000000ff */
[----:B------:R-:W-:Y:S04]  /*5e10*/  STS [R235+0x14400], R0 ;  /* 0x01440000eb007388 */ /* 0x000fe80000000800 */
[----:B------:R-:W1:Y:S08]  /*5e20*/  LDSM.16.M88.4 R32, [R223+UR4+0x6000] ;  /* 0x00600004df20783b */ /* 0x000e700008000200 */
[----:B------:R-:W4:Y:S08]  /*5e30*/  LDSM.16.M88.4 R28, [R223+UR4+0x6800] ;  /* 0x00680004df1c783b */ /* 0x000f300008000200 */
[----:B------:R-:W3:Y:S08]  /*5e40*/  LDSM.16.M88.4 R132, [R224] ;  /* 0x00000000e084783b */ /* 0x000ef00000000200 */
[----:B------:R-:W3:Y:S01]  /*5e50*/  LDSM.16.M88.4 R136, [R224+0x800] ;  /* 0x00080000e088783b */ /* 0x000ee20000000200 */
[-C--:B-1----:R-:W-:Y:S06]  /*5e60*/  HMMA.16816.F32 R4, R32, R172.reuse, RZ ;  /* 0x000000ac2004723c */ /* 0x082fec00000018ff */
[C---:B----4-:R-:W-:Y:S06]  /*5e70*/  HMMA.16816.F32 R8, R28.reuse, R172, RZ ;  /* 0x000000ac1c08723c */ /* 0x050fec00000018ff */
[-C--:B------:R-:W-:Y:S06]  /*5e80*/  HMMA.16816.F32 R12, R28, R174.reuse, RZ ;  /* 0x000000ae1c0c723c */ /* 0x080fec00000018ff */
[C---:B------:R-:W-:Y:S02]  /*5e90*/  HMMA.16816.F32 R16, R32.reuse, R174, RZ ;  /* 0x000000ae2010723c */ /* 0x040fe400000018ff */
[----:B--2---:R-:W-:Y:S04]  /*5ea0*/  IADD3 R144, P0, R141, UR15, RZ ;  /* 0x0000000f8d907c10 */ /* 0x004fe8000ff1e0ff */
[-C--:B------:R-:W-:Y:S01]  /*5eb0*/  HMMA.16816.F32 R20, R32, R176.reuse, RZ ;  /* 0x000000b02014723c */ /* 0x080fe200000018ff */
[----:B---3--:R-:W-:Y:S02]  /*5ec0*/  IADD3.X R145, R140, UR14, RZ, P0, !PT ;  /* 0x0000000e8c917c10 */ /* 0x008fe400087fe4ff */
[----:B------:R-:W-:Y:S03]  /*5ed0*/  PLOP3.LUT P0, PT, PT, PT, UP3, 0x80, 0x0 ;  /* 0x000000000000781c */ /* 0x000fe60003f0f038 */
[C---:B------:R-:W-:Y:S01]  /*5ee0*/  HMMA.16816.F32 R24, R28.reuse, R176, RZ ;  /* 0x000000b01c18723c */ /* 0x040fe200000018ff */
[----:B------:R-:W2:Y:S04]  /*5ef0*/  LDG.E R142, desc[UR6][R144.64] ;  /* 0x00000006908e7981 */ /* 0x000ea8000c1e1900 */
[----:B------:R-:W3:Y:S01]  /*5f00*/  LDG.E R141, desc[UR6][R144.64+0x20] ;  /* 0x00002006908d7981 */ /* 0x000ee2000c1e1900 */
[-C--:B------:R-:W-:Y:S03]  /*5f10*/  HMMA.16816.F32 R28, R28, R178.reuse, RZ ;  /* 0x000000b21c1c723c */ /* 0x080fe600000018ff */
[----:B------:R-:W5:Y:S03]  /*5f20*/  LDG.E R140, desc[UR6][R144.64+0x80] ;  /* 0x00008006908c7981 */ /* 0x000f66000c1e1900 */
[----:B------:R-:W-:Y:S01]  /*5f30*/  HMMA.16816.F32 R32, R32, R178, RZ ;  /* 0x000000b22020723c */ /* 0x000fe200000018ff */
[----:B------:R1:W5:Y:S05]  /*5f40*/  LDG.E R0, desc[UR6][R144.64+0xa0] ;  /* 0x0000a00690007981 */ /* 0x00036a000c1e1900 */
[-C--:B------:R-:W-:Y:S06]  /*5f50*/  HMMA.16816.F32 R4, R132, R180.reuse, R4 ;  /* 0x000000b48404723c */ /* 0x080fec0000001804 */
[C---:B------:R-:W-:Y:S06]  /*5f60*/  HMMA.16816.F32 R8, R136.reuse, R180, R8 ;  /* 0x000000b48808723c */ /* 0x040fec0000001808 */
        /* <DEDUP_REMOVED lines=43> */
[-C--:B------:R-:W-:Y:S04]  /*6220*/  HMMA.16816.F32 R20, R132, R216.reuse, R20 ;  /* 0x000000d88414723c */ /* 0x080fe80000001814 */
[----:B------:R-:W-:Y:S02]  /*6230*/  FADD.FTZ R4, -R142, R4 ;  /* 0x000000048e047221 */ /* 0x000fe40000010100 */
[C---:B------:R-:W-:Y:S05]  /*6240*/  HMMA.16816.F32 R24, R136.reuse, R216, R24 ;  /* 0x000000d88818723c */ /* 0x040fea0000001818 */
[----:B------:R-:W-:Y:S01]  /*6250*/  FMUL.FTZ R144, R37, R5 ;  /* 0x0000000525907220 */ /* 0x000fe20000410000 */
[-C--:B------:R-:W-:Y:S05]  /*6260*/  HMMA.16816.F32 R28, R136, R218.reuse, R28 ;  /* 0x000000da881c723c */ /* 0x080fea000000181c */
[----:B------:R-:W-:Y:S01]  /*6270*/  FMUL.FTZ R145, R38, R4 ;  /* 0x0000000426917220 */ /* 0x000fe20000410000 */
[----:B------:R-:W-:Y:S01]  /*6280*/  HMMA.16816.F32 R32, R132, R218, R32 ;  /* 0x000000da8420723c */ /* 0x000fe20000001820 */
[----:B------:R1:W5:Y:S04]  /*6290*/  LDL.LU R38, [R1+0x5c] ;  /* 0x00005c0001267983 */ /* 0x0003680000300800 */
[----:B------:R1:W5:Y:S01]  /*62a0*/  LDL.LU R37, [R1+0x58] ;  /* 0x0000580001257983 */ /* 0x0003620000300800 */
[C---:B------:R-:W-:Y:S01]  /*62b0*/  FADD.FTZ R4, -R142.reuse, R20 ;  /* 0x000000148e047221 */ /* 0x040fe20000010100 */
[C---:B------:R-:W-:Y:S01]  /*62c0*/  FADD.FTZ R21, -R142.reuse, R21 ;  /* 0x000000158e157221 */ /* 0x040fe20000010100 */
[----:B---3--:R-:W-:Y:S03]  /*62d0*/  FADD.FTZ R7, -R141, R7 ;  /* 0x000000078d077221 */ /* 0x008fe60000010100 */
[C---:B------:R-:W-:Y:S01]  /*62e0*/  FADD.FTZ R5, -R142.reuse, R17 ;  /* 0x000000118e057221 */ /* 0x040fe20000010100 */
[----:B------:R-:W-:Y:S01]  /*62f0*/  FADD.FTZ R16, -R142, R16 ;  /* 0x000000108e107221 */ /* 0x000fe20000010100 */
[----:B------:R-:W-:Y:S01]  /*6300*/  FMUL.FTZ R4, R167, R4 ;  /* 0x00000004a7047220 */ /* 0x000fe20000410000 */
[----:B------:R-:W-:Y:S01]  /*6310*/  FMUL.FTZ R21, R166, R21 ;  /* 0x00000015a6157220 */ /* 0x000fe20000410000 */
[----:B------:R-:W-:Y:S01]  /*6320*/  FMUL.FTZ R5, R169, R5 ;  /* 0x00000005a9057220 */ /* 0x000fe20000410000 */
[----:B------:R-:W-:Y:S01]  /*6330*/  FMUL.FTZ R16, R171, R16 ;  /* 0x00000010ab107220 */ /* 0x000fe20000410000 */
[----:B------:R-:W-:Y:S01]  /*6340*/  FMUL.FTZ R7, R36, R7 ;  /* 0x0000000724077220 */ /* 0x000fe20000410000 */
[----:B------:R-:W-:Y:S01]  /*6350*/  FADD.FTZ R133, -R141, R18 ;  /* 0x000000128d857221 */ /* 0x000fe20000010100 */
[----:B------:R1:W5:Y:S01]  /*6360*/  LDL.LU R36, [R1+0x54] ;  /* 0x0000540001247983 */ /* 0x0003620000300800 */
[----:B------:R-:W-:Y:S01]  /*6370*/  F2FP.F16.F32.PACK_AB R21, R21, R4 ;  /* 0x000000041515723e */ /* 0x000fe200000000ff */
[----:B------:R-:W-:Y:S01]  /*6380*/  FADD.FTZ R19, -R141, R19 ;  /* 0x000000138d137221 */ /* 0x000fe20000010100 */
[----:B------:R-:W-:Y:S01]  /*6390*/  F2FP.F16.F32.PACK_AB R20, R5, R16 ;  /* 0x000000100514723e */ /* 0x000fe200000000ff */
[----:B------:R-:W-:Y:S01]  /*63a0*/  FMUL.FTZ R133, R3, R133 ;  /* 0x0000008503857220 */ /* 0x000fe20000410000 */
[C---:B------:R-:W-:Y:S01]  /*63b0*/  FADD.FTZ R5, -R142.reuse, R32 ;  /* 0x000000208e057221 */ /* 0x040fe20000010100 */
[----:B------:R-:W-:Y:S01]  /*63c0*/  FADD.FTZ R33, -R142, R33 ;  /* 0x000000218e217221 */ /* 0x000fe20000010100 */
[----:B------:R-:W-:Y:S01]  /*63d0*/  FMUL.FTZ R132, R2, R19 ;  /* 0x0000001302847220 */ /* 0x000fe20000410000 */
[----:B------:R-:W-:Y:S01]  /*63e0*/  FADD.FTZ R6, -R141, R6 ;  /* 0x000000068d067221 */ /* 0x000fe20000010100 */
[----:B------:R-:W-:Y:S01]  /*63f0*/  FMUL.FTZ R5, R164, R5 ;  /* 0x00000005a4057220 */ /* 0x000fe20000410000 */
[----:B------:R-:W-:Y:S01]  /*6400*/  FMUL.FTZ R4, R162, R33 ;  /* 0x00000021a2047220 */ /* 0x000fe20000410000 */
[----:B------:R1:W5:Y:S01]  /*6410*/  LDL R164, [R1+0x20] ;  /* 0x0000200001a47983 */ /* 0x0003620000100800 */
[----:B------:R-:W-:Y:S01]  /*6420*/  FMUL.FTZ R153, R153, R6 ;  /* 0x0000000699997220 */ /* 0x000fe20000410000 */
[C---:B------:R-:W-:Y:S01]  /*6430*/  FADD.FTZ R22, -R141.reuse, R22 ;  /* 0x000000168d167221 */ /* 0x040fe20000010100 */
[C---:B------:R-:W-:Y:S01]  /*6440*/  FADD.FTZ R23, -R141.reuse, R23 ;  /* 0x000000178d177221 */ /* 0x040fe20000010100 */
[----:B------:R1:W5:Y:S01]  /*6450*/  LDL R162, [R1+0x24] ;  /* 0x0000240001a27983 */ /* 0x0003620000100800 */
[----:B------:R-:W-:Y:S01]  /*6460*/  F2FP.F16.F32.PACK_AB R18, R4, R5 ;  /* 0x000000050412723e */ /* 0x000fe200000000ff */
[C---:B------:R-:W-:Y:S01]  /*6470*/  FADD.FTZ R4, -R141.reuse, R34 ;  /* 0x000000228d047221 */ /* 0x040fe20000010100 */
[----:B------:R-:W-:Y:S01]  /*6480*/  FADD.FTZ R34, -R141, R35 ;  /* 0x000000238d227221 */ /* 0x000fe20000010100 */
[----:B------:R1:W5:Y:S01]  /*6490*/  LDL.LU R3, [R1+0x50] ;  /* 0x0000500001037983 */ /* 0x0003620000300800 */
[----:B------:R-:W-:Y:S01]  /*64a0*/  F2FP.F16.F32.PACK_AB R6, R144, R145 ;  /* 0x000000919006723e */ /* 0x000fe200000000ff */
[----:B------:R-:W-:Y:S01]  /*64b0*/  FMUL.FTZ R33, R170, R22 ;  /* 0x00000016aa217220 */ /* 0x000fe20000410000 */
[----:B------:R-:W-:Y:S01]  /*64c0*/  F2FP.F16.F32.PACK_AB R5, R7, R153 ;  /* 0x000000990705723e */ /* 0x000fe200000000ff */
[----:B------:R1:W5:Y:S01]  /*64d0*/  LDL.LU R2, [R1+0x4c] ;  /* 0x00004c0001027983 */ /* 0x0003620000300800 */
[----:B------:R-:W-:Y:S01]  /*64e0*/  FMUL.FTZ R32, R168, R23 ;  /* 0x00000017a8207220 */ /* 0x000fe20000410000 */
[----:B------:R-:W-:Y:S01]  /*64f0*/  FMUL.FTZ R35, R165, R4 ;  /* 0x00000004a5237220 */ /* 0x000fe20000410000 */
[----:B------:R-:W-:Y:S01]  /*6500*/  FMUL.FTZ R34, R163, R34 ;  /* 0x00000022a3227220 */ /* 0x000fe20000410000 */
[----:B------:R1:W5:Y:S01]  /*6510*/  LDL.64 R166, [R1+0x8] ;  /* 0x0000080001a67983 */ /* 0x0003620000100a00 */
[----:B------:R-:W-:Y:S05]  /*6520*/  @!P0 BRA `(.L_x_112) ;  /* 0x0000000000c48947 */ /* 0x000fea0003800000 */
[----:B------:R-:W2:Y:S01]  /*6530*/  LDC R4, c[0x0][0x240] ;  /* 0x00009000ff047b82 */ /* 0x000ea20000000800 */
[----:B------:R-:W-:Y:S01]  /*6540*/  ULOP3.LUT UR9, UR8, 0x1, URZ, 0xc0, !UPT ;  /* 0x0000000108097892 */ /* 0x000fe2000f8ec03f */
[----:B-----5:R-:W-:Y:S01]  /*6550*/  ISETP.GE.AND P3, PT, R166, UR38, PT ;  /* 0x00000026a6007c0c */ /* 0x020fe2000bf66270 */
[----:B------:R-:W-:Y:S01]  /*6560*/  UMOV UR41, 0xffffd000 ;  /* 0xffffd00000297882 */ /* 0x000fe20000000000 */
[----:B------:R-:W-:Y:S01]  /*6570*/  ISETP.GE.AND P2, PT, R164, UR38, PT ;  /* 0x00000026a4007c0c */ /* 0x000fe2000bf46270 */
[----:B------:R-:W-:Y:S01]  /*6580*/  UISETP.NE.U32.AND UP0, UPT, UR9, 0x1, UPT ;  /* 0x000000010900788c */ /* 0x000fe2000bf05070 */
[----:B------:R-:W-:Y:S03]  /*6590*/  ISETP.GE.AND P1, PT, R162, UR38, PT ;  /* 0x00000026a2007c0c */ /* 0x000fe6000bf26270 */
[----:B------:R-:W-:Y:S06]  /*65a0*/  USEL UR9, UR41, 0x3000, !UP0 ;  /* 0x0000300029097887 */ /* 0x000fec000c000000 */
[----:B------:R-:W-:Y:S02]  /*65b0*/  VIADD R232, R232, UR9 ;  /* 0x00000009e8e87c36 */ /* 0x000fe40008000000 */
[C---:B------:R-:W-:Y:S02]  /*65c0*/  @!P2 VIADD R19, R245.reuse, UR9 ;  /* 0x00000009f513ac36 */ /* 0x040fe40008000000 */
[----:B------:R-:W-:Y:S01]  /*65d0*/  VIADD R220, R220, UR9 ;  /* 0x00000009dcdc7c36 */ /* 0x000fe20008000000 */
[----:B------:R3:W-:Y:S04]  /*65e0*/  @P3 STS [R232], RZ ;  /* 0x000000ffe8003388 */ /* 0x0007e80000000800 */
[----:B------:R3:W-:Y:S01]  /*65f0*/  @P3 STS [R232+0x4], RZ ;  /* 0x000004ffe8003388 */ /* 0x0007e20000000800 */
[----:B--2---:R-:W-:Y:S03]  /*6600*/  IMAD.U32 R4, R4, -0x40, RZ ;  /* 0xffffffc004047824 */ /* 0x004fe600078e00ff */
[----:B------:R3:W-:Y:S02]  /*6610*/  @P3 STS [R232+0x8], RZ ;  /* 0x000008ffe8003388 */ /* 0x0007e40000000800 */
[C---:B------:R-:W-:Y:S02]  /*6620*/  LEA R241, P4, R4.reuse, R241, 0x1 ;  /* 0x000000f104f17211 */ /* 0x040fe400078808ff */
[----:B------:R3:W-:Y:S01]  /*6630*/  @P3 STS [R232+0xc], RZ ;  /* 0x00000cffe8003388 */ /* 0x0007e20000000800 */
[----:B------:R-:W-:Y:S02]  /*6640*/  SHF.R.S32.HI R7, RZ, 0x1f, R4 ;  /* 0x0000001fff077819 */ /* 0x000fe40000011404 */
[----:B------:R-:W-:Y:S01]  /*6650*/  @!P3 MOV R16, R241 ;  /* 0x000000f10010b202 */ /* 0x000fe20000000f00 */
[----:B------:R-:W-:Y:S01]  /*6660*/  @!P2 IMAD.MOV.U32 R22, RZ, RZ, R241 ;  /* 0x000000ffff16a224 */ /* 0x000fe200078e00f1 */
[----:B------:R-:W-:Y:S01]  /*6670*/  LEA.HI.X R239, R4, R239, R7, 0x1, P4 ;  /* 0x000000ef04ef7211 */ /* 0x000fe200020f0c07 */
[C---:B------:R-:W-:Y:S01]  /*6680*/  @!P1 VIADD R7, R245.reuse, UR9 ;  /* 0x00000009f5079c36 */ /* 0x040fe20008000000 */
[----:B------:R-:W-:Y:S02]  /*6690*/  IADD3 R4, R245, UR9, RZ ;  /* 0x00000009f5047c10 */ /* 0x000fe4000fffe0ff */
[-C--:B------:R-:W-:Y:S01]  /*66a0*/  @!P2 MOV R23, R239.reuse ;  /* 0x000000ef0017a202 */ /* 0x080fe20000000f00 */
[----:B------:R-:W-:Y:S01]  /*66b0*/  @!P3 IMAD.MOV.U32 R17, RZ, RZ, R239 ;  /* 0x000000ffff11b224 */ /* 0x000fe200078e00ef */
[----:B------:R-:W-:Y:S04]  /*66c0*/  MOV R245, R4 ;  /* 0x0000000400f57202 */ /* 0x000fe80000000f00 */
        /* <DEDUP_REMOVED lines=13> */
[----:B--2---:R-:W-:Y:S03]  /*67a0*/  @!P1 IMAD.MOV.U32 R16, RZ, RZ, R241 ;  /* 0x000000ffff109224 */ /* 0x004fe600078e00f1 */
        /* <DEDUP_REMOVED lines=9> */
.L_x_112:
[----:B------:R2:W-:Y:S01]  /*6840*/  STS [R238+0xf000], R6 ;  /* 0x00f00006ee007388 */ /* 0x0005e20000000800 */
[----:B------:R-:W-:Y:S01]  /*6850*/  F2FP.F16.F32.PACK_AB R4, R132, R133 ;  /* 0x000000858404723e */ /* 0x000fe200000000ff */
[C---:B-----5:R-:W-:Y:S01]  /*6860*/  FADD.FTZ R8, -R140.reuse, R8 ;  /* 0x000000088c087221 */ /* 0x060fe20000010100 */
[----:B------:R-:W-:Y:S01]  /*6870*/  FADD.FTZ R9, -R140, R9 ;  /* 0x000000098c097221 */ /* 0x000fe20000010100 */
[----:B------:R4:W-:Y:S01]  /*6880*/  STS [R238+0xf400], R5 ;  /* 0x00f40005ee007388 */ /* 0x0009e20000000800 */
[C---:B------:R-:W-:Y:S01]  /*6890*/  FADD.FTZ R11, -R0.reuse, R11 ;  /* 0x0000000b000b7221 */ /* 0x040fe20000010100 */
[----:B------:R-:W-:Y:S01]  /*68a0*/  FADD.FTZ R10, -R0, R10 ;  /* 0x0000000a000a7221 */ /* 0x000fe20000010100 */
[C---:B------:R-:W-:Y:S01]  /*68b0*/  FADD.FTZ R13, -R140.reuse, R13 ;  /* 0x0000000d8c0d7221 */ /* 0x040fe20000010100 */
[----:B------:R1:W-:Y:S01]  /*68c0*/  STS [R237+0xf400], R4 ;  /* 0x00f40004ed007388 */ /* 0x0003e20000000800 */
[----:B------:R-:W-:Y:S01]  /*68d0*/  FADD.FTZ R12, -R140, R12 ;  /* 0x0000000c8c0c7221 */ /* 0x000fe20000010100 */
[----:B------:R-:W-:Y:S01]  /*68e0*/  FMUL.FTZ R10, R161, R10 ;  /* 0x0000000aa10a7220 */ /* 0x000fe20000410000 */
[C---:B------:R-:W-:Y:S01]  /*68f0*/  FADD.FTZ R14, -R0.reuse, R14 ;  /* 0x0000000e000e7221 */ /* 0x040fe20000010100 */
[----:B------:R-:W-:Y:S01]  /*6900*/  STS [R237+0xf000], R20 ;  /* 0x00f00014ed007388 */ /* 0x000fe20000000800 */
[----:B------:R-:W-:Y:S01]  /*6910*/  FADD.FTZ R15, -R0, R15 ;  /* 0x0000000f000f7221 */ /* 0x000fe20000010100 */
[----:B------:R-:W-:Y:S01]  /*6920*/  FMUL.FTZ R12, R155, R12 ;  /* 0x0000000c9b0c7220 */ /* 0x000fe20000410000 */
[----:B------:R-:W-:Y:S01]  /*6930*/  FMUL.FTZ R14, R157, R14 ;  /* 0x0000000e9d0e7220 */ /* 0x000fe20000410000 */
[----:B------:R-:W-:Y:S01]  /*6940*/  FADD.FTZ R25, -R140, R25 ;  /* 0x000000198c197221 */ /* 0x000fe20000010100 */
[----:B------:R-:W-:Y:S01]  /*6950*/  FMUL.FTZ R15, R156, R15 ;  /* 0x0000000f9c0f7220 */ /* 0x000fe20000410000 */
[----:B------:R-:W-:Y:S01]  /*6960*/  FADD.FTZ R27, -R0, R27 ;  /* 0x0000001b001b7221 */ /* 0x000fe20000010100 */
[----:B------:R-:W-:Y:S01]  /*6970*/  FADD.FTZ R24, -R140, R24 ;  /* 0x000000188c187221 */ /* 0x000fe20000010100 */
[----:B------:R-:W-:Y:S01]  /*6980*/  FADD.FTZ R26, -R0, R26 ;  /* 0x0000001a001a7221 */ /* 0x000fe20000010100 */
[----:B---3--:R-:W-:Y:S01]  /*6990*/  F2FP.F16.F32.PACK_AB R17, R32, R33 ;  /* 0x000000212011723e */ /* 0x008fe200000000ff */
[C---:B------:R-:W-:Y:S01]  /*69a0*/  FADD.FTZ R31, -R0.reuse, R31 ;  /* 0x0000001f001f7221 */ /* 0x040fe20000010100 */
[----:B------:R-:W-:Y:S01]  /*69b0*/  FADD.FTZ R30, -R0, R30 ;  /* 0x0000001e001e7221 */ /* 0x000fe20000010100 */
[----:B------:R-:W-:Y:S01]  /*69c0*/  FADD.FTZ R29, -R140, R29 ;  /* 0x0000001d8c1d7221 */ /* 0x000fe20000010100 */
[----:B--2---:R-:W-:Y:S01]  /*69d0*/  FMUL.FTZ R6, R159, R8 ;  /* 0x000000089f067220 */ /* 0x004fe20000410000 */
[----:B------:R-:W-:Y:S01]  /*69e0*/  FMUL.FTZ R8, R154, R13 ;  /* 0x0000000d9a087220 */ /* 0x000fe20000410000 */
[----:B------:R-:W-:Y:S01]  /*69f0*/  FMUL.FTZ R24, R151, R24 ;  /* 0x0000001897187220 */ /* 0x000fe20000410000 */
[----:B------:R-:W-:Y:S01]  /*6a00*/  FMUL.FTZ R7, R149, R25 ;  /* 0x0000001995077220 */ /* 0x000fe20000410000 */
[----:B----4-:R-:W-:Y:S01]  /*6a10*/  FMUL.FTZ R5, R158, R9 ;  /* 0x000000099e057220 */ /* 0x010fe20000410000 */
[----:B------:R-:W-:Y:S01]  /*6a20*/  FMUL.FTZ R26, R152, R26 ;  /* 0x0000001a981a7220 */ /* 0x000fe20000410000 */
[----:B------:R-:W-:Y:S01]  /*6a30*/  F2FP.F16.F32.PACK_AB R8, R8, R12 ;  /* 0x0000000c0808723e */ /* 0x000fe200000000ff */
[----:B------:R-:W-:Y:S01]  /*6a40*/  FMUL.FTZ R0, R150, R27 ;  /* 0x0000001b96007220 */ /* 0x000fe20000410000 */
[----:B------:R-:W-:Y:S01]  /*6a50*/  FADD.FTZ R28, -R140, R28 ;  /* 0x0000001c8c1c7221 */ /* 0x000fe20000010100 */
[----:B-1----:R-:W-:Y:S01]  /*6a60*/  F2FP.F16.F32.PACK_AB R4, R5, R6 ;  /* 0x000000060504723e */ /* 0x002fe200000000ff */
[----:B------:R-:W-:Y:S01]  /*6a70*/  FMUL.FTZ R5, R160, R11 ;  /* 0x0000000ba0057220 */ /* 0x000fe20000410000 */
[----:B------:R-:W-:Y:S01]  /*6a80*/  F2FP.F16.F32.PACK_AB R16, R34, R35 ;  /* 0x000000232210723e */ /* 0x000fe200000000ff */
[----:B------:R-:W-:Y:S01]  /*6a90*/  FMUL.FTZ R28, R147, R28 ;  /* 0x0000001c931c7220 */ /* 0x000fe20000410000 */
[----:B------:R-:W-:Y:S01]  /*6aa0*/  FMUL.FTZ R9, R146, R29 ;  /* 0x0000001d92097220 */ /* 0x000fe20000410000 */
[----:B------:R1:W-:Y:S01]  /*6ab0*/  STS [R238+0x10000], R4 ;  /* 0x01000004ee007388 */ /* 0x0003e20000000800 */
[----:B------:R-:W-:Y:S01]  /*6ac0*/  F2FP.F16.F32.PACK_AB R5, R5, R10 ;  /* 0x0000000a0505723e */ /* 0x000fe200000000ff */
[----:B------:R-:W-:Y:S01]  /*6ad0*/  FMUL.FTZ R30, R148, R30 ;  /* 0x0000001e941e7220 */ /* 0x000fe20000410000 */
[----:B------:R-:W-:Y:S01]  /*6ae0*/  FMUL.FTZ R6, R143, R31 ;  /* 0x0000001f8f067220 */ /* 0x000fe20000410000 */
[----:B------:R-:W-:Y:S02]  /*6af0*/  F2FP.F16.F32.PACK_AB R7, R7, R24 ;  /* 0x000000180707723e */ /* 0x000fe400000000ff */
[----:B------:R-:W-:Y:S01]  /*6b00*/  STS [R238+0x10400], R5 ;  /* 0x01040005ee007388 */ /* 0x000fe20000000800 */
[----:B------:R-:W-:Y:S02]  /*6b10*/  F2FP.F16.F32.PACK_AB R0, R0, R26 ;  /* 0x0000001a0000723e */ /* 0x000fe400000000ff */
[----:B------:R-:W-:Y:S01]  /*6b20*/  F2FP.F16.F32.PACK_AB R9, R9, R28 ;  /* 0x0000001c0909723e */ /* 0x000fe200000000ff */
[----:B------:R-:W-:Y:S01]  /*6b30*/  STS [R237+0x10000], R8 ;  /* 0x01000008ed007388 */ /* 0x000fe20000000800 */
[----:B------:R-:W-:Y:S02]  /*6b40*/  F2FP.F16.F32.PACK_AB R6, R6, R30 ;  /* 0x0000001e0606723e */ /* 0x000fe400000000ff */
[----:B------:R-:W-:Y:S02]  /*6b50*/  MOV R152, R244 ;  /* 0x000000f400987202 */ /* 0x000fe40000000f00 */
[----:B------:R-:W-:Y:S02]  /*6b60*/  MOV R153, R243 ;  /* 0x000000f300997202 */ /* 0x000fe40000000f00 */
[----:B-1----:R-:W-:Y:S05]  /*6b70*/  F2FP.F16.F32.PACK_AB R4, R15, R14 ;  /* 0x0000000e0f04723e */ /* 0x002fea00000000ff */
        /* <DEDUP_REMOVED lines=13> */
[----:B------:R-:W2:Y:S04]  /*6c50*/  LDSM.16.MT88.4 R12, [R2+0x15000] ;  /* 0x01500000020c783b */ /* 0x000ea80000004200 */
[----:B------:R-:W3:Y:S04]  /*6c60*/  LDSM.16.MT88.4 R16, [R0+0x7000] ;  /* 0x007000000010783b */ /* 0x000ee80000004200 */
[----:B------:R-:W4:Y:S04]  /*6c70*/  LDSM.16.MT88.4 R20, [R0+0x8000] ;  /* 0x008000000014783b */ /* 0x000f280000004200 */
[----:B------:R-:W-:Y:S04]  /*6c80*/  LDSM.16.MT88.4 R24, [R2+0x13800] ;  /* 0x013800000218783b */ /* 0x000fe80000004200 */
[----:B------:R-:W4:Y:S04]  /*6c90*/  LDSM.16.MT88.4 R28, [R0+0x6400] ;  /* 0x00640000001c783b */ /* 0x000f280000004200 */
[----:B------:R-:W4:Y:S04]  /*6ca0*/  LDSM.16.MT88.4 R32, [R2+0x15800] ;  /* 0x015800000220783b */ /* 0x000f280000004200 */
[----:B------:R-:W4:Y:S04]  /*6cb0*/  LDSM.16.MT88.4 R132, [R0+0x7400] ;  /* 0x007400000084783b */ /* 0x000f280000004200 */
[----:B------:R-:W4:Y:S01]  /*6cc0*/  LDSM.16.MT88.4 R136, [R0+0x8400] ;  /* 0x008400000088783b */ /* 0x000f220000004200 */
[-C--:B-1----:R-:W-:Y:S06]  /*6cd0*/  HMMA.16816.F32 R36, R4, R8.reuse, R36 ;  /* 0x000000080424723c */ /* 0x082fec0000001824 */
[C---:B--2---:R-:W-:Y:S06]  /*6ce0*/  HMMA.16816.F32 R40, R12.reuse, R8, R40 ;  /* 0x000000080c28723c */ /* 0x044fec0000001828 */
[-C--:B------:R-:W-:Y:S06]  /*6cf0*/  HMMA.16816.F32 R44, R12, R10.reuse, R44 ;  /* 0x0000000a0c2c723c */ /* 0x080fec000000182c */
[C---:B------:R-:W-:Y:S01]  /*6d00*/  HMMA.16816.F32 R48, R4.reuse, R10, R48 ;  /* 0x0000000a0430723c */ /* 0x040fe20000001830 */
[----:B------:R-:W-:Y:S05]  /*6d10*/  LDSM.16.MT88.4 R8, [R0+0x6800] ;  /* 0x006800000008783b */ /* 0x000fea0000004200 */
[-C--:B---3--:R-:W-:Y:S06]  /*6d20*/  HMMA.16816.F32 R52, R4, R16.reuse, R52 ;  /* 0x000000100434723c */ /* 0x088fec0000001834 */
[C---:B------:R-:W-:Y:S06]  /*6d30*/  HMMA.16816.F32 R56, R12.reuse, R16, R56 ;  /* 0x000000100c38723c */ /* 0x040fec0000001838 */
[-C--:B------:R-:W-:Y:S06]  /*6d40*/  HMMA.16816.F32 R60, R12, R18.reuse, R60 ;  /* 0x000000120c3c723c */ /* 0x080fec000000183c */
[C---:B------:R-:W-:Y:S01]  /*6d50*/  HMMA.16816.F32 R64, R4.reuse, R18, R64 ;  /* 0x000000120440723c */ /* 0x040fe20000001840 */
[----:B------:R-:W-:Y:S05]  /*6d60*/  LDSM.16.MT88.4 R16, [R0+0x7800] ;  /* 0x007800000010783b */ /* 0x000fea0000004200 */
[-C--:B----4-:R-:W-:Y:S06]  /*6d70*/  HMMA.16816.F32 R68, R4, R20.reuse, R68 ;  /* 0x000000140444723c */ /* 0x090fec0000001844 */
        /* <DEDUP_REMOVED lines=54> */
[----:B------:R-:W-:Y:S09]  /*70e0*/  ISETP.GE.AND P1, PT, R162, UR38, PT ;  /* 0x00000026a2007c0c */ /* 0x000ff2000bf26270 */
[----:B------:R2:W-:Y:S04]  /*70f0*/  @P3 STS [R234+0x6000], RZ ;  /* 0x006000ffea003388 */ /* 0x0005e80000000800 */
[----:B------:R2:W-:Y:S04]  /*7100*/  @P3 STS [R234+0x6004], RZ ;  /* 0x006004ffea003388 */ /* 0x0005e80000000800 */
[----:B------:R2:W-:Y:S01]  /*7110*/  @P3 STS.64 [R234+0x6008], RZ ;  /* 0x006008ffea003388 */ /* 0x0005e20000000a00 */
[----:B-1----:R-:W-:Y:S05]  /*7120*/  IMAD.U32 R4, R4, -0x40, RZ ;  /* 0xffffffc004047824 */ /* 0x002fea00078e00ff */
[C---:B------:R-:W-:Y:S02]  /*7130*/  LEA R242, P4, R4.reuse, R242, 0x1 ;  /* 0x000000f204f27211 */ /* 0x040fe400078808ff */
[----:B------:R-:W-:Y:S02]  /*7140*/  SHF.R.S32.HI R5, RZ, 0x1f, R4 ;  /* 0x0000001fff057819 */ /* 0x000fe40000011404 */
[----:B------:R-:W-:Y:S01]  /*7150*/  @!P2 MOV R6, R242 ;  /* 0x000000f20006a202 */ /* 0x000fe20000000f00 */
[--C-:B------:R-:W-:Y:S01]  /*7160*/  @!P3 IMAD.MOV.U32 R8, RZ, RZ, R242.reuse ;  /* 0x000000ffff08b224 */ /* 0x100fe200078e00f2 */
[----:B------:R-:W-:Y:S01]  /*7170*/  LEA.HI.X R240, R4, R240, R5, 0x1, P4 ;  /* 0x000000f004f07211 */ /* 0x000fe200020f0c05 */
[----:B------:R-:W-:Y:S03]  /*7180*/  @!P1 IMAD.MOV.U32 R4, RZ, RZ, R242 ;  /* 0x000000ffff049224 */ /* 0x000fe600078e00f2 */
[----:B------:R-:W-:Y:S01]  /*7190*/  @!P1 MOV R5, R240 ;  /* 0x000000f000059202 */ /* 0x000fe20000000f00 */
[--C-:B------:R-:W-:Y:S02]  /*71a0*/  @!P3 IMAD.MOV.U32 R9, RZ, RZ, R240.reuse ;  /* 0x000000ffff09b224 */ /* 0x100fe400078e00f0 */
[----:B------:R-:W-:Y:S03]  /*71b0*/  @!P2 IMAD.MOV.U32 R7, RZ, RZ, R240 ;  /* 0x000000ffff07a224 */ /* 0x000fe600078e00f0 */
        /* <DEDUP_REMOVED lines=15> */
.L_x_113:
[----:B------:R-:W3:Y:S01]  /*72b0*/  LDL R160, [R1+0x40] ;  /* 0x0000400001a07983 */ /* 0x000ee20000100800 */
[----:B------:R-:W-:Y:S02]  /*72c0*/  ULOP3.LUT UR9, UR8, 0x1, URZ, 0xc0, !UPT ;  /* 0x0000000108097892 */ /* 0x000fe4000f8ec03f */
[----:B------:R-:W-:Y:S01]  /*72d0*/  UISETP.GT.AND UP2, UPT, UR8, UR18, UPT ;  /* 0x000000120800728c */ /* 0x000fe2000bf44270 */
[----:B------:R-:W4:Y:S01]  /*72e0*/  LDL R158, [R1+0x44] ;  /* 0x00004400019e7983 */ /* 0x000f220000100800 */
[----:B------:R-:W-:Y:S02]  /*72f0*/  UISETP.NE.U32.AND UP0, UPT, UR9, 0x1, UPT ;  /* 0x000000010900788c */ /* 0x000fe4000bf05070 */
[----:B------:R-:W-:Y:S01]  /*7300*/  UIADD3 UR8, UR8, -0x1, URZ ;  /* 0xffffffff08087890 */ /* 0x000fe2000fffe03f */
[----:B------:R-:W-:Y:S04]  /*7310*/  LDSM.16.M88.4 R24, [R225] ;  /* 0x00000000e118783b */ /* 0x000fe80000000200 */
[----:B--2---:R-:W1:Y:S04]  /*7320*/  LDSM.16.MT88.4 R8, [R0+0x9000] ;  /* 0x009000000008783b */ /* 0x004e680000004200 */
[----:B------:R-:W2:Y:S04]  /*7330*/  LDL R154, [R1+0x14] ;  /* 0x00001400019a7983 */ /* 0x000ea80000100800 */
[----:B------:R-:W5:Y:S04]  /*7340*/  LDL R155, [R1+0x10] ;  /* 0x00001000019b7983 */ /* 0x000f680000100800 */
[----:B------:R-:W5:Y:S04]  /*7350*/  LDL R156, [R1+0x1c] ;  /* 0x00001c00019c7983 */ /* 0x000f680000100800 */
[----:B------:R-:W1:Y:S04]  /*7360*/  LDSM.16.MT88.4 R16, [R0+0xb000] ;  /* 0x00b000000010783b */ /* 0x000e680000004200 */
[----:B------:R-:W5:Y:S04]  /*7370*/  LDL R157, [R1+0x18] ;  /* 0x00001800019d7983 */ /* 0x000f680000100800 */
[----:B------:R-:W1:Y:S04]  /*7380*/  LDSM.16.MT88.4 R28, [R0+0xd000] ;  /* 0x00d00000001c783b */ /* 0x000e680000004200 */
[----:B------:R-:W-:Y:S04]  /*7390*/  LDSM.16.M88.4 R32, [R226] ;  /* 0x00000000e220783b */ /* 0x000fe80000000200 */
[----:B------:R-:W1:Y:S04]  /*73a0*/  LDSM.16.MT88.4 R132, [R0+0x9400] ;  /* 0x009400000084783b */ /* 0x000e680000004200 */
[----:B------:R-:W1:Y:S02]  /*73b0*/  LDSM.16.MT88.4 R136, [R0+0xb400] ;  /* 0x00b400000088783b */ /* 0x000e640000004200 */
[C---:B-1----:R-:W-:Y:S02]  /*73c0*/  HMMA.16816.F32 R4, R24.reuse, R8, RZ ;  /* 0x000000081804723c */ /* 0x042fe400000018ff */
[----:B------:R-:W1:Y:S04]  /*73d0*/  LDSM.16.MT88.4 R140, [R0+0xd400] ;  /* 0x00d40000008c783b */ /* 0x000e680000004200 */
[----:B------:R-:W-:Y:S01]  /*73e0*/  LDSM.16.MT88.4 R144, [R0+0x9800] ;  /* 0x009800000090783b */ /* 0x000fe20000004200 */
[C---:B------:R-:W-:Y:S03]  /*73f0*/  HMMA.16816.F32 R8, R24.reuse, R10, RZ ;  /* 0x0000000a1808723c */ /* 0x040fe600000018ff */
[----:B------:R-:W-:Y:S04]  /*7400*/  LDSM.16.MT88.4 R148, [R0+0xb800] ;  /* 0x00b800000094783b */ /* 0x000fe80000004200 */
[----:B------:R-:W5:Y:S01]  /*7410*/  LDL R159, [R1+0x28] ;  /* 0x00002800019f7983 */ /* 0x000f620000100800 */
[C---:B------:R-:W-:Y:S06]  /*7420*/  HMMA.16816.F32 R12, R24.reuse, R16, RZ ;  /* 0x00000010180c723c */ /* 0x040fec00000018ff */
[C---:B------:R-:W-:Y:S06]  /*7430*/  HMMA.16816.F32 R16, R24.reuse, R18, RZ ;  /* 0x000000121810723c */ /* 0x040fec00000018ff */
[C---:B------:R-:W-:Y:S06]  /*7440*/  HMMA.16816.F32 R20, R24.reuse, R28, RZ ;  /* 0x0000001c1814723c */ /* 0x040fec00000018ff */
[----:B------:R-:W-:Y:S01]  /*7450*/  HMMA.16816.F32 R24, R24, R30, RZ ;  /* 0x0000001e1818723c */ /* 0x000fe200000018ff */
[----:B------:R-:W1:Y:S05]  /*7460*/  LDSM.16.M88.4 R28, [R228] ;  /* 0x00000000e41c783b */ /* 0x000e6a0000000200 */
[C---:B------:R-:W-:Y:S06]  /*7470*/  HMMA.16816.F32 R4, R32.reuse, R132, R4 ;  /* 0x000000842004723c */ /* 0x040fec0000001804 */
[C---:B------:R-:W-:Y:S01]  /*7480*/  HMMA.16816.F32 R8, R32.reuse, R134, R8 ;  /* 0x000000862008723c */ /* 0x040fe20000001808 */
[----:B------:R-:W1:Y:S05]  /*7490*/  LDSM.16.MT88.4 R132, [R0+0xd800] ;  /* 0x00d800000084783b */ /* 0x000e6a0000004200 */
[C---:B------:R-:W-:Y:S06]  /*74a0*/  HMMA.16816.F32 R12, R32.reuse, R136, R12 ;  /* 0x00000088200c723c */ /* 0x040fec000000180c */
[C---:B------:R-:W-:Y:S01]  /*74b0*/  HMMA.16816.F32 R16, R32.reuse, R138, R16 ;  /* 0x0000008a2010723c */ /* 0x040fe20000001810 */
[----:B------:R-:W-:Y:S05]  /*74c0*/  LDSM.16.MT88.4 R136, [R0+0x9c00] ;  /* 0x009c00000088783b */ /* 0x000fea0000004200 */
[C---:B-1----:R-:W-:Y:S06]  /*74d0*/  HMMA.16816.F32 R20, R32.reuse, R140, R20 ;  /* 0x0000008c2014723c */ /* 0x042fec0000001814 */
[----:B------:R-:W-:Y:S01]  /*74e0*/  HMMA.16816.F32 R24, R32, R142, R24 ;  /* 0x0000008e2018723c */ /* 0x000fe20000001818 */
[----:B------:R-:W1:Y:S04]  /*74f0*/  LDSM.16.M88.4 R32, [R227] ;  /* 0x00000000e320783b */ /* 0x000e680000000200 */
[----:B------:R-:W1:Y:S01]  /*7500*/  LDSM.16.MT88.4 R140, [R0+0xbc00] ;  /* 0x00bc0000008c783b */ /* 0x000e620000004200 */
[C---:B------:R-:W-:Y:S06]  /*7510*/  HMMA.16816.F32 R4, R28.reuse, R144, R4 ;  /* 0x000000901c04723c */ /* 0x040fec0000001804 */
[C---:B------:R-:W-:Y:S01]  /*7520*/  HMMA.16816.F32 R8, R28.reuse, R146, R8 ;  /* 0x000000921c08723c */ /* 0x040fe20000001808 */
[----:B------:R-:W1:Y:S05]  /*7530*/  LDSM.16.MT88.4 R144, [R0+0xdc00] ;  /* 0x00dc00000090783b */ /* 0x000e6a0000004200 */
[C---:B------:R-:W-:Y:S06]  /*7540*/  HMMA.16816.F32 R12, R28.reuse, R148, R12 ;  /* 0x000000941c0c723c */ /* 0x040fec000000180c */
[C---:B------:R-:W-:Y:S01]  /*7550*/  HMMA.16816.F32 R16, R28.reuse, R150, R16 ;  /* 0x000000961c10723c */ /* 0x040fe20000001810 */
[----:B------:R-:W-:Y:S05]  /*7560*/  LDSM.16.MT88.4 R148, [R0+0xe000] ;  /* 0x00e000000094783b */ /* 0x000fea0000004200 */
[C---:B------:R-:W-:Y:S06]  /*7570*/  HMMA.16816.F32 R20, R28.reuse, R132, R20 ;  /* 0x000000841c14723c */ /* 0x040fec0000001814 */
[----:B------:R-:W-:Y:S01]  /*7580*/  HMMA.16816.F32 R24, R28, R134, R24 ;  /* 0x000000861c18723c */ /* 0x000fe20000001818 */
[----:B------:R-:W-:Y:S04]  /*7590*/  LDSM.16.M88.4 R28, [R225+0x2000] ;  /* 0x00200000e11c783b */ /* 0x000fe80000000200 */
[----:B------:R-:W1:Y:S02]  /*75a0*/  LDSM.16.MT88.4 R132, [R0+0xa000] ;  /* 0x00a000000084783b */ /* 0x000e640000004200 */
[C---:B-1----:R-:W-:Y:S06]  /*75b0*/  HMMA.16816.F32 R4, R32.reuse, R136, R4 ;  /* 0x000000882004723c */ /* 0x042fec0000001804 */
[C---:B------:R-:W-:Y:S01]  /*75c0*/  HMMA.16816.F32 R8, R32.reuse, R138, R8 ;  /* 0x0000008a2008723c */ /* 0x040fe20000001808 */
[----:B------:R-:W1:Y:S05]  /*75d0*/  LDSM.16.MT88.4 R136, [R0+0xc000] ;  /* 0x00c000000088783b */ /* 0x000e6a0000004200 */
[C---:B------:R-:W-:Y:S06]  /*75e0*/  HMMA.16816.F32 R12, R32.reuse, R140, R12 ;  /* 0x0000008c200c723c */ /* 0x040fec000000180c */
[C---:B------:R-:W-:Y:S01]  /*75f0*/  HMMA.16816.F32 R16, R32.reuse, R142, R16 ;  /* 0x0000008e2010723c */ /* 0x040fe20000001810 */
[----:B------:R-:W-:Y:S05]  /*7600*/  LDSM.16.MT88.4 R140, [R0+0xa400] ;  /* 0x00a40000008c783b */ /* 0x000fea0000004200 */
[C---:B------:R-:W-:Y:S06]  /*7610*/  HMMA.16816.F32 R20, R32.reuse, R144, R20 ;  /* 0x000000902014723c */ /* 0x040fec0000001814 */
[----:B------:R-:W-:Y:S01]  /*7620*/  HMMA.16816.F32 R24, R32, R146, R24 ;  /* 0x000000922018723c */ /* 0x000fe20000001818 */
[----:B------:R-:W1:Y:S04]  /*7630*/  LDSM.16.M88.4 R32, [R226+0x2000] ;  /* 0x00200000e220783b */ /* 0x000e680000000200 */
[----:B------:R-:W-:Y:S01]  /*7640*/  LDSM.16.MT88.4 R144, [R0+0xa800] ;  /* 0x00a800000090783b */ /* 0x000fe20000004200 */
[C---:B------:R-:W-:Y:S06]  /*7650*/  HMMA.16816.F32 R4, R28.reuse, R132, R4 ;  /* 0x000000841c04723c */ /* 0x040fec0000001804 */
[C---:B------:R-:W-:Y:S01]  /*7660*/  HMMA.16816.F32 R8, R28.reuse, R134, R8 ;  /* 0x000000861c08723c */ /* 0x040fe20000001808 */
[----:B------:R-:W1:Y:S05]  /*7670*/  LDSM.16.MT88.4 R132, [R0+0xc400] ;  /* 0x00c400000084783b */ /* 0x000e6a0000004200 */
[C---:B-1----:R-:W-:Y:S06]  /*7680*/  HMMA.16816.F32 R12, R28.reuse, R136, R12 ;  /* 0x000000881c0c723c */ /* 0x042fec000000180c */
[C---:B------:R-:W-:Y:S01]  /*7690*/  HMMA.16816.F32 R16, R28.reuse, R138, R16 ;  /* 0x0000008a1c10723c */ /* 0x040fe20000001810 */
[----:B------:R-:W1:Y:S05]  /*76a0*/  LDSM.16.MT88.4 R136, [R0+0xe400] ;  /* 0x00e400000088783b */ /* 0x000e6a0000004200 */
[C---:B------:R-:W-:Y:S06]  /*76b0*/  HMMA.16816.F32 R20, R28.reuse, R148, R20 ;  /* 0x000000941c14723c */ /* 0x040fec0000001814 */
[----:B------:R-:W-:Y:S01]  /*76c0*/  HMMA.16816.F32 R24, R28, R150, R24 ;  /* 0x000000961c18723c */ /* 0x000fe20000001818 */
[----:B------:R-:W1:Y:S04]  /*76d0*/  LDSM.16.M88.4 R28, [R228+0x2000] ;  /* 0x00200000e41c783b */ /* 0x000e680000000200 */
[----:B------:R-:W3:Y:S01]  /*76e0*/  LDSM.16.MT88.4 R148, [R0+0xc800] ;  /* 0x00c800000094783b */ /* 0x000ee20000004200 */
[C---:B------:R-:W-:Y:S06]  /*76f0*/  HMMA.16816.F32 R4, R32.reuse, R140, R4 ;  /* 0x0000008c2004723c */ /* 0x040fec0000001804 */
[C---:B------:R-:W-:Y:S01]  /*7700*/  HMMA.16816.F32 R8, R32.reuse, R142, R8 ;  /* 0x0000008e2008723c */ /* 0x040fe20000001808 */
[----:B------:R-:W3:Y:S05]  /*7710*/  LDSM.16.MT88.4 R140, [R0+0xe800] ;  /* 0x00e80000008c783b */ /* 0x000eea0000004200 */
[C---:B------:R-:W-:Y:S06]  /*7720*/  HMMA.16816.F32 R12, R32.reuse, R132, R12 ;  /* 0x00000084200c723c */ /* 0x040fec000000180c */
[C---:B------:R-:W-:Y:S01]  /*7730*/  HMMA.16816.F32 R16, R32.reuse, R134, R16 ;  /* 0x000000862010723c */ /* 0x040fe20000001810 */
[----:B------:R-:W-:Y:S05]  /*7740*/  LDSM.16.MT88.4 R132, [R0+0xac00] ;  /* 0x00ac00000084783b */ /* 0x000fea0000004200 */
[C---:B-1----:R-:W-:Y:S06]  /*7750*/  HMMA.16816.F32 R20, R32.reuse, R136, R20 ;  /* 0x000000882014723c */ /* 0x042fec0000001814 */
[----:B------:R-:W-:Y:S01]  /*7760*/  HMMA.16816.F32 R24, R32, R138, R24 ;  /* 0x0000008a2018723c */ /* 0x000fe20000001818 */
[----:B------:R-:W1:Y:S04]  /*7770*/  LDSM.16.M88.4 R32, [R227+0x2000] ;  /* 0x00200000e320783b */ /* 0x000e680000000200 */
[----:B------:R-:W4:Y:S01]  /*7780*/  LDSM.16.MT88.4 R136, [R0+0xcc00] ;  /* 0x00cc00000088783b */ /* 0x000f220000004200 */
[C---:B------:R-:W-:Y:S06]  /*7790*/  HMMA.16816.F32 R4, R28.reuse, R144, R4 ;  /* 0x000000901c04723c */ /* 0x040fec0000001804 */
[C---:B------:R-:W-:Y:S01]  /*77a0*/  HMMA.16816.F32 R8, R28.reuse, R146, R8 ;  /* 0x000000921c08723c */ /* 0x040fe20000001808 */
[----:B------:R1:W5:Y:S05]  /*77b0*/  LDSM.16.MT88.4 R144, [R0+0xec00] ;  /* 0x00ec00000090783b */ /* 0x00036a0000004200 */
[C---:B---3--:R-:W-:Y:S06]  /*77c0*/  HMMA.16816.F32 R12, R28.reuse, R148, R12 ;  /* 0x000000941c0c723c */ /* 0x048fec000000180c */
[C---:B------:R-:W-:Y:S06]  /*77d0*/  HMMA.16816.F32 R16, R28.reuse, R150, R16 ;  /* 0x000000961c10723c */ /* 0x040fec0000001810 */
[C---:B------:R-:W-:Y:S06]  /*77e0*/  HMMA.16816.F32 R20, R28.reuse, R140, R20 ;  /* 0x0000008c1c14723c */ /* 0x040fec0000001814 */
[----:B------:R-:W-:Y:S01]  /*77f0*/  HMMA.16816.F32 R24, R28, R142, R24 ;  /* 0x0000008e1c18723c */ /* 0x000fe20000001818 */
[----:B------:R-:W-:Y:S01]  /*7800*/  LDSM.16.MT88.4 R140, [R3+0x1800] ;  /* 0x00180000038c783b */ /* 0x000fe20000004200 */
[----:B-1----:R-:W-:Y:S04]  /*7810*/  IMAD.U32 R0, RZ, RZ, UR16 ;  /* 0x00000010ff007e24 */ /* 0x002fe8000f8e00ff */
[C---:B------:R-:W-:Y:S05]  /*7820*/  HMMA.16816.F32 R4, R32.reuse, R132, R4 ;  /* 0x000000842004723c */ /* 0x040fea0000001804 */
[----:B------:R-:W-:Y:S01]  /*7830*/  @P0 IADD3 R30, P2, R160, UR13, RZ ;  /* 0x0000000da01e0c10 */ /* 0x000fe2000ff5e0ff */
[C---:B------:R-:W-:Y:S01]  /*7840*/  HMMA.16816.F32 R8, R32.reuse, R134, R8 ;  /* 0x000000862008723c */ /* 0x040fe20000001808 */
[----:B------:R-:W-:Y:S01]  /*7850*/  IMAD.U32 R132, RZ, RZ, UR16 ;  /* 0x00000010ff847e24 */ /* 0x000fe2000f8e00ff */
[----:B------:R-:W-:Y:S03]  /*7860*/  @UP3 UIADD3 UR13, UP1, UR13, -0x100, URZ ;  /* 0xffffff000d0d3890 */ /* 0x000fe6000ff3e03f */
[----:B----4-:R-:W-:Y:S01]  /*7870*/  @P0 IADD3.X R31, R158, UR12, RZ, P2, !PT ;  /* 0x0000000c9e1f0c10 */ /* 0x010fe200097fe4ff */
[C---:B------:R-:W-:Y:S01]  /*7880*/  HMMA.16816.F32 R12, R32.reuse, R136, R12 ;  /* 0x00000088200c723c */ /* 0x040fe2000000180c */
[----:B------:R-:W-:Y:S01]  /*7890*/  IMAD.U32 R134, RZ, RZ, UR17 ;  /* 0x00000011ff867e24 */ /* 0x000fe2000f8e00ff */
[----:B------:R-:W-:Y:S02]  /*78a0*/  @UP3 UIADD3.X UR12, UR12, -0x1, URZ, UP1, !UPT ;  /* 0xffffffff0c0c3890 */ /* 0x000fe40008ffe43f */
[----:B--2---:R-:W2:Y:S02]  /*78b0*/  @P0 LDG.E R154, desc[UR6][R30.64+0xa0] ;  /* 0x0000a0061e9a0981 */ /* 0x004ea4000c1e1900 */
[C---:B------:R-:W-:Y:S02]  /*78c0*/  HMMA.16816.F32 R16, R32.reuse, R138, R16 ;  /* 0x0000008a2010723c */ /* 0x040fe40000001810 */
[----:B-----5:R-:W3:Y:S04]  /*78d0*/  @P0 LDG.E R155, desc[UR6][R30.64+0x80] ;  /* 0x000080061e9b0981 */ /* 0x020ee8000c1e1900 */
[C---:B------:R-:W-:Y:S01]  /*78e0*/  HMMA.16816.F32 R20, R32.reuse, R144, R20 ;  /* 0x000000902014723c */ /* 0x040fe20000001814 */
[----:B------:R-:W4:Y:S04]  /*78f0*/  @P0 LDG.E R156, desc[UR6][R30.64+0x20] ;  /* 0x000020061e9c0981 */ /* 0x000f28000c1e1900 */
[----:B------:R1:W5:Y:S01]  /*7900*/  @P0 LDG.E R157, desc[UR6][R30.64] ;  /* 0x000000061e9d0981 */ /* 0x000362000c1e1900 */
[----:B------:R-:W-:Y:S03]  /*7910*/  HMMA.16816.F32 R24, R32, R146, R24 ;  /* 0x000000922018723c */ /* 0x000fe60000001818 */
[----:B------:R-:W-:Y:S04]  /*7920*/  LDSM.16.MT88.4 R136, [R3+0x2400] ;  /* 0x002400000388783b */ /* 0x000fe80000004200 */
[----:B------:R-:W-:Y:S01]  /*7930*/  IMAD.U32 R32, RZ, RZ, UR35 ;  /* 0x00000023ff207e24 */ /* 0x000fe2000f8e00ff */
[----:B------:R-:W-:Y:S03]  /*7940*/  LDSM.16.MT88.4 R144, [R3+0x1c00] ;  /* 0x001c00000390783b */ /* 0x000fe60000004200 */
[C---:B------:R-:W-:Y:S01]  /*7950*/  LEA R244, P1, R159.reuse, R152, 0x2 ;  /* 0x000000989ff47211 */ /* 0x040fe200078210ff */
[----:B-1----:R-:W-:Y:S02]  /*7960*/  IMAD.U32 R30, RZ, RZ, UR34 ;  /* 0x00000022ff1e7e24 */ /* 0x002fe4000f8e00ff */
[----:B------:R-:W-:Y:S01]  /*7970*/  IMAD.U32 R31, RZ, RZ, UR35 ;  /* 0x00000023ff1f7e24 */ /* 0x000fe2000f8e00ff */
        /* <DEDUP_REMOVED lines=10> */
[-C--:B------:R-:W-:Y:S01]  /*7a20*/  LEA.HI.X.SX32 R33, R31, R29.reuse, 0x2, P2 ;  /* 0x0000001d1f217211 */ /* 0x080fe200010f16ff */
[----:B-1----:R-:W-:Y:S02]  /*7a30*/  IMAD.U32 R4, RZ, RZ, UR33 ;  /* 0x00000021ff047e24 */ /* 0x002fe4000f8e00ff */
[----:B------:R-:W-:Y:S05]  /*7a40*/  IMAD.U32 R5, RZ, RZ, UR34 ;  /* 0x00000022ff057e24 */ /* 0x000fea000f8e00ff */
[-C--:B------:R-:W-:Y:S01]  /*7a50*/  LEA.HI.X.SX32 R31, R5, R29.reuse, 0x2, P1 ;  /* 0x0000001d051f7211 */ /* 0x080fe200008f16ff */
[----:B--2---:R-:W-:Y:S04]  /*7a60*/  @P0 STL [R1+0x14], R154 ;  /* 0x0000149a01000387 */ /* 0x004fe80000100800 */
[----:B---3--:R-:W-:Y:S04]  /*7a70*/  @P0 STL [R1+0x10], R155 ;  /* 0x0000109b01000387 */ /* 0x008fe80000100800 */
[----:B----4-:R-:W-:Y:S04]  /*7a80*/  @P0 STL [R1+0x1c], R156 ;  /* 0x00001c9c01000387 */ /* 0x010fe80000100800 */
[----:B-----5:R-:W-:Y:S01]  /*7a90*/  @P0 STL [R1+0x18], R157 ;  /* 0x0000189d01000387 */ /* 0x020fe20000100800 */
[-C--:B------:R-:W-:Y:S04]  /*7aa0*/  LEA R34, P0, R134, R28.reuse, 0x2 ;  /* 0x0000001c86227211 */ /* 0x080fe800078010ff */
[-C--:B------:R-:W-:Y:S01]  /*7ab0*/  LEA.HI.X.SX32 R35, R0, R29.reuse, 0x2, P0 ;  /* 0x0000001d00237211 */ /* 0x080fe200000f16ff */
[----:B------:R-:W-:Y:S01]  /*7ac0*/  IMAD.U32 R0, RZ, RZ, UR33 ;  /* 0x00000021ff007e24 */ /* 0x000fe2000f8e00ff */
[-C--:B------:R-:W-:Y:S03]  /*7ad0*/  LEA R4, P0, R4, R28.reuse, 0x2 ;  /* 0x0000001c04047211 */ /* 0x080fe600078010ff */
        /* <DEDUP_REMOVED lines=92> */
[----:B------:R-:W5:Y:S04]  /*80a0*/  LDSM.16.MT88.4 R132, [R2+0x11800] ;  /* 0x011800000284783b */ /* 0x000f680000004200 */
[----:B------:R-:W5:Y:S01]  /*80b0*/  LDSM.16.MT88.4 R24, [R3+0x1400] ;  /* 0x001400000318783b */ /* 0x000f620000004200 */
        /* <DEDUP_REMOVED lines=18> */
[C---:B-----5:R-:W-:Y:S06]  /*81e0*/  HMMA.16816.F32 R88, R132.reuse, R20, R88 ;  /* 0x000000148458723c */ /* 0x060fec0000001858 */
        /* <DEDUP_REMOVED lines=11> */
[----:B------:R4:W5:Y:S05]  /*82a0*/  LDSM.16.MT88.4 R132, [R3+0x2c00] ;  /* 0x002c00000384783b */ /* 0x00096a0000004200 */
        /* <DEDUP_REMOVED lines=22> */
[-C--:B-----5:R-:W-:Y:S06]  /*8410*/  HMMA.16816.F32 R116, R20, R132.reuse, R116 ;  /* 0x000000841474723c */ /* 0x0a0fec0000001874 */
        /* <DEDUP_REMOVED lines=177> */
.L_x_115:
[----:B------:R-:W-:Y:S01]  /*8f30*/  @UP0 UIADD3 UR11, UR39, UR40, URZ ;  /* 0x00000028270b0290 */ /* 0x000fe2000fffe03f */
        /* <DEDUP_REMOVED lines=18> */
.L_x_116:
[----:B------:R-:W-:Y:S01]  /*9060*/  BAR.SYNC.DEFER_BLOCKING 0x0 ;  /* 0x0000000000007b1d */ /* 0x000fe20000010000 */
[----:B------:R-:W-:Y:S01]  /*9070*/  USHF.R.S32.HI UR11, URZ, 0x1f, UR5 ;  /* 0x0000001f3f0b7899 */ /* 0x000fe20008011405 */
[----:B-1----:R-:W-:Y:S01]  /*9080*/  SHF.R.S32.HI R4, RZ, 0x1f, R3 ;  /* 0x0000001fff047819 */ /* 0x002fe20000011403 */
[----:B--2---:R-:W-:Y:S01]  /*9090*/  IMAD.U32 R0, RZ, RZ, UR8 ;  /* 0x00000008ff007e24 */ /* 0x004fe2000f8e00ff */
        /* <DEDUP_REMOVED lines=33> */
[----:B------:R-:W-:Y:S01]  /*92b0*/  IMAD R3, R25, UR8, RZ ;  /* 0x0000000819037c24 */ /* 0x000fe2000f8e02ff */
[----:B------:R-:W-:Y:S01]  /*92c0*/  MOV R5, R24 ;  /* 0x0000001800057202 */ /* 0x000fe20000000f00 */
[----:B------:R-:W2:Y:S01]  /*92d0*/  LDS.128 R16, [R234+0xd000] ;  /* 0x00d00000ea107984 */ /* 0x000ea20000000c00 */
[----:B------:R-:W-:Y:S01]  /*92e0*/  IMAD.MOV.U32 R4, RZ, RZ, R8 ;  /* 0x000000ffff047224 */ /* 0x000fe200078e0008 */
[----:B------:R-:W-:Y:S01]  /*92f0*/  ISETP.GE.AND P1, PT, R164, UR15, PT ;  /* 0x0000000fa4007c0c */ /* 0x000fe2000bf26270 */
[----:B------:R-:W-:Y:S01]  /*9300*/  IMAD R3, R0, UR9, R3 ;  /* 0x0000000900037c24 */ /* 0x000fe2000f8e0203 */
[----:B------:R-:W-:Y:S01]  /*9310*/  ISETP.GE.AND P0, PT, R162, UR15, PT ;  /* 0x0000000fa2007c0c */ /* 0x000fe2000bf06270 */
[----:B------:R-:W-:Y:S01]  /*9320*/  IMAD.WIDE.U32 R10, R0, UR8, R4 ;  /* 0x00000008000a7c25 */ /* 0x000fe2000f8e0004 */
[----:B------:R-:W-:-:S03]  /*9330*/  ULDC.64 UR16, c[0x0][0x3f0] ;  /* 0x0000fc0000107ab9 */ /* 0x000fc60000000a00 */
[----:B------:R-:W-:Y:S01]  /*9340*/  IMAD.IADD R3, R3, 0x1, R11 ;  /* 0x0000000103037824 */ /* 0x000fe200078e020b */
[----:B------:R-:W3:Y:S01]  /*9350*/  @!P2 LDS.128 R12, [R234+0x9000] ;  /* 0x00900000ea0ca984 */ /* 0x000ee20000000c00 */
[----:B------:R-:W-:-:S04]  /*9360*/  LEA R4, P5, R10, UR16, 0x1 ;  /* 0x000000100a047c11 */ /* 0x000fc8000f8a08ff */
[----:B------:R-:W-:-:S05]  /*9370*/  LEA.HI.X R5, R10, UR17, R3, 0x1, P5 ;  /* 0x000000110a057c11 */ /* 0x000fca000a8f0c03 */
[----:B-----5:R1:W-:Y:S04]  /*9380*/  @!P1 STG.E.128 desc[UR6][R4.64+0x40], R20 ;  /* 0x0000401404009986 */ /* 0x0203e8000c101d06 */
[----:B--2---:R2:W-:Y:S04]  /*9390*/  @!P0 STG.E.128 desc[UR6][R4.64+0x80], R16 ;  /* 0x0000801004008986 */ /* 0x0045e8000c101d06 */
[----:B---3--:R2:W-:Y:S02]  /*93a0*/  @!P2 STG.E.128 desc[UR6][R4.64], R12 ;  /* 0x0000000c0400a986 */ /* 0x0085e4000c101d06 */
.L_x_118:
[----:B------:R-:W-:Y:S05]  /*93b0*/  BSYNC B0 ;  /* 0x0000000000007941 */ /* 0x000fea0003800000 */
.L_x_117:
[----:B------:R-:W-:Y:S04]  /*93c0*/  BSSY B0, `(.L_x_119) ;  /* 0x0000014000007945 */ /* 0x000fe80003800000 */
[----:B------:R-:W-:Y:S05]  /*93d0*/  @P3 BRA `(.L_x_120) ;  /* 0x0000000000483947 */ /* 0x000fea0003800000 */
[----:B------:R-:W-:Y:S01]  /*93e0*/  IADD3 R3, P0, R0, 0x40, RZ ;  /* 0x0000004000037810 */ /* 0x000fe20007f1e0ff */
[----:B------:R-:W-:Y:S01]  /*93f0*/  ULDC UR10, c[0x0][0x2d0] ;  /* 0x0000b400000a7ab9 */ /* 0x000fe20000000800 */
[----:B-12---:R-:W-:Y:S01]  /*9400*/  MOV R5, R24 ;  /* 0x0000001800057202 */ /* 0x006fe20000000f00 */
[----:B------:R-:W-:Y:S01]  /*9410*/  ULDC.64 UR16, c[0x0][0x3f0] ;  /* 0x0000fc0000107ab9 */ /* 0x000fe20000000a00 */
[----:B------:R-:W-:Y:S01]  /*9420*/  ISETP.GE.AND P2, PT, R166, UR10, PT ;  /* 0x0000000aa6007c0c */ /* 0x000fe2000bf46270 */
[----:B------:R-:W-:Y:S01]  /*9430*/  IMAD.X R4, RZ, RZ, R25, P0 ;  /* 0x000000ffff047224 */ /* 0x000fe200000e0619 */
[----:B------:R-:W-:Y:S02]  /*9440*/  ISETP.GE.AND P1, PT, R164, UR10, PT ;  /* 0x0000000aa4007c0c */ /* 0x000fe4000bf26270 */
[----:B------:R-:W-:Y:S01]  /*9450*/  ISETP.GE.AND P0, PT, R162, UR10, PT ;  /* 0x0000000aa2007c0c */ /* 0x000fe2000bf06270 */
[----:B------:R-:W-:Y:S02]  /*9460*/  IMAD R10, R4, UR8, RZ ;  /* 0x00000008040a7c24 */ /* 0x000fe4000f8e02ff */
[----:B------:R-:W-:-:S04]  /*9470*/  IMAD.MOV.U32 R4, RZ, RZ, R8 ;  /* 0x000000ffff047224 */ /* 0x000fc800078e0008 */
[----:B------:R-:W-:-:S04]  /*9480*/  IMAD.WIDE.U32 R8, R3, UR8, R4 ;  /* 0x0000000803087c25 */ /* 0x000fc8000f8e0004 */
[----:B------:R-:W-:Y:S01]  /*9490*/  IMAD R3, R3, UR9, R10 ;  /* 0x0000000903037c24 */ /* 0x000fe2000f8e020a */
[----:B------:R-:W-:-:S03]  /*94a0*/  LEA R4, P5, R8, UR16, 0x1 ;  /* 0x0000001008047c11 */ /* 0x000fc6000f8a08ff */
[----:B------:R-:W-:-:S05]  /*94b0*/  IMAD.IADD R3, R3, 0x1, R9 ;  /* 0x0000000103037824 */ /* 0x000fca00078e0209 */
[----:B------:R-:W-:-:S05]  /*94c0*/  LEA.HI.X R5, R8, UR17, R3, 0x1, P5 ;  /* 0x0000001108057c11 */ /* 0x000fca000a8f0c03 */
[----:B------:R1:W-:Y:S04]  /*94d0*/  @!P2 STG.E.128 desc[UR6][R4.64], R36 ;  /* 0x000000240400a986 */ /* 0x0003e8000c101d06 */
[----:B---3--:R1:W-:Y:S04]  /*94e0*/  @!P1 STG.E.128 desc[UR6][R4.64+0x40], R32 ;  /* 0x0000402004009986 */ /* 0x0083e8000c101d06 */
[----:B----4-:R1:W-:Y:S02]  /*94f0*/  @!P0 STG.E.128 desc[UR6][R4.64+0x80], R28 ;  /* 0x0000801c04008986 */ /* 0x0103e4000c101d06 */
.L_x_120:
[----:B------:R-:W-:Y:S05]  /*9500*/  BSYNC B0 ;  /* 0x0000000000007941 */ /* 0x000fea0003800000 */
.L_x_119:
[----:B-1----:R1:W1:Y:S01]  /*9510*/  LDS.128 R20, [R234+0xf000] ;  /* 0x00f00000ea147984 */ /* 0x0022620000000c00 */
[----:B------:R-:W-:Y:S01]  /*9520*/  IMAD.U32 R3, RZ, RZ, UR12 ;  /* 0x0000000cff037e24 */ /* 0x000fe2000f8e00ff */
[----:B------:R-:W-:Y:S01]  /*9530*/  UIMAD UR11, UR11, UR12, URZ ;  /* 0x0000000c0b0b72a4 */ /* 0x000fe2000f8e023f */
[----:B------:R-:W-:Y:S01]  /*9540*/  BSSY B0, `(.L_x_121) ;  /* 0x0000020000007945 */ /* 0x000fe20003800000 */
[----:B--2---:R2:W1:Y:S01]  /*9550*/  LDS.128 R16, [R234+0x11000] ;  /* 0x01100000ea107984 */ /* 0x0044620000000c00 */
[----:B------:R-:W-:Y:S01]  /*9560*/  IMAD.WIDE.U32 R6, R3, UR5, R6 ;  /* 0x0000000503067c25 */ /* 0x000fe2000f8e0006 */
[----:B------:R-:W-:Y:S02]  /*9570*/  UIMAD UR5, UR5, UR13, UR11 ;  /* 0x0000000d050572a4 */ /* 0x000fe4000f8e020b */
[----:B------:R2:W1:Y:S01]  /*9580*/  LDS.128 R12, [R234+0x13000] ;  /* 0x01300000ea0c7984 */ /* 0x0004620000000c00 */
[----:B------:R-:W-:Y:S01]  /*9590*/  USHF.R.S32.HI UR10, URZ, 0x1f, UR59 ;  /* 0x0000001f3f0a7899 */ /* 0x000fe2000801143b */
[----:B------:R-:W-:Y:S01]  /*95a0*/  IADD3 R6, P0, R6, UR14, RZ ;  /* 0x0000000e06067c10 */ /* 0x000fe2000ff1e0ff */
[----:B------:R-:W-:Y:S01]  /*95b0*/  ULDC.64 UR8, c[0x0][0x470] ;  /* 0x00011c0000087ab9 */ /* 0x000fe20000000a00 */
[----:B------:R-:W-:Y:S01]  /*95c0*/  IMAD.U32 R3, RZ, RZ, UR5 ;  /* 0x00000005ff037e24 */ /* 0x000fe2000f8e00ff */
[----:B------:R-:W-:-:S04]  /*95d0*/  UIMAD UR5, UR10, UR8, URZ ;  /* 0x000000080a0572a4 */ /* 0x000fc8000f8e023f */
        /* <DEDUP_REMOVED lines=12> */
[----:B------:R-:W-:Y:S01]  /*96a0*/  ISETP.GE.AND P1, PT, R164, UR5, PT ;  /* 0x00000005a4007c0c */ /* 0x000fe2000bf26270 */
[----:B------:R-:W-:Y:S01]  /*96b0*/  ULDC.64 UR8, c[0x0][0x3f8] ;  /* 0x0000fe0000087ab9 */ /* 0x000fe20000000a00 */
[----:B------:R-:W-:Y:S01]  /*96c0*/  ISETP.GE.AND P0, PT, R162, UR5, PT ;  /* 0x00000005a2007c0c */ /* 0x000fe2000bf06270 */
[----:B------:R-:W-:-:S04]  /*96d0*/  IMAD R4, R0, UR13, R10 ;  /* 0x0000000d00047c24 */ /* 0x000fc8000f8e020a */
[----:B------:R-:W-:Y:S01]  /*96e0*/  IMAD.IADD R5, R4, 0x1, R9 ;  /* 0x0000000104057824 */ /* 0x000fe200078e0209 */
[----:B------:R-:W-:-:S04]  /*96f0*/  LEA R4, P4, R8, UR8, 0x1 ;  /* 0x0000000808047c11 */ /* 0x000fc8000f8808ff */
[----:B------:R-:W-:-:S05]  /*9700*/  LEA.HI.X R5, R8, UR9, R5, 0x1, P4 ;  /* 0x0000000908057c11 */ /* 0x000fca000a0f0c05 */
[----:B-1----:R1:W-:Y:S04]  /*9710*/  @!P2 STG.E.128 desc[UR6][R4.64], R20 ;  /* 0x000000140400a986 */ /* 0x0023e8000c101d06 */
[----:B------:R1:W-:Y:S04]  /*9720*/  @!P1 STG.E.128 desc[UR6][R4.64+0x40], R16 ;  /* 0x0000401004009986 */ /* 0x0003e8000c101d06 */
[----:B------:R1:W-:Y:S02]  /*9730*/  @!P0 STG.E.128 desc[UR6][R4.64+0x80], R12 ;  /* 0x0000800c04008986 */ /* 0x0003e4000c101d06 */
.L_x_122:
[----:B------:R-:W-:Y:S05]  /*9740*/  BSYNC B0 ;  /* 0x0000000000007941 */ /* 0x000fea0003800000 */
.L_x_121:
        /* <DEDUP_REMOVED lines=18> */
.L_x_98:
[----:B------:R-:W-:Y:S05]  /*9870*/  BSYNC B1 ;  /* 0x0000000000017941 */ /* 0x000fea0003800000 */
.L_x_84:
        /* <DEDUP_REMOVED lines=8> */
.L_x_123:
[----:B------:R-:W-:Y:S05]  /*9900*/  EXIT ;  /* 0x000000000000794d */ /* 0x000fea0003800000 */
.L_x_125:
        /* <DEDUP_REMOVED lines=15> */
.L_x_671:


//--------------------- .text._ZN5flash27flash_bwd_convert_dq_kernelI23Flash_bwd_kernel_traitsILi96ELi64ELi128ELi8ELi2ELi4ELi4ELb1ELb0EN7cutlass6half_tE19Flash_kernel_traitsILi96ELi64ELi128ELi8ES3_EEEEvNS_16Flash_bwd_paramsEi --------------------------
	.section	.text._ZN5flash27flash_bwd_convert_dq_kernelI23Flash_bwd_kernel_traitsILi96ELi64ELi128ELi8ELi2ELi4ELi4ELb1ELb0EN7cutlass6half_tE19Flash_kernel_traitsILi96ELi64ELi128ELi8ES3_EEEEvNS_16Flash_bwd_paramsEi,"ax",@progbits
	.align	128
        .global         _ZN5flash27flash_bwd_convert_dq_kernelI23Flash_bwd_kernel_traitsILi96ELi64ELi128ELi8ELi2ELi4ELi4ELb1ELb0EN7cutlass6half_tE19Flash_kernel_traitsILi96ELi64ELi128ELi8ES3_EEEEvNS_16Flash_bwd_paramsEi
        .type           _ZN5flash27flash_bwd_convert_dq_kernelI23Flash_bwd_kernel_traitsILi96ELi64ELi128ELi8ELi2ELi4ELi4ELb1ELb0EN7cutlass6half_tE19Flash_kernel_traitsILi96ELi64ELi128ELi8ES3_EEEEvNS_16Flash_bwd_paramsEi,@function
        .size           _ZN5flash27flash_bwd_convert_dq_kernelI23Flash_bwd_kernel_traitsILi96ELi64ELi128ELi8ELi2ELi4ELi4ELb1ELb0EN7cutlass6half_tE19Flash_kernel_traitsILi96ELi64ELi128ELi8ES3_EEEEvNS_16Flash_bwd_paramsEi,(.L_x_672 - _ZN5flash27flash_bwd_convert_dq_kernelI23Flash_bwd_kernel_traitsILi96ELi64ELi128ELi8ELi2ELi4ELi4ELb1ELb0EN7cutlass6half_tE19Flash_kernel_traitsILi96ELi64ELi128ELi8ES3_EEEEvNS_16Flash_bwd_paramsEi)
        .other          _ZN5flash27flash_bwd_convert_dq_kernelI23Flash_bwd_kernel_traitsILi96ELi64ELi128ELi8ELi2ELi4ELi4ELb1ELb0EN7cutlass6half_tE19Flash_kernel_traitsILi96ELi64ELi128ELi8ES3_EEEEvNS_16Flash_bwd_paramsEi,@"STO_CUDA_ENTRY STV_DEFAULT"
_ZN5flash27flash_bwd_convert_dq_kernelI23Flash_bwd_kernel_traitsILi96ELi64ELi128ELi8ELi2ELi4ELi4ELb1ELb0EN7cutlass6half_tE19Flash_kernel_traitsILi96ELi64ELi128ELi8ES3_EEEEvNS_16Flash_bwd_paramsEi:
.text._ZN5flash27flash_bwd_convert_dq_kernelI23Flash_bwd_kernel_traitsILi96ELi64ELi128ELi8ELi2ELi4ELi4ELb1ELb0EN7cutlass6half_tE19Flash_kernel_traitsILi96ELi64ELi128ELi8ES3_EEEEvNS_16Flash_bwd_paramsEi:
[----:B------:R-:W-:Y:S08]  /*0000*/  LDC R1, c[0x0][0x28] ;  /* 0x00000a00ff017b82 */ /* 0x000ff00000000800 */
[----:B------:R-:W0:Y:S01]  /*0010*/  S2UR UR16, SR_CTAID.Y ;  /* 0x00000000001079c3 */ /* 0x000e220000002600 */
[----:B------:R-:W-:Y:S01]  /*0020*/  ULDC.64 UR4, c[0x0][0x2f0] ;  /* 0x0000bc0000047ab9 */ /* 0x000fe20000000a00 */
[----:B------:R-:W-:Y:S01]  /*0030*/  ULDC.64 UR22, c[0x0][0x208] ;  /* 0x0000820000167ab9 */ /* 0x000fe20000000a00 */
[----:B------:R-:W-:-:S04]  /*0040*/  UISETP.NE.U32.AND UP0, UPT, UR4, URZ, UPT ;  /* 0x0000003f0400728c */ /* 0x000fc8000bf05070 */
[----:B------:R-:W-:-:S03]  /*0050*/  UISETP.NE.AND.EX UP0, UPT, UR5, URZ, UPT, UP0 ;  /* 0x0000003f0500728c */ /* 0x000fc6000bf05300 */
[----:B------:R-:W-:-:S03]  /*0060*/  ULDC.64 UR4, c[0x0][0x2f0] ;  /* 0x0000bc0000047ab9 */ /* 0x000fc60000000a00 */
[----:B------:R-:W-:Y:S01]  /*0070*/  PLOP3.LUT P0, PT, PT, PT, UP0, 0x80, 0x0 ;  /* 0x000000000000781c */ /* 0x000fe20003f0f008 */
[----:B0-----:R-:W-:-:S06]  /*0080*/  UIMAD.WIDE UR4, UR16, 0x4, UR4 ;  /* 0x00000004100478a5 */ /* 0x001fcc000f8e0204 */
[----:B------:R-:W-:Y:S02]  /*0090*/  IMAD.U32 R2, RZ, RZ, UR4 ;  /* 0x00000004ff027e24 */ /* 0x000fe4000f8e00ff */
[----:B------:R-:W-:-:S05]  /*00a0*/  IMAD.U32 R3, RZ, RZ, UR5 ;  /* 0x00000005ff037e24 */ /* 0x000fca000f8e00ff */
[----:B------:R-:W2:Y:S04]  /*00b0*/  @P0 LDG.E R4, desc[UR22][R2.64] ;  /* 0x0000001602040981 */ /* 0x000ea8000c1e1900 */
[----:B------:R-:W3:Y:S01]  /*00c0*/  @P0 LDG.E R0, desc[UR22][R2.64+0x4] ;  /* 0x0000041602000981 */ /* 0x000ee2000c1e1900 */
[----:B------:R-:W0:Y:S01]  /*00d0*/  S2UR UR5, SR_CTAID.X ;  /* 0x00000000000579c3 */ /* 0x000e220000002500 */
[----:B------:R-:W-:Y:S01]  /*00e0*/  UMOV UR8, 0xffffffff ;  /* 0xffffffff00087882 */ /* 0x000fe20000000000 */
[----:B0-----:R-:W-:Y:S01]  /*00f0*/  USHF.L.U32 UR5, UR5, 0x6, URZ ;  /* 0x0000000605057899 */ /* 0x001fe2000800063f */
[----:B--2---:R-:W-:Y:S02]  /*0100*/  @P0 R2UR UR8, R4 ;  /* 0x00000000040802ca */ /* 0x004fe400000e0000 */
[----:B---3--:R-:W-:-:S13]  /*0110*/  @P0 R2UR UR6, R0 ;  /* 0x00000000000602ca */ /* 0x008fda00000e0000 */
[----:B------:R-:W-:-:S07]  /*0120*/  @UP0 UIADD3 UR6, UR6, -UR8, URZ ;  /* 0x8000000806060290 */ /* 0x000fce000fffe03f */
[----:B------:R-:W-:Y:S02]  /*0130*/  @!UP0 ULDC UR6, c[0x0][0x2c4] ;  /* 0x0000b10000068ab9 */ /* 0x000fe40000000800 */
[----:B------:R-:W-:-:S06]  /*0140*/  UISETP.GT.AND UP1, UPT, UR6, UR5, UPT ;  /* 0x000000050600728c */ /* 0x000fcc000bf24270 */
[----:B------:R-:W-:-:S13]  /*0150*/  PLOP3.LUT P0, PT, PT, PT, UP1, 0x80, 0x0 ;  /* 0x000000000000781c */ /* 0x000fda0003f0f018 */
[----:B------:R-:W-:Y:S05]  /*0160*/  @!P0 EXIT ;  /* 0x000000000000894d */ /* 0x000fea0003800000 */
[----:B------:R-:W-:Y:S01]  /*0170*/  UISETP.NE.AND UP1, UPT, UR8, -0x1, UPT ;  /* 0xffffffff0800788c */ /* 0x000fe2000bf25270 */
[----:B------:R-:W0:Y:S01]  /*0180*/  S2R R19, SR_TID.X ;  /* 0x0000000000137919 */ /* 0x000e220000002100 */
[----:B------:R-:W1:Y:S01]  /*0190*/  S2UR UR25, SR_CTAID.Z ;  /* 0x00000000001979c3 */ /* 0x000e620000002700 */
[----:B------:R-:W-:Y:S01]  /*01a0*/  UMOV UR4, URZ ;  /* 0x0000003f00047c82 */ /* 0x000fe20008000000 */
[----:B------:R-:W-:Y:S01]  /*01b0*/  HFMA2.MMA R16, -RZ, RZ, 0, 0 ;  /* 0x00000000ff107435 */ /* 0x000fe200000001ff */
[----:B------:R-:W-:Y:S02]  /*01c0*/  CS2R R8, SRZ ;  /* 0x0000000000087805 */ /* 0x000fe4000001ff00 */
[----:B------:R-:W-:Y:S02]  /*01d0*/  PLOP3.LUT P0, PT, PT, PT, UP1, 0x80, 0x0 ;  /* 0x000000000000781c */ /* 0x000fe40003f0f018 */
[----:B------:R-:W-:Y:S01]  /*01e0*/  CS2R R48, SRZ ;  /* 0x0000000000307805 */ /* 0x000fe2000001ff00 */
[----:B------:R-:W-:Y:S01]  /*01f0*/  IMAD.MOV.U32 R50, RZ, RZ, RZ ;  /* 0x000000ffff327224 */ /* 0x000fe200078e00ff */
[----:B------:R-:W-:Y:S01]  /*0200*/  CS2R R12, SRZ ;  /* 0x00000000000c7805 */ /* 0x000fe2000001ff00 */
[----:B------:R-:W-:Y:S01]  /*0210*/  IMAD.MOV.U32 R14, RZ, RZ, RZ ;  /* 0x000000ffff0e7224 */ /* 0x000fe200078e00ff */
[----:B------:R-:W-:Y:S01]  /*0220*/  @UP1 ULDC.64 UR12, c[0x0][0x448] ;  /* 0x00011200000c1ab9 */ /* 0x000fe20000000a00 */
[----:B------:R-:W-:Y:S01]  /*0230*/  @UP1 UMOV UR14, UR8 ;  /* 0x00000008000e1c82 */ /* 0x000fe20008000000 */
[----:B------:R-:W-:Y:S01]  /*0240*/  @UP1 UIMAD.WIDE.U32 UR10, UR8, UR12, URZ ;  /* 0x0000000c080a12a5 */ /* 0x000fe2000f8e003f */
[----:B------:R-:W-:-:S02]  /*0250*/  CS2R R2, SRZ ;  /* 0x0000000000027805 */ /* 0x000fc4000001ff00 */
[----:B------:R-:W-:Y:S01]  /*0260*/  CS2R R4, SRZ ;  /* 0x0000000000047805 */ /* 0x000fe2000001ff00 */
[----:B------:R-:W-:Y:S01]  /*0270*/  IMAD.MOV.U32 R7, RZ, RZ, RZ ;  /* 0x000000ffff077224 */ /* 0x000fe200078e00ff */
[----:B------:R-:W-:Y:S01]  /*0280*/  @UP1 UIMAD UR7, UR8, UR13, UR11 ;  /* 0x0000000d080712a4 */ /* 0x000fe2000f8e020b */
[----:B------:R-:W-:Y:S11]  /*0290*/  @P0 BRA `(.L_x_126) ;  /* 0x00000000001c0947 */ /* 0x000ff60003800000 */
[----:B------:R-:W-:Y:S01]  /*02a0*/  USHF.R.S32.HI UR7, URZ, 0x1f, UR16 ;  /* 0x0000001f3f077899 */ /* 0x000fe20008011410 */
[----:B------:R-:W-:Y:S01]  /*02b0*/  ULDC.64 UR8, c[0x0][0x430] ;  /* 0x00010c0000087ab9 */ /* 0x000fe20000000a00 */
[----:B------:R-:W-:Y:S02]  /*02c0*/  UMOV UR14, 0xffffffff ;  /* 0xffffffff000e7882 */ /* 0x000fe40000000000 */
[----:B------:R-:W-:Y:S02]  /*02d0*/  UIMAD UR7, UR7, UR8, URZ ;  /* 0x00000008070772a4 */ /* 0x000fe4000f8e023f */
[----:B------:R-:W-:Y:S02]  /*02e0*/  UIMAD.WIDE.U32 UR10, UR16, UR8, URZ ;  /* 0x00000008100a72a5 */ /* 0x000fe4000f8e003f */
[----:B------:R-:W-:-:S04]  /*02f0*/  UIMAD UR7, UR16, UR9, UR7 ;  /* 0x00000009100772a4 */ /* 0x000fc8000f8e0207 */
[----:B------:R-:W-:-:S12]  /*0300*/  UIADD3 UR7, UR11, UR7, URZ ;  /* 0x000000070b077290 */ /* 0x000fd8000fffe03f */
.L_x_126:
[----:B------:R-:W-:Y:S01]  /*0310*/  ULDC UR28, c[0x0][0x490] ;  /* 0x00012400001c7ab9 */ /* 0x000fe20000000800 */
[----:B0-----:R-:W-:Y:S01]  /*0320*/  SHF.R.S32.HI R6, RZ, 0x1f, R19 ;  /* 0x0000001fff067819 */ /* 0x001fe20000011413 */
[----:B------:R-:W-:Y:S01]  /*0330*/  UISETP.GE.AND UP2, UPT, UR28, 0x1, UPT ;  /* 0x000000011c00788c */ /* 0x000fe2000bf46270 */
[----:B------:R-:W-:Y:S01]  /*0340*/  CS2R R42, SRZ ;  /* 0x00000000002a7805 */ /* 0x000fe2000001ff00 */
[----:B------:R-:W-:Y:S01]  /*0350*/  USHF.R.S32.HI UR20, URZ, 0x1f, UR5 ;  /* 0x0000001f3f147899 */ /* 0x000fe20008011405 */
[----:B------:R-:W-:Y:S02]  /*0360*/  LEA.HI R6, R6, R19, RZ, 0x5 ;  /* 0x0000001306067211 */ /* 0x000fe400078f28ff */
[----:B------:R-:W-:Y:S01]  /*0370*/  CS2R R10, SRZ ;  /* 0x00000000000a7805 */ /* 0x000fe2000001ff00 */
[----:B------:R-:W-:Y:S01]  /*0380*/  IMAD.MOV.U32 R17, RZ, RZ, RZ ;  /* 0x000000ffff117224 */ /* 0x000fe200078e00ff */
[----:B------:R-:W-:Y:S01]  /*0390*/  PLOP3.LUT P0, PT, PT, PT, UP2, 0x80, 0x0 ;  /* 0x000000000000781c */ /* 0x000fe20003f0f028 */
[----:B------:R-:W-:Y:S01]  /*03a0*/  IMAD.MOV.U32 R44, RZ, RZ, RZ ;  /* 0x000000ffff2c7224 */ /* 0x000fe200078e00ff */
[----:B------:R-:W-:Y:S01]  /*03b0*/  MOV R36, RZ ;  /* 0x000000ff00247202 */ /* 0x000fe20000000f00 */
[----:B------:R-:W-:Y:S01]  /*03c0*/  IMAD.MOV.U32 R0, RZ, RZ, RZ ;  /* 0x000000ffff007224 */ /* 0x000fe200078e00ff */
[----:B------:R-:W-:Y:S01]  /*03d0*/  MOV R15, RZ ;  /* 0x000000ff000f7202 */ /* 0x000fe20000000f00 */
[----:B------:R-:W-:Y:S01]  /*03e0*/  IMAD.MOV.U32 R51, RZ, RZ, RZ ;  /* 0x000000ffff337224 */ /* 0x000fe200078e00ff */
[----:B------:R-:W-:-:S07]  /*03f0*/  SHF.R.S32.HI R18, RZ, 0x5, R6 ;  /* 0x00000005ff127819 */ /* 0x000fce0000011406 */
[----:B------:R-:W-:Y:S05]  /*0400*/  @!P0 BRA `(.L_x_127) ;  /* 0x0000000800bc8947 */ /* 0x000fea0003800000 */
[----:B------:R-:W-:Y:S01]  /*0410*/  UIMAD.WIDE UR12, UR16, 0x80, URZ ;  /* 0x00000080100c78a5 */ /* 0x000fe2000f8e023f */
[----:B------:R-:W-:Y:S01]  /*0420*/  LOP3.LUT R6, R6, 0xffffffe0, RZ, 0xc0, !PT ;  /* 0xffffffe006067812 */ /* 0x000fe200078ec0ff */
[----:B------:R-:W-:Y:S01]  /*0430*/  ULDC UR17, c[0x0][0x2d4] ;  /* 0x0000b50000117ab9 */ /* 0x000fe20000000800 */
[----:B------:R-:W-:Y:S01]  /*0440*/  ULDC UR32, c[0x0][0x270] ;  /* 0x00009c0000207ab9 */ /* 0x000fe20000000800 */
[----:B------:R-:W-:Y:S01]  /*0450*/  ULDC UR33, c[0x0][0x2dc] ;  /* 0x0000b70000217ab9 */ /* 0x000fe20000000800 */
[----:B------:R-:W-:Y:S01]  /*0460*/  USEL UR19, UR12, URZ, UP0 ;  /* 0x0000003f0c137287 */ /* 0x000fe20008000000 */
[----:B------:R-:W-:Y:S01]  /*0470*/  IMAD.IADD R9, R19, 0x1, -R6 ;  /* 0x0000000113097824 */ /* 0x000fe200078e0a06 */
[----:B------:R-:W-:Y:S02]  /*0480*/  UIMAD.WIDE UR16, UR16, UR17, URZ ;  /* 0x00000011101072a5 */ /* 0x000fe4000f8e023f */
[----:B------:R-:W-:Y:S02]  /*0490*/  UIMAD.WIDE UR8, UR32, UR33, URZ ;  /* 0x00000021200872a5 */ /* 0x000fe4000f8e023f */
[----:B------:R-:W-:-:S02]  /*04a0*/  USEL UR26, UR13, URZ, UP0 ;  /* 0x0000003f0d1a7287 */ /* 0x000fc40008000000 */
[----:B------:R-:W-:Y:S02]  /*04b0*/  UIADD3 UR19, UP0, UR5, UR19, URZ ;  /* 0x0000001305137290 */ /* 0x000fe4000ff1e03f */
[----:B------:R-:W-:Y:S02]  /*04c0*/  UIMAD UR27, UR17, UR32, URZ ;  /* 0x00000020111b72a4 */ /* 0x000fe4000f8e023f */
[----:B------:R-:W-:Y:S02]  /*04d0*/  USHF.R.S32.HI UR21, URZ, 0x1f, UR32 ;  /* 0x0000001f3f157899 */ /* 0x000fe40008011420 */
[----:B------:R-:W-:Y:S02]  /*04e0*/  UIMAD UR17, UR9, UR14, URZ ;  /* 0x0000000e091172a4 */ /* 0x000fe4000f8e023f */
[----:B------:R-:W-:Y:S02]  /*04f0*/  UIADD3.X UR20, UR20, UR26, URZ, UP0, !UPT ;  /* 0x0000001a14147290 */ /* 0x000fe400087fe43f */
[----:B------:R-:W-:-:S02]  /*0500*/  UIMAD.WIDE.U32 UR12, UR16, UR32, URZ ;  /* 0x00000020100c72a5 */ /* 0x000fc4000f8e003f */
[----:B------:R-:W-:Y:S02]  /*0510*/  UIMAD UR27, UR16, UR21, UR27 ;  /* 0x00000015101b72a4 */ /* 0x000fe4000f8e021b */
[----:B------:R-:W-:Y:S02]  /*0520*/  UIMAD UR4, UR8, UR4, UR17 ;  /* 0x00000004080472a4 */ /* 0x000fe4000f8e0211 */
[----:B------:R-:W-:Y:S02]  /*0530*/  UIMAD UR29, UR32, UR33, URZ ;  /* 0x00000021201d72a4 */ /* 0x000fe4000f8e023f */
[----:B------:R-:W-:Y:S02]  /*0540*/  UIMAD.WIDE.U32 UR16, UR19, UR32, URZ ;  /* 0x00000020131072a5 */ /* 0x000fe4000f8e003f */
[----:B------:R-:W-:Y:S02]  /*0550*/  UIMAD UR32, UR20, UR32, URZ ;  /* 0x00000020142072a4 */ /* 0x000fe4000f8e023f */
[----:B------:R-:W-:Y:S01]  /*0560*/  UIMAD.WIDE.U32 UR14, UR8, UR14, URZ ;  /* 0x0000000e080e72a5 */ /* 0x000fe2000f8e003f */
[----:B------:R-:W-:Y:S01]  /*0570*/  IMAD R9, R18, UR29, R9 ;  /* 0x0000001d12097c24 */ /* 0x000fe2000f8e0209 */
[----:B------:R-:W-:Y:S01]  /*0580*/  UIMAD.WIDE.U32 UR30, UR12, UR33, URZ ;  /* 0x000000210c1e72a5 */ /* 0x000fe2000f8e003f */
[----:B------:R-:W-:Y:S01]  /*0590*/  IMAD.U32 R31, RZ, RZ, UR29 ;  /* 0x0000001dff1f7e24 */ /* 0x000fe2000f8e00ff */
[----:B------:R-:W-:-:S02]  /*05a0*/  UIMAD UR32, UR21, UR19, UR32 ;  /* 0x00000013152072a4 */ /* 0x000fc4000f8e0220 */
[----:B------:R-:W-:Y:S01]  /*05b0*/  UIADD3 UR26, UR13, UR27, URZ ;  /* 0x0000001b0d1a7290 */ /* 0x000fe2000fffe03f */
[----:B------:R-:W-:Y:S01]  /*05c0*/  SHF.R.S32.HI R6, RZ, 0x1f, R9 ;  /* 0x0000001fff067819 */ /* 0x000fe20000011409 */
[----:B------:R-:W-:Y:S02]  /*05d0*/  USEL UR13, UR30, UR14, !UP1 ;  /* 0x0000000e1e0d7287 */ /* 0x000fe4000c800000 */
[----:B------:R-:W-:Y:S02]  /*05e0*/  UIADD3 UR14, UR17, UR32, URZ ;  /* 0x00000020110e7290 */ /* 0x000fe4000fffe03f */
[----:B------:R-:W-:Y:S02]  /*05f0*/  UIADD3 UR4, UR15, UR4, URZ ;  /* 0x000000040f047290 */ /* 0x000fe4000fffe03f */
[----:B------:R-:W-:Y:S02]  /*0600*/  USHF.R.S32.HI UR24, URZ, 0x1f, UR33 ;  /* 0x0000001f3f187899 */ /* 0x000fe40008011421 */
[----:B------:R-:W-:-:S02]  /*0610*/  UIMAD UR26, UR26, UR33, URZ ;  /* 0x000000211a1a72a4 */ /* 0x000fc4000f8e023f */
[----:B------:R-:W-:Y:S02]  /*0620*/  UIMAD UR15, UR14, UR33, URZ ;  /* 0x000000210e0f72a4 */ /* 0x000fe4000f8e023f */
[----:B-1----:R-:W-:Y:S02]  /*0630*/  UIMAD UR18, UR25, UR33, URZ ;  /* 0x00000021191272a4 */ /* 0x002fe4000f8e023f */
[----:B------:R-:W-:Y:S02]  /*0640*/  UIMAD.WIDE.U32 UR34, UR16, UR33, URZ ;  /* 0x00000021102272a5 */ /* 0x000fe4000f8e003f */
[----:B------:R-:W-:Y:S02]  /*0650*/  UIMAD UR15, UR24, UR16, UR15 ;  /* 0x00000010180f72a4 */ /* 0x000fe4000f8e020f */
[----:B------:R-:W-:Y:S02]  /*0660*/  UIMAD UR26, UR24, UR12, UR26 ;  /* 0x0000000c181a72a4 */ /* 0x000fe4000f8e021a */
[----:B------:R-:W-:-:S02]  /*0670*/  UIMAD UR17, UR20, UR8, URZ ;  /* 0x00000008141172a4 */ /* 0x000fc4000f8e023f */
[----:B------:R-:W-:Y:S02]  /*0680*/  UIADD3 UR20, UP0, UR18, UR13, URZ ;  /* 0x0000000d12147290 */ /* 0x000fe4000ff1e03f */
[----:B------:R-:W-:Y:S02]  /*0690*/  UIADD3 UR12, UR35, UR15, URZ ;  /* 0x0000000f230c7290 */ /* 0x000fe4000fffe03f */
[----:B------:R-:W-:Y:S02]  /*06a0*/  @!UP1 UIADD3 UR4, UR31, UR26, URZ ;  /* 0x0000001a1f049290 */ /* 0x000fe4000fffe03f */
[----:B------:R-:W-:Y:S02]  /*06b0*/  USHF.L.U32 UR11, UR29, 0x3, URZ ;  /* 0x000000031d0b7899 */ /* 0x000fe4000800063f */
[----:B------:R-:W-:Y:S02]  /*06c0*/  USHF.L.U32 UR14, UR34, 0x2, URZ ;  /* 0x00000002220e7899 */ /* 0x000fe4000800063f */
[----:B------:R-:W-:-:S02]  /*06d0*/  USHF.L.U64.HI UR15, UR34, 0x2, UR12 ;  /* 0x00000002220f7899 */ /* 0x000fc4000801020c */
[----:B------:R-:W-:Y:S02]  /*06e0*/  ULEA.HI.X.SX32 UR21, UR18, UR4, 0x1, UP0 ;  /* 0x0000000412157291 */ /* 0x000fe400080f0e3f */
[----:B------:R-:W-:Y:S02]  /*06f0*/  UIADD3 UR36, UR11, 0x20, UR11 ;  /* 0x000000200b247890 */ /* 0x000fe4000fffe00b */
[----:B------:R-:W-:Y:S02]  /*0700*/  UIMAD UR9, UR9, UR19, UR17 ;  /* 0x00000013090972a4 */ /* 0x000fe4000f8e0211 */
[----:B------:R-:W-:Y:S02]  /*0710*/  UIMAD.WIDE UR16, UR11, 0x4, UR14 ;  /* 0x000000040b1078a5 */ /* 0x000fe4000f8e020e */
[----:B------:R-:W-:Y:S01]  /*0720*/  UIMAD.WIDE.U32 UR20, UR8, UR19, UR20 ;  /* 0x00000013081472a5 */ /* 0x000fe2000f8e0014 */
[----:B------:R-:W-:Y:S01]  /*0730*/  IMAD.U32 R37, RZ, RZ, UR36 ;  /* 0x00000024ff257e24 */ /* 0x000fe2000f8e00ff */
[----:B------:R-:W-:Y:S01]  /*0740*/  UIADD3 UR12, UR11, UR36, URZ ;  /* 0x000000240b0c7290 */ /* 0x000fe2000fffe03f */
[----:B------:R-:W-:Y:S01]  /*0750*/  IMAD.U32 R29, RZ, RZ, UR9 ;  /* 0x00000009ff1d7e24 */ /* 0x000fe2000f8e00ff */
[----:B------:R-:W-:-:S02]  /*0760*/  UIMAD.WIDE UR14, UR18, 0x4, UR14 ;  /* 0x00000004120e78a5 */ /* 0x000fc4000f8e020e */
[----:B------:R-:W-:Y:S01]  /*0770*/  UIMAD.WIDE UR16, UR18, 0x4, UR16 ;  /* 0x00000004121078a5 */ /* 0x000fe2000f8e0210 */
[C---:B------:R-:W-:Y:S01]  /*0780*/  IADD3 R18, P0, R9.reuse, UR20, RZ ;  /* 0x0000001409127c10 */ /* 0x040fe2000ff1e0ff */
[----:B------:R-:W-:Y:S02]  /*0790*/  UIADD3 UR18, UR11, UR12, URZ ;  /* 0x0000000c0b127290 */ /* 0x000fe4000fffe03f */
[----:B------:R-:W-:Y:S01]  /*07a0*/  IMAD.U32 R27, RZ, RZ, UR12 ;  /* 0x0000000cff1b7e24 */ /* 0x000fe2000f8e00ff */
[----:B------:R-:W-:Y:S01]  /*07b0*/  MOV R35, UR15 ;  /* 0x0000000f00237c02 */ /* 0x000fe20008000f00 */
[----:B------:R-:W-:Y:S01]  /*07c0*/  IMAD.U32 R34, RZ, RZ, UR14 ;  /* 0x0000000eff227e24 */ /* 0x000fe2000f8e00ff */
[----:B------:R-:W-:Y:S01]  /*07d0*/  UIADD3 UR9, UR11, UR18, URZ ;  /* 0x000000120b097290 */ /* 0x000fe2000fffe03f */
[----:B------:R-:W-:Y:S01]  /*07e0*/  IADD3.X R29, R6, UR21, R29, P0, !PT ;  /* 0x00000015061d7c10 */ /* 0x000fe200087fe41d */
[----:B------:R-:W-:Y:S01]  /*07f0*/  IMAD.U32 R32, RZ, RZ, UR16 ;  /* 0x00000010ff207e24 */ /* 0x000fe2000f8e00ff */
[C---:B------:R-:W-:Y:S01]  /*0800*/  SHF.L.U32 R28, R18.reuse, 0x2, RZ ;  /* 0x00000002121c7819 */ /* 0x040fe200000006ff */
[----:B------:R-:W-:Y:S01]  /*0810*/  IMAD.U32 R33, RZ, RZ, UR17 ;  /* 0x00000011ff217e24 */ /* 0x000fe2000f8e00ff */
[----:B------:R-:W-:Y:S01]  /*0820*/  UIADD3 UR14, UR11, UR9, URZ ;  /* 0x000000090b0e7290 */ /* 0x000fe2000fffe03f */
[----:B------:R-:W-:Y:S01]  /*0830*/  SHF.L.U64.HI R29, R18, 0x2, R29 ;  /* 0x00000002121d7819 */ /* 0x000fe2000001021d */
[----:B------:R-:W-:Y:S01]  /*0840*/  IMAD.WIDE R34, R9, 0x4, R34 ;  /* 0x0000000409227825 */ /* 0x000fe200078e0222 */
[----:B------:R-:W-:-:S02]  /*0850*/  USHF.L.U32 UR15, UR13, 0x2, URZ ;  /* 0x000000020d0f7899 */ /* 0x000fc4000800063f */
[----:B------:R-:W-:Y:S01]  /*0860*/  USHF.L.U64.HI UR4, UR13, 0x2, UR4 ;  /* 0x000000020d047899 */ /* 0x000fe20008010204 */
[----:B------:R-:W-:Y:S01]  /*0870*/  IMAD.WIDE R32, R9, 0x4, R32 ;  /* 0x0000000409207825 */ /* 0x000fe200078e0220 */
[----:B------:R-:W-:Y:S01]  /*0880*/  MOV R9, UR11 ;  /* 0x0000000b00097c02 */ /* 0x000fe20008000f00 */
[----:B------:R-:W-:Y:S01]  /*0890*/  UIADD3 UR11, UR11, UR14, URZ ;  /* 0x0000000e0b0b7290 */ /* 0x000fe2000fffe03f */
[----:B------:R-:W-:Y:S01]  /*08a0*/  IADD3 R45, P0, R34, UR15, RZ ;  /* 0x0000000f222d7c10 */ /* 0x000fe2000ff1e0ff */
[----:B------:R-:W-:Y:S01]  /*08b0*/  IMAD.WIDE R30, R31, 0x20, R28 ;  /* 0x000000201f1e7825 */ /* 0x000fe200078e021c */
[----:B------:R-:W-:Y:S01]  /*08c0*/  IADD3 R46, P1, R32, UR15, RZ ;  /* 0x0000000f202e7c10 */ /* 0x000fe2000ff3e0ff */
[----:B------:R-:W-:Y:S01]  /*08d0*/  ULDC.64 UR16, c[0x0][0x488] ;  /* 0x0001220000107ab9 */ /* 0x000fe20000000a00 */
[----:B------:R-:W-:Y:S01]  /*08e0*/  IADD3.X R47, R35, UR4, RZ, P0, !PT ;  /* 0x00000004232f7c10 */ /* 0x000fe200087fe4ff */
[----:B------:R-:W-:Y:S01]  /*08f0*/  IMAD.U32 R25, RZ, RZ, UR18 ;  /* 0x00000012ff197e24 */ /* 0x000fe2000f8e00ff */
[----:B------:R-:W-:Y:S01]  /*0900*/  IADD3.X R6, R33, UR4, RZ, P1, !PT ;  /* 0x0000000421067c10 */ /* 0x000fe20008ffe4ff */
[----:B------:R-:W-:Y:S01]  /*0910*/  IMAD.U32 R23, RZ, RZ, UR9 ;  /* 0x00000009ff177e24 */ /* 0x000fe2000f8e00ff */
[----:B------:R-:W-:Y:S01]  /*0920*/  USHF.L.U64.HI UR8, UR16, 0x2, UR17 ;  /* 0x0000000210087899 */ /* 0x000fe20008010211 */
[----:B------:R-:W-:Y:S01]  /*0930*/  IMAD.U32 R19, RZ, RZ, UR11 ;  /* 0x0000000bff137e24 */ /* 0x000fe2000f8e00ff */
[----:B------:R-:W-:Y:S01]  /*0940*/  UMOV UR4, URZ ;  /* 0x0000003f00047c82 */ /* 0x000fe20008000000 */
[----:B------:R-:W-:Y:S01]  /*0950*/  IMAD.U32 R21, RZ, RZ, UR14 ;  /* 0x0000000eff157e24 */ /* 0x000fe2000f8e00ff */
[----:B------:R-:W-:Y:S01]  /*0960*/  ULDC.64 UR12, c[0x0][0x400] ;  /* 0x00010000000c7ab9 */ /* 0x000fe20000000a00 */
[----:B------:R-:W-:Y:S01]  /*0970*/  IMAD.WIDE R30, R9, 0x4, R30 ;  /* 0x00000004091e7825 */ /* 0x000fe200078e021e */
[----:B------:R-:W-:-:S03]  /*0980*/  HFMA2.MMA R9, -RZ, RZ, 0, 0 ;  /* 0x00000000ff097435 */ /* 0x000fc600000001ff */
[----:B------:R-:W-:-:S04]  /*0990*/  IMAD.WIDE R18, R19, 0x4, R28 ;  /* 0x0000000413127825 */ /* 0x000fc800078e021c */
[----:B------:R-:W-:-:S04]  /*09a0*/  IMAD.WIDE R20, R21, 0x4, R28 ;  /* 0x0000000415147825 */ /* 0x000fc800078e021c */
[----:B------:R-:W-:-:S04]  /*09b0*/  IMAD.WIDE R22, R23, 0x4, R28 ;  /* 0x0000000417167825 */ /* 0x000fc800078e021c */
[----:B------:R-:W-:-:S04]  /*09c0*/  IMAD.WIDE R24, R25, 0x4, R28 ;  /* 0x0000000419187825 */ /* 0x000fc800078e021c */
[----:B------:R-:W-:-:S04]  /*09d0*/  IMAD.WIDE R26, R27, 0x4, R28 ;  /* 0x000000041b1a7825 */ /* 0x000fc800078e021c */
[----:B------:R-:W-:-:S07]  /*09e0*/  IMAD.WIDE R28, R37, 0x4, R28 ;  /* 0x00000004251c7825 */ /* 0x000fce00078e021c */
.L_x_128:
[----:B------:R-:W-:Y:S01]  /*09f0*/  IADD3 R40, P0, R30, UR12, RZ ;  /* 0x0000000c1e287c10 */ /* 0x000fe2000ff1e0ff */
[----:B------:R-:W-:-:S03]  /*0a00*/  IMAD.U32 R39, RZ, RZ, UR29 ;  /* 0x0000001dff277e24 */ /* 0x000fc6000f8e00ff */
[----:B------:R-:W-:Y:S01]  /*0a10*/  IADD3.X R41, R31, UR13, RZ, P0, !PT ;  /* 0x0000000d1f297c10 */ /* 0x000fe200087fe4ff */
[----:B------:R-:W-:Y:S02]  /*0a20*/  IMAD.U32 R33, RZ, RZ, UR29 ;  /* 0x0000001dff217e24 */ /* 0x000fe4000f8e00ff */
[----:B------:R-:W-:Y:S02]  /*0a30*/  IMAD.WIDE R38, R39, 0x20, R40 ;  /* 0x0000002027267825 */ /* 0x000fe400078e0228 */
[----:B------:R-:W2:Y:S04]  /*0a40*/  LDG.E R52, desc[UR22][R40.64] ;  /* 0x0000001628347981 */ /* 0x000ea8000c1e1900 */
[----:B------:R0:W3:Y:S02]  /*0a50*/  LDG.E R53, desc[UR22][R38.64] ;  /* 0x0000001626357981 */ /* 0x0000e4000c1e1900 */
[----:B0-----:R-:W-:-:S05]  /*0a60*/  IMAD.WIDE R38, R33, 0x20, R38 ;  /* 0x0000002021267825 */ /* 0x001fca00078e0226 */
[----:B------:R0:W4:Y:S01]  /*0a70*/  LDG.E R37, desc[UR22][R38.64] ;  /* 0x0000001626257981 */ /* 0x000122000c1e1900 */
[----:B------:R-:W-:-:S04]  /*0a80*/  IMAD.WIDE R32, R33, 0x20, R38 ;  /* 0x0000002021207825 */ /* 0x000fc800078e0226 */
[----:B------:R-:W-:Y:S01]  /*0a90*/  IMAD.U32 R35, RZ, RZ, UR29 ;  /* 0x0000001dff237e24 */ /* 0x000fe2000f8e00ff */
[----:B------:R-:W-:-:S03]  /*0aa0*/  MOV R41, UR29 ;  /* 0x0000001d00297c02 */ /* 0x000fc60008000f00 */
[----:B------:R-:W-:Y:S02]  /*0ab0*/  IMAD.WIDE R34, R35, 0x20, R32 ;  /* 0x0000002023227825 */ /* 0x000fe400078e0220 */
[----:B------:R-:W5:Y:S01]  /*0ac0*/  LDG.E R33, desc[UR22][R32.64] ;  /* 0x0000001620217981 */ /* 0x000f62000c1e1900 */
[----:B0-----:R-:W-:Y:S01]  /*0ad0*/  IADD3 R38, P0, R45, UR12, RZ ;  /* 0x0000000c2d267c10 */ /* 0x001fe2000ff1e0ff */
[----:B------:R-:W-:Y:S02]  /*0ae0*/  IMAD.WIDE R40, R41, 0x20, R34 ;  /* 0x0000002029287825 */ /* 0x000fe400078e0222 */
[----:B------:R0:W5:Y:S01]  /*0af0*/  LDG.E R32, desc[UR22][R34.64] ;  /* 0x0000001622207981 */ /* 0x000162000c1e1900 */
[----:B------:R-:W-:-:S03]  /*0b00*/  IADD3.X R39, R47, UR13, RZ, P0, !PT ;  /* 0x0000000d2f277c10 */ /* 0x000fc600087fe4ff */
[----:B------:R-:W5:Y:S01]  /*0b10*/  LDG.E R40, desc[UR22][R40.64] ;  /* 0x0000001628287981 */ /* 0x000f62000c1e1900 */
[----:B0-----:R-:W-:-:S03]  /*0b20*/  IADD3 R34, P0, R46, UR12, RZ ;  /* 0x0000000c2e227c10 */ /* 0x001fc6000ff1e0ff */
[----:B------:R-:W5:Y:S01]  /*0b30*/  LDG.E R41, desc[UR22][R38.64+0x100] ;  /* 0x0001001626297981 */ /* 0x000f62000c1e1900 */
[----:B------:R-:W-:Y:S01]  /*0b40*/  IADD3.X R35, R6, UR13, RZ, P0, !PT ;  /* 0x0000000d06237c10 */ /* 0x000fe200087fe4ff */
[----:B--2---:R-:W-:Y:S02]  /*0b50*/  FADD.FTZ R42, R52, R42 ;  /* 0x0000002a342a7221 */ /* 0x004fe40000010000 */
[----:B------:R-:W2:Y:S01]  /*0b60*/  LDG.E R52, desc[UR22][R38.64] ;  /* 0x0000001626347981 */ /* 0x000ea2000c1e1900 */
[----:B---3--:R-:W-:-:S03]  /*0b70*/  FADD.FTZ R0, R53, R0 ;  /* 0x0000000035007221 */ /* 0x008fc60000010000 */
[----:B------:R-:W3:Y:S04]  /*0b80*/  LDG.E R53, desc[UR22][R38.64+0x80] ;  /* 0x0000801626357981 */ /* 0x000ee8000c1e1900 */
[----:B------:R-:W3:Y:S01]  /*0b90*/  LDG.E R38, desc[UR22][R34.64] ;  /* 0x0000001622267981 */ /* 0x000ee2000c1e1900 */
[----:B----4-:R-:W-:-:S03]  /*0ba0*/  FADD.FTZ R44, R37, R44 ;  /* 0x0000002c252c7221 */ /* 0x010fc60000010000 */
[----:B------:R-:W4:Y:S01]  /*0bb0*/  LDG.E R37, desc[UR22][R34.64+0x80] ;  /* 0x0000801622257981 */ /* 0x000f22000c1e1900 */
[----:B-----5:R-:W-:-:S03]  /*0bc0*/  FADD.FTZ R36, R33, R36 ;  /* 0x0000002421247221 */ /* 0x020fc60000010000 */
[----:B------:R-:W5:Y:S01]  /*0bd0*/  LDG.E R34, desc[UR22][R34.64+0x100] ;  /* 0x0001001622227981 */ /* 0x000f62000c1e1900 */
[----:B------:R-:W-:Y:S01]  /*0be0*/  FADD.FTZ R17, R32, R17 ;  /* 0x0000001120117221 */ /* 0x000fe20000010000 */
[----:B------:R-:W-:-:S04]  /*0bf0*/  IADD3 R32, P0, R24, UR12, RZ ;  /* 0x0000000c18207c10 */ /* 0x000fc8000ff1e0ff */
[----:B------:R-:W-:Y:S01]  /*0c00*/  IADD3.X R33, R25, UR13, RZ, P0, !PT ;  /* 0x0000000d19217c10 */ /* 0x000fe200087fe4ff */
[----:B------:R-:W-:Y:S01]  /*0c10*/  FADD.FTZ R11, R40, R11 ;  /* 0x0000000b280b7221 */ /* 0x000fe20000010000 */
[----:B------:R-:W-:-:S03]  /*0c20*/  IADD3 R40, P0, R22, UR12, RZ ;  /* 0x0000000c16287c10 */ /* 0x000fc6000ff1e0ff */
[----:B------:R-:W5:Y:S01]  /*0c30*/  LDG.E R39, desc[UR22][R32.64] ;  /* 0x0000001620277981 */ /* 0x000f62000c1e1900 */
[----:B------:R-:W-:Y:S01]  /*0c40*/  FADD.FTZ R14, R41, R14 ;  /* 0x0000000e290e7221 */ /* 0x000fe20000010000 */
[----:B------:R-:W-:Y:S02]  /*0c50*/  IADD3.X R41, R23, UR13, RZ, P0, !PT ;  /* 0x0000000d17297c10 */ /* 0x000fe400087fe4ff */
[----:B------:R0:W5:Y:S04]  /*0c60*/  LDG.E R33, desc[UR22][R32.64+0x80] ;  /* 0x0000801620217981 */ /* 0x000168000c1e1900 */
[----:B------:R-:W5:Y:S04]  /*0c70*/  LDG.E R35, desc[UR22][R40.64] ;  /* 0x0000001628237981 */ /* 0x000f68000c1e1900 */
[----:B------:R1:W5:Y:S01]  /*0c80*/  LDG.E R41, desc[UR22][R40.64+0x80] ;  /* 0x0000801628297981 */ /* 0x000362000c1e1900 */
[----:B--2---:R-:W-:Y:S01]  /*0c90*/  FADD.FTZ R15, R52, R15 ;  /* 0x0000000f340f7221 */ /* 0x004fe20000010000 */
[----:B------:R-:W-:Y:S01]  /*0ca0*/  IADD3 R52, P0, R20, UR12, RZ ;  /* 0x0000000c14347c10 */ /* 0x000fe2000ff1e0ff */
[----:B---3--:R-:W-:-:S03]  /*0cb0*/  FADD.FTZ R10, R53, R10 ;  /* 0x0000000a350a7221 */ /* 0x008fc60000010000 */
[----:B------:R-:W-:Y:S01]  /*0cc0*/  IADD3.X R53, R21, UR13, RZ, P0, !PT ;  /* 0x0000000d15357c10 */ /* 0x000fe200087fe4ff */
[----:B----4-:R-:W-:-:S04]  /*0cd0*/  FADD.FTZ R43, R37, R43 ;  /* 0x0000002b252b7221 */ /* 0x010fc80000010000 */
[----:B------:R-:W2:Y:S01]  /*0ce0*/  LDG.E R37, desc[UR22][R52.64] ;  /* 0x0000001634257981 */ /* 0x000ea2000c1e1900 */
[----:B------:R-:W-:Y:S01]  /*0cf0*/  FADD.FTZ R51, R38, R51 ;  /* 0x0000003326337221 */ /* 0x000fe20000010000 */
[----:B------:R-:W-:Y:S01]  /*0d00*/  IADD3 R38, P0, R18, UR12, RZ ;  /* 0x0000000c12267c10 */ /* 0x000fe2000ff1e0ff */
[----:B-----5:R-:W-:Y:S01]  /*0d10*/  FADD.FTZ R49, R34, R49 ;  /* 0x0000003122317221 */ /* 0x020fe20000010000 */
[----:B------:R-:W3:Y:S01]  /*0d20*/  LDG.E R53, desc[UR22][R52.64+0x80] ;  /* 0x0000801634357981 */ /* 0x000ee2000c1e1900 */
[----:B------:R-:W-:Y:S01]  /*0d30*/  FADD.FTZ R8, R39, R8 ;  /* 0x0000000827087221 */ /* 0x000fe20000010000 */
[----:B------:R-:W-:Y:S02]  /*0d40*/  IADD3.X R39, R19, UR13, RZ, P0, !PT ;  /* 0x0000000d13277c10 */ /* 0x000fe400087fe4ff */
[----:B0-----:R-:W-:-:S03]  /*0d50*/  IADD3 R32, P0, R28, UR12, RZ ;  /* 0x0000000c1c207c10 */ /* 0x001fc6000ff1e0ff */
[----:B------:R-:W4:Y:S01]  /*0d60*/  LDG.E R34, desc[UR22][R38.64] ;  /* 0x0000001626227981 */ /* 0x000f22000c1e1900 */
[----:B------:R-:W-:Y:S01]  /*0d70*/  FADD.FTZ R16, R33, R16 ;  /* 0x0000001021107221 */ /* 0x000fe20000010000 */
[----:B------:R-:W-:Y:S02]  /*0d80*/  IADD3.X R33, R29, UR13, RZ, P0, !PT ;  /* 0x0000000d1d217c10 */ /* 0x000fe400087fe4ff */
[----:B-1----:R-:W-:Y:S01]  /*0d90*/  IADD3 R40, P0, R26, UR12, RZ ;  /* 0x0000000c1a287c10 */ /* 0x002fe2000ff1e0ff */
[----:B------:R-:W-:Y:S02]  /*0da0*/  FADD.FTZ R5, R35, R5 ;  /* 0x0000000523057221 */ /* 0x000fe40000010000 */
[----:B------:R-:W5:Y:S04]  /*0db0*/  LDG.E R35, desc[UR22][R32.64] ;  /* 0x0000001620237981 */ /* 0x000f68000c1e1900 */
[----:B------:R-:W5:Y:S01]  /*0dc0*/  LDG.E R38, desc[UR22][R38.64+0x80] ;  /* 0x0000801626267981 */ /* 0x000f62000c1e1900 */
[----:B------:R-:W-:Y:S01]  /*0dd0*/  FADD.FTZ R50, R41, R50 ;  /* 0x0000003229327221 */ /* 0x000fe20000010000 */
[----:B------:R-:W-:-:S02]  /*0de0*/  IADD3.X R41, R27, UR13, RZ, P0, !PT ;  /* 0x0000000d1b297c10 */ /* 0x000fc400087fe4ff */
[----:B------:R-:W5:Y:S04]  /*0df0*/  LDG.E R32, desc[UR22][R32.64+0x80] ;  /* 0x0000801620207981 */ /* 0x000f68000c1e1900 */
[----:B------:R-:W5:Y:S01]  /*0e00*/  LDG.E R52, desc[UR22][R40.64] ;  /* 0x0000001628347981 */ /* 0x000f62000c1e1900 */
[----:B--2---:R-:W-:-:S03]  /*0e10*/  FADD.FTZ R4, R37, R4 ;  /* 0x0000000425047221 */ /* 0x004fc60000010000 */
[----:B------:R-:W2:Y:S01]  /*0e20*/  LDG.E R37, desc[UR22][R40.64+0x80] ;  /* 0x0000801628257981 */ /* 0x000ea2000c1e1900 */
[----:B------:R-:W-:-:S04]  /*0e30*/  UIADD3 UR4, UR4, 0x1, URZ ;  /* 0x0000000104047890 */ /* 0x000fc8000fffe03f */
[----:B------:R-:W-:-:S06]  /*0e40*/  UISETP.GE.AND UP0, UPT, UR4, UR28, UPT ;  /* 0x0000001c0400728c */ /* 0x000fcc000bf06270 */
[----:B------:R-:W-:Y:S01]  /*0e50*/  PLOP3.LUT P0, PT, PT, PT, UP0, 0x80, 0x0 ;  /* 0x000000000000781c */ /* 0x000fe20003f0f008 */
[----:B------:R-:W-:Y:S01]  /*0e60*/  ULEA UR12, UP1, UR16, UR12, 0x2 ;  /* 0x0000000c100c7291 */ /* 0x000fe2000f82103f */
[----:B---3--:R-:W-:-:S03]  /*0e70*/  FADD.FTZ R48, R53, R48 ;  /* 0x0000003035307221 */ /* 0x008fc60000010000 */
[----:B------:R-:W-:Y:S01]  /*0e80*/  UIADD3.X UR13, UR13, UR8, URZ, UP1, !UPT ;  /* 0x000000080d0d7290 */ /* 0x000fe20008ffe43f */
[----:B----4-:R-:W-:Y:S01]  /*0e90*/  FADD.FTZ R3, R34, R3 ;  /* 0x0000000322037221 */ /* 0x010fe20000010000 */
[----:B-----5:R-:W-:Y:S01]  /*0ea0*/  FADD.FTZ R2, R35, R2 ;  /* 0x0000000223027221 */ /* 0x020fe20000010000 */
[----:B------:R-:W-:Y:S01]  /*0eb0*/  FADD.FTZ R9, R38, R9 ;  /* 0x0000000926097221 */ /* 0x000fe20000010000 */
[----:B------:R-:W-:Y:S01]  /*0ec0*/  FADD.FTZ R13, R32, R13 ;  /* 0x0000000d200d7221 */ /* 0x000fe20000010000 */
[----:B------:R-:W-:Y:S01]  /*0ed0*/  FADD.FTZ R7, R52, R7 ;  /* 0x0000000734077221 */ /* 0x000fe20000010000 */
[----:B--2---:R-:W-:Y:S02]  /*0ee0*/  FADD.FTZ R12, R37, R12 ;  /* 0x0000000c250c7221 */ /* 0x004fe40000010000 */
[----:B------:R-:W-:Y:S05]  /*0ef0*/  @!P0 BRA `(.L_x_128) ;  /* 0xfffffff800bc8947 */ /* 0x000fea000383ffff */
.L_x_127:
[----:B------:R-:W0:Y:S01]  /*0f00*/  S2R R26, SR_TID.X ;  /* 0x00000000001a7919 */ /* 0x000e220000002100 */
[----:B------:R-:W2:Y:S01]  /*0f10*/  S2UR UR8, SR_CgaCtaId ;  /* 0x00000000000879c3 */ /* 0x000ea20000008800 */
[----:B------:R-:W-:Y:S01]  /*0f20*/  UMOV UR4, 0x400 ;  /* 0x0000040000047882 */ /* 0x000fe20000000000 */
[----:B------:R-:W-:Y:S01]  /*0f30*/  ULDC UR9, c[0x0][0x390] ;  /* 0x0000e40000097ab9 */ /* 0x000fe20000000800 */
[----:B------:R-:W-:Y:S01]  /*0f40*/  UIADD3 UR6, -UR5, UR6, URZ ;  /* 0x0000000605067290 */ /* 0x000fe2000fffe13f */
        /* <DEDUP_REMOVED lines=20> */
[----:B--2---:R-:W-:Y:S01]  /*1090*/  ULEA UR4, UR8, UR4, 0x18 ;  /* 0x0000000408047291 */ /* 0x004fe2000f8ec03f */
[----:B------:R-:W-:-:S02]  /*10a0*/  F2FP.F16.F32.PACK_AB R12, R12, R13 ;  /* 0x0000000d0c0c723e */ /* 0x000fc400000000ff */
[----:B------:R-:W-:Y:S02]  /*10b0*/  F2FP.F16.F32.PACK_AB R3, R3, R16 ;  /* 0x000000100303723e */ /* 0x000fe400000000ff */
[----:B------:R-:W-:Y:S02]  /*10c0*/  F2FP.F16.F32.PACK_AB R9, R9, R48 ;  /* 0x000000300909723e */ /* 0x000fe400000000ff */
[----:B0-----:R-:W-:-:S04]  /*10d0*/  SHF.R.S32.HI R23, RZ, 0x1f, R26 ;  /* 0x0000001fff177819 */ /* 0x001fc8000001141a */
[CC--:B------:R-:W-:Y:S02]  /*10e0*/  LEA.HI R29, R23.reuse, R26.reuse, RZ, 0x2 ;  /* 0x0000001a171d7211 */ /* 0x0c0fe400078f10ff */
[CC--:B------:R-:W-:Y:S02]  /*10f0*/  LEA.HI R20, R23.reuse, R26.reuse, RZ, 0x5 ;  /* 0x0000001a17147211 */ /* 0x0c0fe400078f28ff */
[--C-:B------:R-:W-:Y:S02]  /*1100*/  SHF.R.S32.HI R18, RZ, 0x2, R29.reuse ;  /* 0x00000002ff127819 */ /* 0x100fe4000001141d */
[----:B------:R-:W-:Y:S02]  /*1110*/  SHF.R.S32.HI R19, RZ, 0x1f, R29 ;  /* 0x0000001fff137819 */ /* 0x000fe4000001141d */
[----:B------:R-:W-:Y:S02]  /*1120*/  LEA.HI R21, R23, R26, RZ, 0x3 ;  /* 0x0000001a17157211 */ /* 0x000fe400078f18ff */
[----:B------:R-:W-:-:S02]  /*1130*/  LEA.HI R19, R19, R18, RZ, 0x3 ;  /* 0x0000001213137211 */ /* 0x000fc400078f18ff */
[----:B------:R-:W-:Y:S02]  /*1140*/  LEA.HI R24, R23, R26, RZ, 0x7 ;  /* 0x0000001a17187211 */ /* 0x000fe400078f38ff */
[----:B------:R-:W-:Y:S02]  /*1150*/  LOP3.LUT R19, R19, 0xfffffff8, RZ, 0xc0, !PT ;  /* 0xfffffff813137812 */ /* 0x000fe400078ec0ff */
[----:B------:R-:W-:-:S03]  /*1160*/  LOP3.LUT R27, R29, 0xfffffffc, RZ, 0xc0, !PT ;  /* 0xfffffffc1d1b7812 */ /* 0x000fc600078ec0ff */
[----:B------:R-:W-:Y:S01]  /*1170*/  IMAD.IADD R6, R18, 0x1, -R19 ;  /* 0x0000000112067824 */ /* 0x000fe200078e0a13 */
[----:B------:R-:W-:Y:S01]  /*1180*/  SHF.R.S32.HI R19, RZ, 0x5, R20 ;  /* 0x00000005ff137819 */ /* 0x000fe20000011414 */
[----:B------:R-:W-:Y:S01]  /*1190*/  IMAD.IADD R31, R26, 0x1, -R27 ;  /* 0x000000011a1f7824 */ /* 0x000fe200078e0a1b */
[----:B------:R-:W-:Y:S02]  /*11a0*/  SHF.R.U32.HI R27, RZ, 0x4, R24 ;  /* 0x00000004ff1b7819 */ /* 0x000fe40000011618 */
[----:B------:R-:W-:Y:S02]  /*11b0*/  LEA.HI R20, R6, R6, RZ, 0x1 ;  /* 0x0000000606147211 */ /* 0x000fe400078f08ff */
[----:B------:R-:W-:Y:S02]  /*11c0*/  SHF.R.S32.HI R22, RZ, 0x1f, R19 ;  /* 0x0000001fff167819 */ /* 0x000fe40000011413 */
[----:B------:R-:W-:Y:S02]  /*11d0*/  LOP3.LUT R25, R20, 0x3fffffe, RZ, 0xc0, !PT ;  /* 0x03fffffe14197812 */ /* 0x000fe400078ec0ff */
[----:B------:R-:W-:-:S02]  /*11e0*/  LEA.HI R23, R22, R19, RZ, 0x2 ;  /* 0x0000001316177211 */ /* 0x000fc400078f10ff */
[----:B------:R-:W-:Y:S01]  /*11f0*/  SHF.R.S32.HI R22, RZ, 0x3, R21 ;  /* 0x00000003ff167819 */ /* 0x000fe20000011415 */
[----:B------:R-:W-:Y:S01]  /*1200*/  IMAD.IADD R25, R6, 0x1, -R25 ;  /* 0x0000000106197824 */ /* 0x000fe200078e0a19 */
[----:B------:R-:W-:Y:S02]  /*1210*/  LOP3.LUT R6, R23, 0x7ffffc, RZ, 0xc0, !PT ;  /* 0x007ffffc17067812 */ /* 0x000fe400078ec0ff */
[----:B------:R-:W-:Y:S01]  /*1220*/  SHF.R.S32.HI R21, RZ, 0x1, R20 ;  /* 0x00000001ff157819 */ /* 0x000fe20000011414 */
[----:B------:R-:W-:Y:S01]  /*1230*/  IMAD.SHL.U32 R22, R22, 0x40, RZ ;  /* 0x0000004016167824 */ /* 0x000fe200078e00ff */
[----:B------:R-:W-:Y:S02]  /*1240*/  IADD3 R20, R19, -R6, RZ ;  /* 0x8000000613147210 */ /* 0x000fe40007ffe0ff */
[----:B------:R-:W-:Y:S01]  /*1250*/  LEA.HI R23, R29, R18, RZ, 0x1 ;  /* 0x000000121d177211 */ /* 0x000fe200078f08ff */
[C---:B------:R-:W-:Y:S01]  /*1260*/  IMAD.SHL.U32 R6, R21.reuse, 0x40, RZ ;  /* 0x0000004015067824 */ /* 0x040fe200078e00ff */
[----:B------:R-:W-:Y:S01]  /*1270*/  LOP3.LUT P0, RZ, R21, 0x2, RZ, 0xc0, !PT ;  /* 0x0000000215ff7812 */ /* 0x000fe2000780c0ff */
[----:B------:R-:W-:Y:S01]  /*1280*/  IMAD R26, R20, 0x100, R31 ;  /* 0x00000100141a7824 */ /* 0x000fe200078e021f */
[----:B------:R-:W-:-:S02]  /*1290*/  LOP3.LUT R29, R23, 0x7fffffe, RZ, 0xc0, !PT ;  /* 0x07fffffe171d7812 */ /* 0x000fc400078ec0ff */
[----:B------:R-:W-:Y:S01]  /*12a0*/  LOP3.LUT R20, R6, 0xc0, RZ, 0xc0, !PT ;  /* 0x000000c006147812 */ /* 0x000fe200078ec0ff */
[----:B------:R-:W-:Y:S01]  /*12b0*/  IMAD R26, R25, 0x10, R26 ;  /* 0x00000010191a7824 */ /* 0x000fe200078e021a */
[----:B------:R-:W-:Y:S01]  /*12c0*/  LOP3.LUT R23, R22, 0xc0, RZ, 0xc0, !PT ;  /* 0x000000c016177812 */ /* 0x000fe200078ec0ff */
[----:B------:R-:W-:Y:S01]  /*12d0*/  IMAD.IADD R24, R18, 0x1, -R29 ;  /* 0x0000000112187824 */ /* 0x000fe200078e0a1d */
[----:B------:R-:W-:Y:S01]  /*12e0*/  LOP3.LUT R27, R20, 0x8, R27, 0xf8, !PT ;  /* 0x00000008141b7812 */ /* 0x000fe200078ef81b */
[----:B------:R-:W-:Y:S01]  /*12f0*/  FMUL.FTZ R25, R36, UR9 ;  /* 0x0000000924197c20 */ /* 0x000fe20008410000 */
[----:B------:R-:W-:Y:S01]  /*1300*/  SHF.R.U32.HI R20, RZ, 0x3, R20 ;  /* 0x00000003ff147819 */ /* 0x000fe20000011614 */
[----:B------:R-:W-:Y:S01]  /*1310*/  IMAD R19, R19, 0x8, R24 ;  /* 0x0000000813137824 */ /* 0x000fe200078e0218 */
[----:B------:R-:W-:Y:S01]  /*1320*/  SHF.L.U32 R6, R31, 0x3, RZ ;  /* 0x000000031f067819 */ /* 0x000fe200000006ff */
[----:B------:R-:W-:Y:S01]  /*1330*/  FMUL.FTZ R24, R11, UR9 ;  /* 0x000000090b187c20 */ /* 0x000fe20008410000 */
[----:B------:R-:W-:Y:S01]  /*1340*/  LOP3.LUT R27, R27, R20, RZ, 0x3c, !PT ;  /* 0x000000141b1b7212 */ /* 0x000fe200078e3cff */
[----:B------:R-:W-:Y:S01]  /*1350*/  FMUL.FTZ R11, R10, UR9 ;  /* 0x000000090a0b7c20 */ /* 0x000fe20008410000 */
[----:B------:R-:W-:-:S02]  /*1360*/  SHF.R.U32.HI R22, RZ, 0x3, R23 ;  /* 0x00000003ff167819 */ /* 0x000fc40000011617 */
[----:B------:R-:W-:Y:S02]  /*1370*/  LOP3.LUT R23, R23, 0x18, R6, 0xf8, !PT ;  /* 0x0000001817177812 */ /* 0x000fe400078ef806 */
[----:B------:R-:W-:Y:S01]  /*1380*/  LEA R21, R26, R27, 0x1 ;  /* 0x0000001b1a157211 */ /* 0x000fe200078e08ff */
[----:B------:R-:W-:Y:S01]  /*1390*/  FMUL.FTZ R26, R43, UR9 ;  /* 0x000000092b1a7c20 */ /* 0x000fe20008410000 */
[----:B------:R-:W-:Y:S01]  /*13a0*/  LOP3.LUT R20, R23, R22, RZ, 0x3c, !PT ;  /* 0x0000001617147212 */ /* 0x000fe200078e3cff */
[----:B------:R-:W-:Y:S01]  /*13b0*/  FMUL.FTZ R22, R51, UR9 ;  /* 0x0000000933167c20 */ /* 0x000fe20008410000 */
[----:B------:R-:W-:Y:S01]  /*13c0*/  FMUL.FTZ R23, R0, UR9 ;  /* 0x0000000900177c20 */ /* 0x000fe20008410000 */
[----:B------:R-:W-:Y:S02]  /*13d0*/  LEA R21, R21, UR4, 0x1 ;  /* 0x0000000415157c11 */ /* 0x000fe4000f8e08ff */
[----:B------:R-:W-:Y:S01]  /*13e0*/  F2FP.F16.F32.PACK_AB R26, R26, R11 ;  /* 0x0000000b1a1a723e */ /* 0x000fe200000000ff */
[----:B------:R-:W-:Y:S01]  /*13f0*/  FMUL.FTZ R11, R7, UR9 ;  /* 0x00000009070b7c20 */ /* 0x000fe20008410000 */
[----:B------:R-:W-:Y:S01]  /*1400*/  F2FP.F16.F32.PACK_AB R0, R22, R15 ;  /* 0x0000000f1600723e */ /* 0x000fe200000000ff */
[----:B------:R-:W-:Y:S01]  /*1410*/  VIADD R8, R21, 0x20 ;  /* 0x0000002015087836 */ /* 0x000fe20000000000 */
[----:B------:R-:W-:Y:S01]  /*1420*/  F2FP.F16.F32.PACK_AB R10, R23, R42 ;  /* 0x0000002a170a723e */ /* 0x000fe200000000ff */
[----:B------:R-:W-:Y:S01]  /*1430*/  @P0 VIADD R8, R21, 0xffffffe0 ;  /* 0xffffffe015080836 */ /* 0x000fe20000000000 */
[----:B------:R-:W-:Y:S01]  /*1440*/  F2FP.F16.F32.PACK_AB R25, R25, R44 ;  /* 0x0000002c1919723e */ /* 0x000fe200000000ff */
[----:B------:R0:W-:Y:S01]  /*1450*/  STS [R21], R0 ;  /* 0x0000000015007388 */ /* 0x0001e20000000800 */
[----:B------:R-:W-:-:S02]  /*1460*/  F2FP.F16.F32.PACK_AB R17, R24, R17 ;  /* 0x000000111811723e */ /* 0x000fc400000000ff */
[----:B------:R-:W-:Y:S01]  /*1470*/  F2FP.F16.F32.PACK_AB R2, R11, R2 ;  /* 0x000000020b02723e */ /* 0x000fe200000000ff */
[----:B------:R0:W-:Y:S01]  /*1480*/  STS [R21+0x200], R10 ;  /* 0x0002000a15007388 */ /* 0x0001e20000000800 */
[----:B------:R-:W-:-:S03]  /*1490*/  ISETP.GE.AND P0, PT, R18, UR6, PT ;  /* 0x0000000612007c0c */ /* 0x000fc6000bf06270 */
[----:B------:R0:W-:Y:S04]  /*14a0*/  STS [R8], R25 ;  /* 0x0000001908007388 */ /* 0x0001e80000000800 */
        /* <DEDUP_REMOVED lines=9> */
[----:B------:R-:W-:Y:S06]  /*1540*/  BAR.SYNC.DEFER_BLOCKING 0x0 ;  /* 0x0000000000007b1d */ /* 0x000fec0000010000 */
[----:B-1----:R-:W-:Y:S05]  /*1550*/  @P0 EXIT ;  /* 0x000000000000094d */ /* 0x002fea0003800000 */
[----:B------:R-:W-:Y:S01]  /*1560*/  USHF.R.S32.HI UR6, URZ, 0x1f, UR5 ;  /* 0x0000001f3f067899 */ /* 0x000fe20008011405 */
[----:B------:R-:W-:Y:S01]  /*1570*/  SHF.R.S32.HI R7, RZ, 0x1f, R6 ;  /* 0x0000001fff077819 */ /* 0x000fe20000011406 */
[----:B------:R-:W-:Y:S01]  /*1580*/  ULDC UR9, c[0x0][0x2d0] ;  /* 0x0000b40000097ab9 */ /* 0x000fe20000000800 */
[----:B------:R-:W-:Y:S01]  /*1590*/  ULDC.64 UR14, c[0x0][0x448] ;  /* 0x00011200000e7ab9 */ /* 0x000fe20000000a00 */
[----:B------:R-:W-:Y:S01]  /*15a0*/  ISETP.GE.AND P0, PT, R6, UR9, PT ;  /* 0x0000000906007c0c */ /* 0x000fe2000bf06270 */
[----:B------:R-:W-:Y:S02]  /*15b0*/  UIMAD UR6, UR6, UR14, URZ ;  /* 0x0000000e060672a4 */ /* 0x000fe4000f8e023f */
[----:B0-----:R-:W-:Y:S01]  /*15c0*/  MOV R3, UR14 ;  /* 0x0000000e00037c02 */ /* 0x001fe20008000f00 */
[----:B------:R-:W-:Y:S01]  /*15d0*/  IMAD.U32 R19, R19, 0x20, R20 ;  /* 0x0000002013137824 */ /* 0x000fe200078e0014 */
[----:B------:R-:W-:Y:S01]  /*15e0*/  ULDC.64 UR12, c[0x0][0x460] ;  /* 0x00011800000c7ab9 */ /* 0x000fe20000000a00 */
[----:B------:R-:W-:Y:S01]  /*15f0*/  UIMAD UR8, UR5, UR15, UR6 ;  /* 0x0000000f050872a4 */ /* 0x000fe2000f8e0206 */
[----:B------:R-:W-:Y:S01]  /*1600*/  SHF.R.S32.HI R0, RZ, 0x1f, R18 ;  /* 0x0000001fff007819 */ /* 0x000fe20000011412 */
[----:B------:R-:W-:Y:S01]  /*1610*/  IMAD.WIDE.U32 R2, R3, UR5, R6 ;  /* 0x0000000503027c25 */ /* 0x000fe2000f8e0006 */
[----:B------:R-:W-:Y:S01]  /*1620*/  LEA R4, R19, UR4, 0x1 ;  /* 0x0000000413047c11 */ /* 0x000fe2000f8e08ff */
[----:B------:R-:W-:-:S02]  /*1630*/  USHF.R.S32.HI UR6, URZ, 0x1f, UR25 ;  /* 0x0000001f3f067899 */ /* 0x000fc40008011419 */
[----:B------:R-:W-:Y:S01]  /*1640*/  IMAD.U32 R5, RZ, RZ, UR8 ;  /* 0x00000008ff057e24 */ /* 0x000fe2000f8e00ff */
[----:B------:R-:W-:Y:S01]  /*1650*/  IADD3 R2, P1, R2, UR10, RZ ;  /* 0x0000000a02027c10 */ /* 0x000fe2000ff3e0ff */
[----:B------:R-:W0:Y:S01]  /*1660*/  LDS.128 R12, [R4+0x1000] ;  /* 0x00100000040c7984 */ /* 0x000e220000000c00 */
[----:B------:R-:W-:Y:S02]  /*1670*/  UIMAD UR6, UR6, UR12, URZ ;  /* 0x0000000c060672a4 */ /* 0x000fe4000f8e023f */
[----:B------:R-:W-:Y:S01]  /*1680*/  IADD3.X R3, R3, UR7, R5, P1, !PT ;  /* 0x0000000703037c10 */ /* 0x000fe20008ffe405 */
[----:B------:R-:W1:Y:S01]  /*1690*/  @!P0 LDS.128 R8, [R4] ;  /* 0x0000000004088984 */ /* 0x000e620000000c00 */
[----:B------:R-:W-:Y:S01]  /*16a0*/  MOV R5, UR12 ;  /* 0x0000000c00057c02 */ /* 0x000fe20008000f00 */
[----:B------:R-:W-:-:S03]  /*16b0*/  UIMAD UR6, UR25, UR13, UR6 ;  /* 0x0000000d190672a4 */ /* 0x000fc6000f8e0206 */
[----:B------:R-:W-:Y:S01]  /*16c0*/  ULDC.64 UR12, c[0x0][0x3e8] ;  /* 0x0000fa00000c7ab9 */ /* 0x000fe20000000a00 */
[----:B------:R-:W-:-:S04]  /*16d0*/  IMAD.WIDE.U32 R2, R5, UR25, R2 ;  /* 0x0000001905027c25 */ /* 0x000fc8000f8e0002 */
[----:B------:R-:W-:Y:S02]  /*16e0*/  IMAD R5, R0, UR14, RZ ;  /* 0x0000000e00057c24 */ /* 0x000fe4000f8e02ff */
[----:B------:R-:W-:Y:S02]  /*16f0*/  VIADD R3, R3, UR6 ;  /* 0x0000000603037c36 */ /* 0x000fe40008000000 */
[C---:B------:R-:W-:Y:S02]  /*1700*/  IMAD R5, R18.reuse, UR15, R5 ;  /* 0x0000000f12057c24 */ /* 0x040fe4000f8e0205 */
[----:B------:R-:W-:-:S04]  /*1710*/  IMAD.WIDE.U32 R18, R18, UR14, R2 ;  /* 0x0000000e12127c25 */ /* 0x000fc8000f8e0002 */
[C---:B------:R-:W-:Y:S01]  /*1720*/  VIADD R0, R6.reuse, 0x20 ;  /* 0x0000002006007836 */ /* 0x040fe20000000000 */
[----:B------:R-:W-:Y:S01]  /*1730*/  IADD3 R3, R19, R5, RZ ;  /* 0x0000000513037210 */ /* 0x000fe20007ffe0ff */
[----:B------:R-:W-:Y:S01]  /*1740*/  VIADD R6, R6, 0x40 ;  /* 0x0000004006067836 */ /* 0x000fe20000000000 */
[----:B------:R-:W-:Y:S02]  /*1750*/  LEA R2, P2, R18, UR12, 0x1 ;  /* 0x0000000c12027c11 */ /* 0x000fe4000f8408ff */
[----:B------:R-:W-:Y:S02]  /*1760*/  ISETP.GE.AND P1, PT, R0, UR9, PT ;  /* 0x0000000900007c0c */ /* 0x000fe4000bf26270 */
[----:B------:R-:W-:Y:S02]  /*1770*/  LEA.HI.X R3, R18, UR13, R3, 0x1, P2 ;  /* 0x0000000d12037c11 */ /* 0x000fe400090f0c03 */
[----:B------:R-:W-:-:S09]  /*1780*/  ISETP.GE.AND P2, PT, R6, UR9, PT ;  /* 0x0000000906007c0c */ /* 0x000fd2000bf46270 */
[----:B0-----:R0:W-:Y:S04]  /*1790*/  @!P1 STG.E.128 desc[UR22][R2.64+0x40], R12 ;  /* 0x0000400c02009986 */ /* 0x0011e8000c101d16 */
[----:B-1----:R0:W-:Y:S01]  /*17a0*/  @!P0 STG.E.128 desc[UR22][R2.64], R8 ;  /* 0x0000000802008986 */ /* 0x0021e2000c101d16 */
[----:B------:R-:W-:Y:S05]  /*17b0*/  @P2 EXIT ;  /* 0x000000000000294d */ /* 0x000fea0003800000 */
[----:B------:R-:W1:Y:S04]  /*17c0*/  LDS.128 R4, [R4+0x2000] ;  /* 0x0020000004047984 */ /* 0x000e680000000c00 */
[----:B-1----:R-:W-:Y:S01]  /*17d0*/  STG.E.128 desc[UR22][R2.64+0x80], R4 ;  /* 0x0000800402007986 */ /* 0x002fe2000c101d16 */
[----:B------:R-:W-:Y:S05]  /*17e0*/  EXIT ;  /* 0x000000000000794d */ /* 0x000fea0003800000 */
.L_x_129:
        /* <DEDUP_REMOVED lines=9> */
.L_x_672:


//--------------------- .text._ZN5flash44flash_bwd_dq_dk_dv_loop_seqk_parallel_kernelI23Flash_bwd_kernel_traitsILi96ELi64ELi128ELi8ELi2ELi4ELi4ELb1ELb0EN7cutlass6half_tE19Flash_kernel_traitsILi96ELi64ELi128ELi8ES3_EELb1ELb1ELb0ELb0ELb0ELb0ELb0EEEvNS_16Flash_bwd_paramsE --------------------------
	.section	.text._ZN5flash44flash_bwd_dq_dk_dv_loop_seqk_parallel_kernelI23Flash_bwd_kernel_traitsILi96ELi64ELi128ELi8ELi2ELi4ELi4ELb1ELb0EN7cutlass6half_tE19Flash_kernel_traitsILi96ELi64ELi128ELi8ES3_EELb1ELb1ELb0ELb0ELb0ELb0ELb0EEEvNS_16Flash_bwd_paramsE,"ax",@progbits
	.align	128
        .global         _ZN5flash44flash_bwd_dq_dk_dv_loop_seqk_parallel_kernelI23Flash_bwd_kernel_traitsILi96ELi64ELi128ELi8ELi2ELi4ELi4ELb1ELb0EN7cutlass6half_tE19Flash_kernel_traitsILi96ELi64ELi128ELi8ES3_EELb1ELb1ELb0ELb0ELb0ELb0ELb0EEEvNS_16Flash_bwd_paramsE
        .type           _ZN5flash44flash_bwd_dq_dk_dv_loop_seqk_parallel_kernelI23Flash_bwd_kernel_traitsILi96ELi64ELi128ELi8ELi2ELi4ELi4ELb1ELb0EN7cutlass6half_tE19Flash_kernel_traitsILi96ELi64ELi128ELi8ES3_EELb1ELb1ELb0ELb0ELb0ELb0ELb0EEEvNS_16Flash_bwd_paramsE,@function
        .size           _ZN5flash44flash_bwd_dq_dk_dv_loop_seqk_parallel_kernelI23Flash_bwd_kernel_traitsILi96ELi64ELi128ELi8ELi2ELi4ELi4ELb1ELb0EN7cutlass6half_tE19Flash_kernel_traitsILi96ELi64ELi128ELi8ES3_EELb1ELb1ELb0ELb0ELb0ELb0ELb0EEEvNS_16Flash_bwd_paramsE,(.L_x_673 - _ZN5flash44flash_bwd_dq_dk_dv_loop_seqk_parallel_kernelI23Flash_bwd_kernel_traitsILi96ELi64ELi128ELi8ELi2ELi4ELi4ELb1ELb0EN7cutlass6half_tE19Flash_kernel_traitsILi96ELi64ELi128ELi8ES3_EELb1ELb1ELb0ELb0ELb0ELb0ELb0EEEvNS_16Flash_bwd_paramsE)
        .other          _ZN5flash44flash_bwd_dq_dk_dv_loop_seqk_parallel_kernelI23Flash_bwd_kernel_traitsILi96ELi64ELi128ELi8ELi2ELi4ELi4ELb1ELb0EN7cutlass6half_tE19Flash_kernel_traitsILi96ELi64ELi128ELi8ES3_EELb1ELb1ELb0ELb0ELb0ELb0ELb0EEEvNS_16Flash_bwd_paramsE,@"STO_CUDA_ENTRY STV_DEFAULT"
_ZN5flash44flash_bwd_dq_dk_dv_loop_seqk_parallel_kernelI23Flash_bwd_kernel_traitsILi96ELi64ELi128ELi8ELi2ELi4ELi4ELb1ELb0EN7cutlass6half_tE19Flash_kernel_traitsILi96ELi64ELi128ELi8ES3_EELb1ELb1ELb0ELb0ELb0ELb0ELb0EEEvNS_16Flash_bwd_paramsE:
.text._ZN5flash44flash_bwd_dq_dk_dv_loop_seqk_parallel_kernelI23Flash_bwd_kernel_traitsILi96ELi64ELi128ELi8ELi2ELi4ELi4ELb1ELb0EN7cutlass6half_tE19Flash_kernel_traitsILi96ELi64ELi128ELi8ES3_EELb1ELb1ELb0ELb0ELb0ELb0ELb0EEEvNS_16Flash_bwd_paramsE:
        /* <DEDUP_REMOVED lines=16> */
[----:B------:R-:W-:Y:S01]  /*0100*/  IMAD.MOV.U32 R228, RZ, RZ, 0x20 ;  /* 0x00000020ffe47424 */ /* 0x000fe200078e00ff */
[----:B------:R-:W-:Y:S01]  /*0110*/  UMOV UR61, 0xffffd000 ;  /* 0xffffd000003d7882 */ /* 0x000fe20000000000 */
[----:B------:R-:W-:-:S04]  /*0120*/  IMAD.MOV.U32 R237, RZ, RZ, -0x10 ;  /* 0xfffffff0ffed7424 */ /* 0x000fc800078e00ff */
[----:B------:R-:W3:Y:S08]  /*0130*/  S2UR UR58, SR_CTAID.Z ;  /* 0x00000000003a79c3 */ /* 0x000ef00000002700 */
[----:B------:R-:W4:Y:S01]  /*0140*/  S2UR UR47, SR_CTAID.Y ;  /* 0x00000000002f79c3 */ /* 0x000f220000002600 */
[----:B--2---:R-:W-:-:S04]  /*0150*/  ULEA UR4, UR4, UR5, 0x18 ;  /* 0x0000000504047291 */ /* 0x004fc8000f8ec03f */
[----:B------:R-:W-:Y:S01]  /*0160*/  UIADD3 UR5, UR4, 0xf000, URZ ;  /* 0x0000f00004057890 */ /* 0x000fe2000fffe03f */
        /* <DEDUP_REMOVED lines=10> */
[----:B------:R-:W-:Y:S01]  /*0210*/  IMAD.IADD R10, R4, 0x1, -R6 ;  /* 0x00000001040a7824 */ /* 0x000fe200078e0a06 */
        /* <DEDUP_REMOVED lines=10> */
[----:B------:R-:W-:Y:S02]  /*02c0*/  LEA.HI R6, R5, R9, RZ, 0x1 ;  /* 0x0000000905067211 */ /* 0x000fe400078f08ff */
[-C--:B------:R-:W-:Y:S02]  /*02d0*/  LEA.HI R4, R2, R0.reuse, RZ, 0x1 ;  /* 0x0000000002047211 */ /* 0x080fe400078f08ff */
[----:B------:R-:W-:Y:S02]  /*02e0*/  LEA.HI R2, R3, R0, RZ, 0x2 ;  /* 0x0000000003027211 */ /* 0x000fe400078f10ff */
[----:B------:R-:W-:Y:S02]  /*02f0*/  LOP3.LUT R3, R6, 0x7fffffe, RZ, 0xc0, !PT ;  /* 0x07fffffe06037812 */ /* 0x000fe400078ec0ff */
[----:B------:R-:W-:-:S02]  /*0300*/  SHF.R.S32.HI R11, RZ, 0x3, R17 ;  /* 0x00000003ff0b7819 */ /* 0x000fc40000011411 */
[----:B------:R-:W-:Y:S01]  /*0310*/  LOP3.LUT R2, R2, 0xfffffffc, RZ, 0xc0, !PT ;  /* 0xfffffffc02027812 */ /* 0x000fe200078ec0ff */
[----:B------:R-:W-:Y:S01]  /*0320*/  IMAD.IADD R3, R9, 0x1, -R3 ;  /* 0x0000000109037824 */ /* 0x000fe200078e0a03 */
[----:B------:R-:W-:Y:S01]  /*0330*/  LOP3.LUT R6, R4, 0xfffffffe, RZ, 0xc0, !PT ;  /* 0xfffffffe04067812 */ /* 0x000fe200078ec0ff */
[----:B------:R-:W-:Y:S01]  /*0340*/  IMAD.SHL.U32 R4, R11, 0x40, RZ ;  /* 0x000000400b047824 */ /* 0x000fe200078e00ff */
[----:B------:R-:W-:Y:S01]  /*0350*/  SHF.R.S32.HI R22, RZ, 0x6, R13 ;  /* 0x00000006ff167819 */ /* 0x000fe2000001140d */
[C---:B------:R-:W-:Y:S01]  /*0360*/  IMAD.IADD R15, R0.reuse, 0x1, -R2 ;  /* 0x00000001000f7824 */ /* 0x040fe200078e0a02 */
[----:B------:R-:W-:Y:S01]  /*0370*/  SHF.R.S32.HI R2, RZ, 0x1f, R5 ;  /* 0x0000001fff027819 */ /* 0x000fe20000011405 */
[C---:B------:R-:W-:Y:S01]  /*0380*/  IMAD.IADD R21, R0.reuse, 0x1, -R6 ;  /* 0x0000000100157824 */ /* 0x040fe200078e0a06 */
[----:B------:R-:W-:Y:S01]  /*0390*/  SHF.R.S32.HI R5, RZ, 0x4, R8 ;  /* 0x00000004ff057819 */ /* 0x000fe20000011408 */
[----:B------:R-:W-:Y:S01]  /*03a0*/  IMAD R11, R0, 0x8, R3 ;  /* 0x00000008000b7824 */ /* 0x000fe200078e0203 */
[----:B------:R-:W-:-:S02]  /*03b0*/  LOP3.LUT R0, R4, 0xc0, RZ, 0xc0, !PT ;  /* 0x000000c004007812 */ /* 0x000fc400078ec0ff */
[----:B------:R-:W-:Y:S01]  /*03c0*/  LEA.HI R3, R8, R5, RZ, 0x1 ;  /* 0x0000000508037211 */ /* 0x000fe200078f08ff */
[----:B------:R-:W-:Y:S01]  /*03d0*/  STL [R1+0x30], R21 ;  /* 0x0000301501007387 */ /* 0x000fe20000100800 */
[----:B------:R-:W-:Y:S02]  /*03e0*/  SHF.R.U32.HI R6, RZ, 0x3, R0 ;  /* 0x00000003ff067819 */ /* 0x000fe40000011600 */
[----:B------:R-:W-:Y:S02]  /*03f0*/  LOP3.LUT R4, R0, 0x18, R250, 0xf8, !PT ;  /* 0x0000001800047812 */ /* 0x000fe400078ef8fa */
[----:B------:R-:W-:Y:S02]  /*0400*/  LEA.HI R2, R2, R9, RZ, 0x3 ;  /* 0x0000000902027211 */ /* 0x000fe400078f18ff */
[----:B------:R-:W-:Y:S02]  /*0410*/  LOP3.LUT R0, R3, 0xfffffffe, RZ, 0xc0, !PT ;  /* 0xfffffffe03007812 */ /* 0x000fe400078ec0ff */
[----:B------:R-:W-:-:S02]  /*0420*/  LOP3.LUT R3, R4, R6, RZ, 0x3c, !PT ;  /* 0x0000000604037212 */ /* 0x000fc400078e3cff */
[----:B------:R-:W-:Y:S01]  /*0430*/  LOP3.LUT R2, R2, 0xfffffff8, RZ, 0xc0, !PT ;  /* 0xfffffff802027812 */ /* 0x000fe200078ec0ff */
[----:B------:R-:W-:Y:S01]  /*0440*/  IMAD.IADD R12, R5, 0x1, -R0 ;  /* 0x00000001050c7824 */ /* 0x000fe200078e0a00 */
[----:B------:R-:W-:Y:S01]  /*0450*/  LEA.HI R0, R7, R7, RZ, 0x1 ;  /* 0x0000000707007211 */ /* 0x000fe200078f08ff */
[----:B------:R-:W-:Y:S01]  /*0460*/  IMAD.U32 R3, R11, 0x20, R3 ;  /* 0x000000200b037824 */ /* 0x000fe200078e0003 */
[----:B------:R-:W-:Y:S01]  /*0470*/  LEA.HI R6, R14, R14, RZ, 0x1 ;  /* 0x0000000e0e067211 */ /* 0x000fe200078f08ff */
[----:B------:R-:W-:Y:S01]  /*0480*/  IMAD.IADD R2, R9, 0x1, -R2 ;  /* 0x0000000109027824 */ /* 0x000fe200078e0a02 */
[----:B------:R-:W-:Y:S02]  /*0490*/  SHF.R.S32.HI R9, RZ, 0x1f, R7 ;  /* 0x0000001fff097819 */ /* 0x000fe40000011407 */
[----:B------:R1:W-:Y:S01]  /*04a0*/  STL [R1+0x1c], R3 ;  /* 0x00001c0301007387 */ /* 0x0003e20000100800 */
[--C-:B------:R-:W-:Y:S02]  /*04b0*/  SHF.R.S32.HI R5, RZ, 0x1, R0.reuse ;  /* 0x00000001ff057819 */ /* 0x100fe40000011400 */
[----:B------:R-:W-:Y:S01]  /*04c0*/  SHF.R.S32.HI R4, RZ, 0x1f, R0 ;  /* 0x0000001fff047819 */ /* 0x000fe20000011400 */
[----:B------:R-:W-:Y:S01]  /*04d0*/  STL [R1+0x2c], R22 ;  /* 0x00002c1601007387 */ /* 0x000fe20000100800 */
[----:B------:R-:W-:-:S02]  /*04e0*/  SHF.R.S32.HI R8, RZ, 0x1f, R10 ;  /* 0x0000001fff087819 */ /* 0x000fc4000001140a */
[----:B------:R-:W-:Y:S02]  /*04f0*/  LEA.HI R9, R9, R7, RZ, 0x3 ;  /* 0x0000000709097211 */ /* 0x000fe400078f18ff */
[----:B------:R-:W-:Y:S02]  /*0500*/  LEA.HI R4, R4, R5, RZ, 0x2 ;  /* 0x0000000504047211 */ /* 0x000fe400078f10ff */
[----:B------:R-:W-:Y:S02]  /*0510*/  LEA.HI R248, R8, R10, RZ, 0x2 ;  /* 0x0000000a08f87211 */ /* 0x000fe400078f10ff */
[----:B------:R-:W-:Y:S02]  /*0520*/  LOP3.LUT R4, R4, 0xfffffffc, RZ, 0xc0, !PT ;  /* 0xfffffffc04047812 */ /* 0x000fe400078ec0ff */
[----:B------:R-:W-:Y:S02]  /*0530*/  LOP3.LUT R0, R0, 0x7fffffe, RZ, 0xc0, !PT ;  /* 0x07fffffe00007812 */ /* 0x000fe400078ec0ff */
[C---:B------:R-:W-:Y:S01]  /*0540*/  LOP3.LUT R8, R2.reuse, 0x1, RZ, 0xc0, !PT ;  /* 0x0000000102087812 */ /* 0x040fe200078ec0ff */
[----:B------:R-:W-:Y:S01]  /*0550*/  IMAD.IADD R18, R5, 0x1, -R4 ;  /* 0x0000000105127824 */ /* 0x000fe200078e0a04 */
[----:B------:R-:W-:Y:S01]  /*0560*/  LOP3.LUT P2, RZ, R2, 0x2, RZ, 0xc0, !PT ;  /* 0x0000000202ff7812 */ /* 0x000fe2000784c0ff */
[----:B------:R-:W-:Y:S01]  /*0570*/  IMAD.SHL.U32 R4, R14, 0x40, RZ ;  /* 0x000000400e047824 */ /* 0x000fe200078e00ff */
[----:B------:R-:W-:Y:S01]  /*0580*/  ISETP.NE.U32.AND P3, PT, R8, 0x1, PT ;  /* 0x000000010800780c */ /* 0x000fe20003f65070 */
[----:B------:R-:W-:Y:S01]  /*0590*/  IMAD.IADD R20, R7, 0x1, -R0 ;  /* 0x0000000107147824 */ /* 0x000fe200078e0a00 */
[----:B------:R-:W-:Y:S01]  /*05a0*/  SHF.R.S32.HI R13, RZ, 0x7, R16 ;  /* 0x00000007ff0d7819 */ /* 0x000fe20000011410 */
[----:B------:R-:W-:Y:S01]  /*05b0*/  IMAD.SHL.U32 R8, R19, 0x2, RZ ;  /* 0x0000000213087824 */ /* 0x000fe200078e00ff */
[----:B-1----:R-:W-:Y:S01]  /*05c0*/  LOP3.LUT R3, R6, 0x7fffffe, RZ, 0xc0, !PT ;  /* 0x07fffffe06037812 */ /* 0x002fe200078ec0ff */
[C---:B------:R-:W-:Y:S01]  /*05d0*/  IMAD R0, R22.reuse, 0x4, R12 ;  /* 0x0000000416007824 */ /* 0x040fe200078e020c */
[----:B------:R-:W-:Y:S01]  /*05e0*/  SEL R237, R237, 0x10, !P3 ;  /* 0x00000010eded7807 */ /* 0x000fe20005800000 */
[----:B------:R-:W-:Y:S01]  /*05f0*/  IMAD.SHL.U32 R16, R22, 0x20, RZ ;  /* 0x0000002016107824 */ /* 0x000fe200078e00ff */
[----:B------:R-:W-:Y:S01]  /*0600*/  SHF.R.S32.HI R248, RZ, 0x2, R248 ;  /* 0x00000002fff87819 */ /* 0x000fe200000114f8 */
[----:B------:R-:W-:Y:S01]  /*0610*/  IMAD.IADD R10, R14, 0x1, -R3 ;  /* 0x000000010e0a7824 */ /* 0x000fe200078e0a03 */
[----:B------:R-:W-:-:S02]  /*0620*/  LOP3.LUT R3, R9, 0xfffffff8, RZ, 0xc0, !PT ;  /* 0xfffffff809037812 */ /* 0x000fc400078ec0ff */
[----:B------:R-:W-:Y:S01]  /*0630*/  LEA.HI R14, R2, R2, RZ, 0x1 ;  /* 0x00000002020e7211 */ /* 0x000fe200078f08ff */
[----:B------:R-:W-:Y:S01]  /*0640*/  IMAD R0, R0, 0x8, R10 ;  /* 0x0000000800007824 */ /* 0x000fe200078e020a */
[----:B------:R-:W-:Y:S01]  /*0650*/  LOP3.LUT P0, RZ, R18, 0x2, RZ, 0xc0, !PT ;  /* 0x0000000212ff7812 */ /* 0x000fe2000780c0ff */
[----:B------:R-:W-:Y:S01]  /*0660*/  IMAD.IADD R11, R7, 0x1, -R3 ;  /* 0x00000001070b7824 */ /* 0x000fe200078e0a03 */
[----:B------:R-:W-:Y:S01]  /*0670*/  SHF.R.S32.HI R3, RZ, 0x1, R6 ;  /* 0x00000001ff037819 */ /* 0x000fe20000011406 */
[----:B------:R-:W-:Y:S01]  /*0680*/  IMAD.SHL.U32 R6, R15, 0x10, RZ ;  /* 0x000000100f067824 */ /* 0x000fe200078e00ff */
[----:B------:R-:W-:Y:S01]  /*0690*/  LOP3.LUT R7, R4, 0x1c0, RZ, 0xc0, !PT ;  /* 0x000001c004077812 */ /* 0x000fe200078ec0ff */
[----:B------:R-:W-:Y:S01]  /*06a0*/  IMAD R248, R21, 0x10, R248 ;  /* 0x0000001015f87824 */ /* 0x000fe200078e02f8 */
[C---:B------:R-:W-:Y:S01]  /*06b0*/  LOP3.LUT P4, RZ, R3.reuse, 0x2, RZ, 0xc0, !PT ;  /* 0x0000000203ff7812 */ /* 0x040fe2000788c0ff */
[----:B------:R-:W-:Y:S01]  /*06c0*/  IMAD.SHL.U32 R5, R3, 0x40, RZ ;  /* 0x0000004003057824 */ /* 0x000fe200078e00ff */
[----:B------:R-:W-:-:S02]  /*06d0*/  LOP3.LUT R3, R14, 0x3fffffe, RZ, 0xc0, !PT ;  /* 0x03fffffe0e037812 */ /* 0x000fc400078ec0ff */
[----:B------:R-:W-:Y:S02]  /*06e0*/  SHF.R.S32.HI R4, RZ, 0x3, R9 ;  /* 0x00000003ff047819 */ /* 0x000fe40000011409 */
[----:B------:R-:W-:Y:S01]  /*06f0*/  LOP3.LUT P5, RZ, R11, 0x2, RZ, 0xc0, !PT ;  /* 0x000000020bff7812 */ /* 0x000fe200078ac0ff */
[C---:B------:R-:W-:Y:S01]  /*0700*/  IMAD.IADD R19, R2.reuse, 0x1, -R3 ;  /* 0x0000000102137824 */ /* 0x040fe200078e0a03 */
[----:B------:R-:W-:Y:S01]  /*0710*/  LOP3.LUT R3, R5, 0xc0, RZ, 0xc0, !PT ;  /* 0x000000c005037812 */ /* 0x000fe200078ec0ff */
[----:B------:R-:W-:Y:S01]  /*0720*/  IMAD.SHL.U32 R2, R2, 0x40, RZ ;  /* 0x0000004002027824 */ /* 0x000fe200078e00ff */
[----:B------:R-:W-:Y:S01]  /*0730*/  LOP3.LUT R5, R7, 0x30, R6, 0xf8, !PT ;  /* 0x0000003007057812 */ /* 0x000fe200078ef806 */
[----:B------:R-:W-:Y:S01]  /*0740*/  IMAD R20, R4, 0x8, R20 ;  /* 0x0000000804147824 */ /* 0x000fe200078e0214 */
[--C-:B------:R-:W-:Y:S01]  /*0750*/  LOP3.LUT R9, R3, 0x8, R17.reuse, 0xf8, !PT ;  /* 0x0000000803097812 */ /* 0x100fe200078ef811 */
[C---:B------:R-:W-:Y:S01]  /*0760*/  IMAD R224, R15.reuse, 0x2, R4 ;  /* 0x000000020fe07824 */ /* 0x040fe200078e0204 */
[----:B------:R-:W-:Y:S01]  /*0770*/  LOP3.LUT R2, R2, 0x1c0, RZ, 0xc0, !PT ;  /* 0x000001c002027812 */ /* 0x000fe200078ec0ff */
[----:B------:R-:W-:Y:S01]  /*0780*/  IMAD R15, R15, 0x200, R8 ;  /* 0x000002000f0f7824 */ /* 0x000fe200078e0208 */
[----:B------:R-:W-:-:S02]  /*0790*/  LOP3.LUT R10, R5, 0x8, R17, 0xf8, !PT ;  /* 0x00000008050a7812 */ /* 0x000fc400078ef811 */
[----:B------:R-:W-:Y:S01]  /*07a0*/  SHF.R.U32.HI R5, RZ, 0x3, R3 ;  /* 0x00000003ff057819 */ /* 0x000fe20000011603 */
[----:B------:R-:W-:Y:S01]  /*07b0*/  IMAD R3, R13, 0x1000, R8 ;  /* 0x000010000d037824 */ /* 0x000fe200078e0208 */
[----:B------:R-:W-:Y:S01]  /*07c0*/  LOP3.LUT R6, R2, 0x20, R16, 0xf8, !PT ;  /* 0x0000002002067812 */ /* 0x000fe200078ef810 */
[----:B------:R-:W-:Y:S01]  /*07d0*/  IMAD R15, R19, 0x20, R15 ;  /* 0x00000020130f7824 */ /* 0x000fe200078e020f */
[----:B------:R-:W-:Y:S01]  /*07e0*/  SHF.R.U32.HI R4, RZ, 0x3, R2 ;  /* 0x00000003ff047819 */ /* 0x000fe20000011602 */
[----:B------:R-:W-:Y:S01]  /*07f0*/  IMAD R3, R21, 0x400, R3 ;  /* 0x0000040015037824 */ /* 0x000fe200078e0203 */
[----:B------:R-:W-:Y:S01]  /*0800*/  LOP3.LUT R2, R9, R5, RZ, 0x3c, !PT ;  /* 0x0000000509027212 */ /* 0x000fe200078e3cff */
[----:B------:R-:W-:Y:S01]  /*0810*/  IMAD.SHL.U32 R9, R12, 0x10, RZ ;  /* 0x000000100c097824 */ /* 0x000fe200078e00ff */
[----:B------:R-:W-:Y:S02]  /*0820*/  SHF.R.U32.HI R7, RZ, 0x3, R7 ;  /* 0x00000003ff077819 */ /* 0x000fe40000011607 */
[----:B------:R-:W-:Y:S01]  /*0830*/  LOP3.LUT R4, R6, R4, RZ, 0x3c, !PT ;  /* 0x0000000406047212 */ /* 0x000fe200078e3cff */
[----:B------:R-:W-:Y:S01]  /*0840*/  IMAD.U32 R230, R0, 0x20, R2 ;  /* 0x0000002000e67824 */ /* 0x000fe200078e0002 */
[----:B------:R-:W-:Y:S01]  /*0850*/  LOP3.LUT R7, R10, R7, RZ, 0x3c, !PT ;  /* 0x000000070a077212 */ /* 0x000fe200078e3cff */
[----:B------:R-:W-:Y:S01]  /*0860*/  IMAD.SHL.U32 R0, R13, 0x8, RZ ;  /* 0x000000080d007824 */ /* 0x000fe200078e00ff */
[C---:B------:R-:W-:Y:S01]  /*0870*/  LOP3.LUT P6, RZ, R11.reuse, 0x4, RZ, 0xc0, !PT ;  /* 0x000000040bff7812 */ /* 0x040fe200078cc0ff */
[----:B------:R-:W-:Y:S01]  /*0880*/  IMAD.IADD R238, R4, 0x1, R3 ;  /* 0x0000000104ee7824 */ /* 0x000fe200078e0203 */
[----:B------:R-:W-:Y:S01]  /*0890*/  LEA R223, R230, UR5, 0x1 ;  /* 0x00000005e6df7c11 */ /* 0x000fe2000f8e08ff */
[----:B------:R-:W-:Y:S01]  /*08a0*/  IMAD.SHL.U32 R2, R11, 0x40, RZ ;  /* 0x000000400b027824 */ /* 0x000fe200078e00ff */
[----:B------:R-:W-:Y:S01]  /*08b0*/  LOP3.LUT R5, R0, 0x8, RZ, 0xc0, !PT ;  /* 0x0000000800057812 */ /* 0x000fe200078ec0ff */
[----:B------:R-:W-:Y:S01]  /*08c0*/  IMAD.SHL.U32 R3, R18, 0x40, RZ ;  /* 0x0000004012037824 */ /* 0x000fe200078e00ff */
[----:B------:R-:W-:Y:S01]  /*08d0*/  SHF.R.S32.HI R0, RZ, 0x1, R14 ;  /* 0x00000001ff007819 */ /* 0x000fe2000001140e */
[----:B------:R-:W-:Y:S01]  /*08e0*/  IMAD.SHL.U32 R6, R12, 0x8, RZ ;  /* 0x000000080c067824 */ /* 0x000fe200078e00ff */
[----:B------:R-:W-:Y:S01]  /*08f0*/  LOP3.LUT R2, R2, 0x1c0, RZ, 0xc0, !PT ;  /* 0x000001c002027812 */ /* 0x000fe200078ec0ff */
[----:B------:R-:W-:Y:S01]  /*0900*/  IMAD R4, R12, 0x200, R7 ;  /* 0x000002000c047824 */ /* 0x000fe200078e0207 */
[C---:B------:R-:W-:Y:S01]  /*0910*/  LOP3.LUT P1, RZ, R0.reuse, 0x2, RZ, 0xc0, !PT ;  /* 0x0000000200ff7812 */ /* 0x040fe2000782c0ff */
[----:B------:R-:W-:Y:S01]  /*0920*/  IMAD.SHL.U32 R0, R0, 0x40, RZ ;  /* 0x0000004000007824 */ /* 0x000fe200078e00ff */
[----:B------:R-:W-:-:S02]  /*0930*/  LOP3.LUT R3, R3, 0xc0, RZ, 0xc0, !PT ;  /* 0x000000c003037812 */ /* 0x000fc400078ec0ff */
[----:B------:R-:W-:Y:S02]  /*0940*/  LOP3.LUT R6, R6, 0x8, RZ, 0xc0, !PT ;  /* 0x0000000806067812 */ /* 0x000fe400078ec0ff */
[----:B------:R-:W-:Y:S02]  /*0950*/  LOP3.LUT R0, R0, 0xc0, RZ, 0xc0, !PT ;  /* 0x000000c000007812 */ /* 0x000fe400078ec0ff */
[----:B------:R-:W-:Y:S02]  /*0960*/  SHF.R.U32.HI R8, RZ, 0x3, R2 ;  /* 0x00000003ff087819 */ /* 0x000fe40000011602 */
[----:B------:R-:W-:Y:S02]  /*0970*/  SHF.R.U32.HI R7, RZ, 0x3, R0 ;  /* 0x00000003ff077819 */ /* 0x000fe40000011600 */
[----:B------:R-:W-:Y:S02]  /*0980*/  LOP3.LUT R9, R5, 0x10, R9, 0xf8, !PT ;  /* 0x0000001005097812 */ /* 0x000fe400078ef809 */
[----:B------:R-:W-:-:S02]  /*0990*/  LOP3.LUT R7, R7, R0, R5, 0x1e, !PT ;  /* 0x0000000007077212 */ /* 0x000fc400078e1e05 */
[----:B------:R-:W-:Y:S02]  /*09a0*/  SHF.R.U32.HI R0, RZ, 0x3, R3 ;  /* 0x00000003ff007819 */ /* 0x000fe40000011603 */
[--C-:B------:R-:W-:Y:S01]  /*09b0*/  LOP3.LUT R8, R8, R2, R6.reuse, 0x1e, !PT ;  /* 0x0000000208087212 */ /* 0x100fe200078e1e06 */
[----:B------:R-:W-:Y:S01]  /*09c0*/  IMAD.SHL.U32 R2, R20, 0x20, RZ ;  /* 0x0000002014027824 */ /* 0x000fe200078e00ff */
[C---:B------:R-:W-:Y:S01]  /*09d0*/  LOP3.LUT R6, R0.reuse, R3, R6, 0x1e, !PT ;  /* 0x0000000300067212 */ /* 0x040fe200078e1e06 */
[----:B------:R-:W-:Y:S01]  /*09e0*/  IMAD.IADD R7, R7, 0x1, R15 ;  /* 0x0000000107077824 */ /* 0x000fe200078e020f */
[----:B------:R-:W-:Y:S01]  /*09f0*/  LOP3.LUT R3, R0, R9, R3, 0x1e, !PT ;  /* 0x0000000900037212 */ /* 0x000fe200078e1e03 */
[----:B------:R-:W-:Y:S01]  /*0a00*/  IMAD R231, R21, 0x200, R2 ;  /* 0x0000020015e77824 */ /* 0x000fe200078e0202 */
[----:B------:R-:W-:Y:S01]  /*0a10*/  SEL R0, R228, 0xffffffe0, !P4 ;  /* 0xffffffe0e4007807 */ /* 0x000fe20006000000 */
[----:B------:R-:W-:Y:S01]  /*0a20*/  IMAD.U32 R224, R224, 0x200, R8 ;  /* 0x00000200e0e07824 */ /* 0x000fe200078e0008 */
[----:B------:R-:W-:Y:S01]  /*0a30*/  LEA R238, R238, UR4, 0x1 ;  /* 0x00000004eeee7c11 */ /* 0x000fe2000f8e08ff */
[----:B------:R-:W-:Y:S01]  /*0a40*/  IMAD.IADD R229, R2, 0x1, R3 ;  /* 0x0000000102e57824 */ /* 0x000fe200078e0203 */
[----:B------:R-:W-:Y:S01]  /*0a50*/  SEL R225, R228, 0xffffffe0, !P5 ;  /* 0xffffffe0e4e17807 */ /* 0x000fe20006800000 */
[----:B------:R-:W-:Y:S01]  /*0a60*/  IMAD.IADD R223, R223, 0x1, R0 ;  /* 0x00000001dfdf7824 */ /* 0x000fe200078e0200 */
[----:B------:R-:W-:Y:S01]  /*0a70*/  LEA R224, R224, UR5, 0x1 ;  /* 0x00000005e0e07c11 */ /* 0x000fe2000f8e08ff */
[----:B------:R-:W-:Y:S01]  /*0a80*/  IMAD.U32 R0, RZ, RZ, UR6 ;  /* 0x00000006ff007e24 */ /* 0x000fe2000f8e00ff */
[----:B------:R-:W-:Y:S01]  /*0a90*/  USHF.R.S32.HI UR6, URZ, 0x1f, UR47 ;  /* 0x0000001f3f067899 */ /* 0x000fe2000801142f */
[----:B------:R-:W-:Y:S01]  /*0aa0*/  IMAD.U32 R2, RZ, RZ, UR7 ;  /* 0x00000007ff027e24 */ /* 0x000fe2000f8e00ff */
[----:B------:R-:W-:Y:S01]  /*0ab0*/  USHF.R.S32.HI UR7, URZ, 0x1f, UR58 ;  /* 0x0000001f3f077899 */ /* 0x000fe2000801143a */
[----:B------:R-:W-:Y:S01]  /*0ac0*/  VIADD R3, R250, 0x20 ;  /* 0x00000020fa037836 */ /* 0x000fe20000000000 */
[----:B------:R-:W-:Y:S01]  /*0ad0*/  SEL R228, R228, 0xffffffe0, !P0 ;  /* 0xffffffe0e4e47807 */ /* 0x000fe20004000000 */
[----:B------:R-:W-:-:S02]  /*0ae0*/  IMAD.MOV.U32 R0, RZ, RZ, 0x40 ;  /* 0x00000040ff007424 */ /* 0x000fc400078e00ff */
[----:B------:R-:W-:Y:S01]  /*0af0*/  IMAD.U32 R2, RZ, RZ, UR6 ;  /* 0x00000006ff027e24 */ /* 0x000fe2000f8e00ff */
[----:B------:R-:W-:Y:S01]  /*0b00*/  UIADD3 UR6, UR4, 0x9000, URZ ;  /* 0x0000900004067890 */ /* 0x000fe2000fffe03f */
[----:B------:R-:W-:Y:S01]  /*0b10*/  IMAD.U32 R5, RZ, RZ, UR7 ;  /* 0x00000007ff057e24 */ /* 0x000fe2000f8e00ff */
[----:B------:R1:W-:Y:S01]  /*0b20*/  STL [R1+0x8], R3 ;  /* 0x0000080301007387 */ /* 0x0003e20000100800 */
[----:B------:R-:W-:Y:S01]  /*0b30*/  VIADD R2, R250, 0x40 ;  /* 0x00000040fa027836 */ /* 0x000fe20000000000 */
[----:B------:R-:W-:Y:S01]  /*0b40*/  SEL R0, R0, 0xffffffc0, !P6 ;  /* 0xffffffc000007807 */ /* 0x000fe20007000000 */
[C---:B------:R-:W-:Y:S01]  /*0b50*/  VIADD R239, R238.reuse, 0x20 ;  /* 0x00000020eeef7836 */ /* 0x040fe20000000000 */
[----:B------:R-:W-:Y:S01]  /*0b60*/  LEA R5, R7, UR6, 0x1 ;  /* 0x0000000607057c11 */ /* 0x000fe2000f8e08ff */
[----:B------:R-:W-:Y:S01]  /*0b70*/  @P2 VIADD R239, R238, 0xffffffe0 ;  /* 0xffffffe0eeef2836 */ /* 0x000fe20000000000 */
[----:B------:R2:W-:Y:S01]  /*0b80*/  STL [R1+0xc], R2 ;  /* 0x00000c0201007387 */ /* 0x0005e20000100800 */
[----:B------:R-:W-:Y:S01]  /*0b90*/  IMAD.IADD R225, R224, 0x1, R225 ;  /* 0x00000001e0e17824 */ /* 0x000fe200078e02e1 */
[----:B------:R-:W-:Y:S01]  /*0ba0*/  ULDC.64 UR6, c[0x0][0x208] ;  /* 0x0000820000067ab9 */ /* 0x000fe20000000a00 */
[----:B------:R-:W-:Y:S01]  /*0bb0*/  IMAD.IADD R240, R238, 0x1, R237 ;  /* 0x00000001eef07824 */ /* 0x000fe200078e02ed */
[----:B------:R3:W-:Y:S01]  /*0bc0*/  STL [R1+0x20], R5 ;  /* 0x0000200501007387 */ /* 0x0007e20000100800 */
[----:B------:R-:W-:-:S02]  /*0bd0*/  IMAD.IADD R231, R231, 0x1, R6 ;  /* 0x00000001e7e77824 */ /* 0x000fc400078e0206 */
[----:B------:R-:W-:Y:S02]  /*0be0*/  IMAD.IADD R237, R237, 0x1, R239 ;  /* 0x00000001eded7824 */ /* 0x000fe400078e02ef */
[--C-:B------:R-:W-:Y:S02]  /*0bf0*/  IMAD.IADD R227, R224, 0x1, R0.reuse ;  /* 0x00000001e0e37824 */ /* 0x100fe400078e0200 */
[----:B------:R-:W-:Y:S01]  /*0c00*/  IMAD.IADD R226, R225, 0x1, R0 ;  /* 0x00000001e1e27824 */ /* 0x000fe200078e0200 */
[----:B-1----:R-:W-:Y:S01]  /*0c10*/  LEA R3, R4, UR4, 0x1 ;  /* 0x0000000404037c11 */ /* 0x002fe2000f8e08ff */
[C---:B--2---:R-:W-:Y:S02]  /*0c20*/  VIADD R2, R5.reuse, 0x20 ;  /* 0x0000002005027836 */ /* 0x044fe40000000000 */
[----:B------:R-:W-:-:S05]  /*0c30*/  @P1 VIADD R2, R5, 0xffffffe0 ;  /* 0xffffffe005021836 */ /* 0x000fca0000000000 */
[----:B------:R3:W-:Y:S02]  /*0c40*/  STL [R1+0x24], R2 ;  /* 0x0000240201007387 */ /* 0x0007e40000100800 */
.L_x_171:
        /* <DEDUP_REMOVED lines=16> */
[----:B-12---:R-:W-:Y:S01]  /*0d50*/  IMAD.U32 R4, RZ, RZ, UR10 ;  /* 0x0000000aff047e24 */ /* 0x006fe2000f8e00ff */
[----:B------:R-:W-:Y:S01]  /*0d60*/  UISETP.NE.U32.AND UP0, UPT, UR14, URZ, UPT ;  /* 0x0000003f0e00728c */ /* 0x000fe2000bf05070 */
[----:B------:R-:W-:Y:S01]  /*0d70*/  IMAD.U32 R6, RZ, RZ, UR12 ;  /* 0x0000000cff067e24 */ /* 0x000fe2000f8e00ff */
[----:B------:R-:W-:-:S02]  /*0d80*/  @UP4 UIADD3.X UR13, UR5, UR9, URZ, UP1, !UPT ;  /* 0x00000009050d4290 */ /* 0x000fc40008ffe43f */
[----:B------:R-:W-:Y:S01]  /*0d90*/  UIADD3.X UR14, UR5, UR15, URZ, UP2, !UPT ;  /* 0x0000000f050e7290 */ /* 0x000fe200097fe43f */
[----:B---3--:R-:W-:Y:S01]  /*0da0*/  IMAD.U32 R5, RZ, RZ, UR11 ;  /* 0x0000000bff057e24 */ /* 0x008fe2000f8e00ff */
[----:B------:R-:W-:Y:S01]  /*0db0*/  UISETP.NE.AND.EX UP2, UPT, UR15, URZ, UPT, UP0 ;  /* 0x0000003f0f00728c */ /* 0x000fe2000bf45300 */
[----:B------:R-:W-:Y:S02]  /*0dc0*/  ULDC.64 UR8, c[0x0][0x2f8] ;  /* 0x0000be0000087ab9 */ /* 0x000fe40000000a00 */
[----:B------:R-:W-:Y:S01]  /*0dd0*/  ULDC.U8 UR15, c[0x0][0x3c2] ;  /* 0x0000f080000f7ab9 */ /* 0x000fe20000000000 */
[----:B------:R-:W-:Y:S01]  /*0de0*/  IMAD.U32 R7, RZ, RZ, UR13 ;  /* 0x0000000dff077e24 */ /* 0x000fe2000f8e00ff */
[----:B------:R-:W-:Y:S01]  /*0df0*/  UISETP.NE.AND UP1, UPT, UR15, URZ, UPT ;  /* 0x0000003f0f00728c */ /* 0x000fe2000bf25270 */
[----:B------:R-:W-:Y:S01]  /*0e00*/  PLOP3.LUT P3, PT, PT, PT, UP2, 0x80, 0x0 ;  /* 0x000000000000781c */ /* 0x000fe20003f6f028 */
[----:B------:R-:W-:Y:S02]  /*0e10*/  UISETP.EQ.U32.AND UP4, UPT, UR8, URZ, UPT ;  /* 0x0000003f0800728c */ /* 0x000fe4000bf82070 */
[----:B------:R-:W2:Y:S02]  /*0e20*/  @P1 LDG.E R8, desc[UR6][R6.64] ;  /* 0x0000000606081981 */ /* 0x000ea4000c1e1900 */
[----:B------:R-:W-:-:S02]  /*0e30*/  UISETP.EQ.OR.EX UP4, UPT, UR9, URZ, !UP1, UP4 ;  /* 0x0000003f0900728c */ /* 0x000fc4000cf82740 */
        /* <DEDUP_REMOVED lines=11> */
[----:B------:R-:W-:-:S04]  /*0ef0*/  @!UP3 ULDC.64 UR10, c[0x0][0x318] ;  /* 0x0000c600000abab9 */ /* 0x000fc80000000a00 */
[----:B------:R-:W5:Y:S01]  /*0f00*/  @!P2 LDG.E R2, desc[UR6][R4.64] ;  /* 0x000000060402a981 */ /* 0x000f62000c1e1900 */
[----:B------:R-:W-:Y:S01]  /*0f10*/  @!UP3 UISETP.NE.U32.AND UP0, UPT, UR10, URZ, UPT ;  /* 0x0000003f0a00b28c */ /* 0x000fe2000bf05070 */
[----:B------:R-:W-:Y:S01]  /*0f20*/  UMOV UR5, 0xffffffff ;  /* 0xffffffff00057882 */ /* 0x000fe20000000000 */
[----:B------:R-:W-:Y:S02]  /*0f30*/  UMOV UR45, 0xffffffff ;  /* 0xffffffff002d7882 */ /* 0x000fe40000000000 */
[----:B------:R-:W-:Y:S02]  /*0f40*/  @!UP3 UISETP.NE.AND.EX UP0, UPT, UR11, URZ, UPT, UP0 ;  /* 0x0000003f0b00b28c */ /* 0x000fe4000bf05300 */
[----:B------:R-:W-:Y:S01]  /*0f50*/  USHF.L.U32 UR23, UR18, 0x7, URZ ;  /* 0x0000000712177899 */ /* 0x000fe2000800063f */
[----:B--2---:R-:W-:Y:S02]  /*0f60*/  @P1 R2UR UR44, R8 ;  /* 0x00000000082c12ca */ /* 0x004fe400000e0000 */
[----:B---3--:R-:W-:-:S02]  /*0f70*/  @P0 R2UR UR12, R6 ;  /* 0x00000000060c02ca */ /* 0x008fc400000e0000 */
[----:B------:R-:W-:Y:S01]  /*0f80*/  ISETP.NE.U32.AND P0, PT, RZ, UR8, PT ;  /* 0x00000008ff007c0c */ /* 0x000fe2000bf05070 */
[----:B------:R-:W-:Y:S02]  /*0f90*/  @!UP3 ULDC UR8, c[0x0][0x2cc] ;  /* 0x0000b3000008bab9 */ /* 0x000fe40000000800 */
[----:B------:R-:W-:Y:S01]  /*0fa0*/  @!UP3 USEL UR10, UR8, URZ, UP0 ;  /* 0x0000003f080ab287 */ /* 0x000fe20008000000 */
[----:B------:R-:W-:Y:S01]  /*0fb0*/  ISETP.NE.AND.EX P0, PT, RZ, UR9, PT, P0 ;  /* 0x00000009ff007c0c */ /* 0x000fe2000bf05300 */
[----:B------:R-:W-:-:S06]  /*0fc0*/  ULDC UR9, c[0x0][0x2c8] ;  /* 0x0000b20000097ab9 */ /* 0x000fcc0000000800 */
        /* <DEDUP_REMOVED lines=11> */
.L_x_130:
        /* <DEDUP_REMOVED lines=22> */
[----:B------:R-:W-:Y:S02]  /*11e0*/  USEL UR33, UR14, URZ, UP2 ;  /* 0x0000003f0e217287 */ /* 0x000fe40009000000 */
[----:B------:R-:W-:Y:S01]  /*11f0*/  @!UP0 UIMAD.WIDE.U32 UR36, UR47, UR10, URZ ;  /* 0x0000000a2f2482a5 */ /* 0x000fe2000f8e003f */
[----:B-1----:R-:W-:Y:S01]  /*1200*/  IABS R6, R7 ;  /* 0x0000000700067213 */ /* 0x002fe20000000000 */
[----:B------:R-:W-:Y:S01]  /*1210*/  UIMAD.WIDE.U32 UR14, UR5, UR42, URZ ;  /* 0x0000002a050e72a5 */ /* 0x000fe2000f8e003f */
[----:B------:R-:W-:Y:S01]  /*1220*/  ISETP.NE.AND P3, PT, R7, RZ, PT ;  /* 0x000000ff0700720c */ /* 0x000fe20003f65270 */
[----:B------:R-:W-:Y:S01]  /*1230*/  UIMAD UR28, UR5, UR43, URZ ;  /* 0x0000002b051c72a4 */ /* 0x000fe2000f8e023f */
[----:B------:R-:W1:Y:S01]  /*1240*/  I2F.RP R4, R6 ;  /* 0x0000000600047306 */ /* 0x000e620000209400 */
[----:B------:R-:W-:-:S02]  /*1250*/  UIADD3 UR51, UR17, UR32, URZ ;  /* 0x0000002011337290 */ /* 0x000fc4000fffe03f */
[----:B------:R-:W-:Y:S02]  /*1260*/  USEL UR57, UR16, UR14, !UP0 ;  /* 0x0000000e10397287 */ /* 0x000fe4000c000000 */
[----:B--2---:R-:W-:Y:S02]  /*1270*/  UIMAD.WIDE.U32 UR30, UR9, UR12, URZ ;  /* 0x0000000c091e72a5 */ /* 0x004fe4000f8e003f */
[----:B------:R-:W-:Y:S02]  /*1280*/  @UP0 UIADD3 UR51, UR15, UR28, URZ ;  /* 0x0000001c0f330290 */ /* 0x000fe4000fffe03f */
[----:B------:R-:W-:Y:S02]  /*1290*/  UIMAD UR48, UR9, UR13, UR31 ;  /* 0x0000000d093072a4 */ /* 0x000fe4000f8e021f */
[----:B------:R-:W-:Y:S01]  /*12a0*/  @!UP0 UIMAD UR9, UR59, UR10, URZ ;  /* 0x0000000a3b0982a4 */ /* 0x000fe2000f8e023f */
[----:B------:R-:W-:Y:S01]  /*12b0*/  @UP0 ULDC.64 UR12, c[0x0][0x420] ;  /* 0x00010800000c0ab9 */ /* 0x000fe20000000a00 */
[----:B------:R-:W-:Y:S01]  /*12c0*/  ULDC.U8 UR24, c[0x0][0x3d8] ;  /* 0x0000f60000187ab9 */ /* 0x000fe20000000000 */
        /* <DEDUP_REMOVED lines=8> */
[----:B------:R-:W-:Y:S01]  /*1350*/  UIMAD.WIDE UR10, UR26, UR41, URZ ;  /* 0x000000291a0a72a5 */ /* 0x000fe2000f8e023f */
[----:B-1----:R-:W-:Y:S01]  /*1360*/  VIADD R4, R4, 0xffffffe ;  /* 0x0ffffffe04047836 */ /* 0x002fe20000000000 */
[----:B------:R-:W-:Y:S02]  /*1370*/  UIMAD.WIDE.U32 UR12, UR47, UR60, URZ ;  /* 0x0000003c2f0c72a5 */ /* 0x000fe4000f8e003f */
[----:B------:R-:W-:Y:S01]  /*1380*/  UIMAD UR9, UR59, UR60, UR9 ;  /* 0x0000003c3b0972a4 */ /* 0x000fe2000f8e0209 */
[----:B------:R-:W1:Y:S01]  /*1390*/  F2I.FTZ.U32.TRUNC.NTZ R5, R4 ;  /* 0x0000000400057305 */ /* 0x000e62000021f000 */
[----:B------:R-:W-:Y:S02]  /*13a0*/  UIMAD.WIDE.U32 UR16, UR10, UR12, URZ ;  /* 0x0000000c0a1072a5 */ /* 0x000fe4000f8e003f */
[----:B------:R-:W-:Y:S02]  /*13b0*/  UIMAD UR15, UR11, UR12, URZ ;  /* 0x0000000c0b0f72a4 */ /* 0x000fe4000f8e023f */
[----:B------:R-:W-:-:S02]  /*13c0*/  UIADD3 UR9, UR13, UR9, URZ ;  /* 0x000000090d097290 */ /* 0x000fc4000fffe03f */
[----:B------:R-:W-:Y:S02]  /*13d0*/  UIMAD.WIDE.U32 UR12, UR10, UR5, URZ ;  /* 0x000000050a0c72a5 */ /* 0x000fe4000f8e003f */
[----:B------:R-:W-:Y:S02]  /*13e0*/  ULOP3.LUT UR14, UR20, 0xffffffc0, URZ, 0xc0, !UPT ;  /* 0xffffffc0140e7892 */ /* 0x000fe4000f8ec03f */
[----:B------:R-:W-:Y:S02]  /*13f0*/  UISETP.NE.AND UP3, UPT, UR24, URZ, UPT ;  /* 0x0000003f1800728c */ /* 0x000fe4000bf65270 */
[----:B------:R-:W-:Y:S01]  /*1400*/  USHF.L.U64.HI UR19, UR47, 0x7, UR59 ;  /* 0x000000072f137899 */ /* 0x000fe2000801023b */
[----:B-1----:R-:W-:Y:S01]  /*1410*/  IMAD.MOV R0, RZ, RZ, -R5 ;  /* 0x000000ffff007224 */ /* 0x002fe200078e0a05 */
[----:B------:R-:W-:Y:S01]  /*1420*/  UIMAD UR9, UR10, UR9, UR15 ;  /* 0x000000090a0972a4 */ /* 0x000fe2000f8e020f */
[----:B------:R-:W-:Y:S01]  /*1430*/  IMAD.MOV.U32 R4, RZ, RZ, RZ ;  /* 0x000000ffff047224 */ /* 0x000fe200078e00ff */
[----:B------:R-:W-:Y:S01]  /*1440*/  USEL UR56, UR16, UR12, !UP0 ;  /* 0x0000000c10387287 */ /* 0x000fe2000c000000 */
[----:B------:R-:W-:Y:S01]  /*1450*/  IMAD R0, R0, R6, RZ ;  /* 0x0000000600007224 */ /* 0x000fe200078e02ff */
[----:B------:R-:W-:-:S02]  /*1460*/  UIADD3 UR16, UR14, -0x40, URZ ;  /* 0xffffffc00e107890 */ /* 0x000fc4000fffe03f */
[----:B------:R-:W-:Y:S01]  /*1470*/  UISETP.NE.AND UP1, UPT, UR45, -0x1, UPT ;  /* 0xffffffff2d00788c */ /* 0x000fe2000bf25270 */
[----:B------:R-:W-:Y:S01]  /*1480*/  IMAD.HI.U32 R0, R5, R0, R4 ;  /* 0x0000000005007227 */ /* 0x000fe200078e0004 */
[----:B------:R-:W-:Y:S02]  /*1490*/  USEL UR34, UR19, URZ, UP2 ;  /* 0x0000003f13227287 */ /* 0x000fe40009000000 */
[----:B------:R-:W-:Y:S02]  /*14a0*/  UIADD3 UR50, UR17, UR9, URZ ;  /* 0x0000000911327290 */ /* 0x000fe4000fffe03f */
[----:B------:R-:W-:Y:S01]  /*14b0*/  UIADD3 UR9, UP2, UR16, UR33, URZ ;  /* 0x0000002110097290 */ /* 0x000fe2000ff5e03f */
[----:B------:R-:W-:Y:S01]  /*14c0*/  IMAD.HI.U32 R0, R0, R2, RZ ;  /* 0x0000000200007227 */ /* 0x000fe200078e00ff */
[----:B------:R-:W-:Y:S02]  /*14d0*/  USHF.R.S32.HI UR19, URZ, 0x1f, UR16 ;  /* 0x0000001f3f137899 */ /* 0x000fe40008011410 */
[----:B------:R-:W-:-:S02]  /*14e0*/  UIMAD UR15, UR11, UR5, URZ ;  /* 0x000000050b0f72a4 */ /* 0x000fc4000f8e023f */
[----:B------:R-:W-:Y:S01]  /*14f0*/  IADD3 R4, -R0, RZ, RZ ;  /* 0x000000ff00047210 */ /* 0x000fe20007ffe1ff */
[----:B------:R-:W-:Y:S01]  /*1500*/  ULDC UR40, c[0x0][0x2c4] ;  /* 0x0000b10000287ab9 */ /* 0x000fe20000000800 */
[----:B------:R-:W-:Y:S02]  /*1510*/  UIMAD UR11, UR11, UR9, URZ ;  /* 0x000000090b0b72a4 */ /* 0x000fe4000f8e023f */
[----:B------:R-:W-:Y:S01]  /*1520*/  UIMAD.WIDE.U32 UR32, UR10, UR9, URZ ;  /* 0x000000090a2072a5 */ /* 0x000fe2000f8e003f */
[C---:B------:R-:W-:Y:S01]  /*1530*/  IMAD R2, R6.reuse, R4, R2 ;  /* 0x0000000406027224 */ /* 0x040fe200078e0202 */
[----:B------:R-:W-:Y:S02]  /*1540*/  UIADD3.X UR12, UR19, UR34, URZ, UP2, !UPT ;  /* 0x00000022130c7290 */ /* 0x000fe400097fe43f */
[----:B------:R-:W-:Y:S02]  /*1550*/  @UP3 UIMAD UR9, UR47, UR40, URZ ;  /* 0x000000282f0932a4 */ /* 0x000fe4000f8e023f */
[----:B------:R-:W-:Y:S01]  /*1560*/  ISETP.GT.U32.AND P1, PT, R6, R2, PT ;  /* 0x000000020600720c */ /* 0x000fe20003f24070 */
[----:B------:R-:W-:Y:S01]  /*1570*/  ULDC.U8 UR25, c[0x0][0x480] ;  /* 0x0001200000197ab9 */ /* 0x000fe20000000000 */
[----:B------:R-:W-:-:S02]  /*1580*/  @UP1 UIADD3 UR21, UR44, UR45, URZ ;  /* 0x0000002d2c151290 */ /* 0x000fc4000fffe03f */
[----:B------:R-:W-:Y:S02]  /*1590*/  @UP1 UIADD3 UR29, UR44, UR45, URZ ;  /* 0x0000002d2c1d1290 */ /* 0x000fe4000fffe03f */
[----:B------:R-:W-:Y:S02]  /*15a0*/  UISETP.NE.AND UP4, UPT, UR25, URZ, UPT ;  /* 0x0000003f1900728c */ /* 0x000fe4000bf85270 */
[----:B------:R-:W-:Y:S02]  /*15b0*/  UIMAD UR17, UR10, UR12, UR11 ;  /* 0x0000000c0a1172a4 */ /* 0x000fe4000f8e020b */
[----:B------:R-:W-:Y:S02]  /*15c0*/  UIMAD UR52, UR58, UR26, URZ ;  /* 0x0000001a3a3472a4 */ /* 0x000fe4000f8e023f */
        /* <DEDUP_REMOVED lines=13> */
[----:B------:R-:W-:Y:S02]  /*16a0*/  USEL UR54, UR30, URZ, UP4 ;  /* 0x0000003f1e367287 */ /* 0x000fe4000a000000 */
        /* <DEDUP_REMOVED lines=33> */
.L_x_132:
        /* <DEDUP_REMOVED lines=13> */
.L_x_133:
        /* <DEDUP_REMOVED lines=11> */
.L_x_134:
[----:B------:R-:W-:Y:S02]  /*1a40*/  ULDC UR5, c[0x0][0x270] ;  /* 0x00009c0000057ab9 */ /* 0x000fe40000000800 */
[----:B------:R-:W-:-:S04]  /*1a50*/  UIMAD UR5, UR47, UR5, UR58 ;  /* 0x000000052f0572a4 */ /* 0x000fc8000f8e023a */
[----:B------:R-:W-:-:S12]  /*1a60*/  UIMAD UR5, UR5, UR60, URZ ;  /* 0x0000003c050572a4 */ /* 0x000fd8000f8e023f */
.L_x_135:
[----:B------:R-:W1:Y:S01]  /*1a70*/  S2R R18, SR_TID.X ;  /* 0x0000000000127919 */ /* 0x000e620000002100 */
[----:B------:R-:W-:Y:S01]  /*1a80*/  ULDC UR11, c[0x0][0x270] ;  /* 0x00009c00000b7ab9 */ /* 0x000fe20000000800 */
[----:B------:R-:W-:Y:S01]  /*1a90*/  ULDC UR10, c[0x0][0x2dc] ;  /* 0x0000b700000a7ab9 */ /* 0x000fe20000000800 */
[----:B------:R-:W-:Y:S01]  /*1aa0*/  USHF.R.S32.HI UR21, URZ, 0x1f, UR58 ;  /* 0x0000001f3f157899 */ /* 0x000fe2000801143a */
[----:B------:R-:W-:Y:S01]  /*1ab0*/  IADD3 R4, P0, R250, UR9, RZ ;  /* 0x00000009fa047c10 */ /* 0x000fe2000ff1e0ff */
[----:B------:R-:W-:Y:S01]  /*1ac0*/  UIMAD UR38, UR10, UR11, URZ ;  /* 0x0000000b0a2672a4 */ /* 0x000fe2000f8e023f */
[----:B------:R-:W-:Y:S01]  /*1ad0*/  SHF.R.S32.HI R251, RZ, 0x1f, R250 ;  /* 0x0000001ffffb7819 */ /* 0x000fe200000114fa */
[----:B------:R-:W-:Y:S01]  /*1ae0*/  UIADD3 UR17, -UR8, UR22, UR23 ;  /* 0x0000001608117290 */ /* 0x000fe2000fffe117 */
[----:B------:R-:W-:Y:S01]  /*1af0*/  BSSY B1, `(.L_x_131) ;  /* 0x000089e000017945 */ /* 0x000fe20003800000 */
[----:B------:R-:W-:Y:S01]  /*1b00*/  ULDC.64 UR10, c[0x0][0x428] ;  /* 0x00010a00000a7ab9 */ /* 0x000fe20000000a00 */
[----:B------:R-:W-:Y:S01]  /*1b10*/  IADD3.X R5, R251, UR49, RZ, P0, !PT ;  /* 0x00000031fb057c10 */ /* 0x000fe200087fe4ff */
[----:B------:R-:W-:Y:S01]  /*1b20*/  UIMAD UR12, UR21, UR10, URZ ;  /* 0x0000000a150c72a4 */ /* 0x000fe2000f8e023f */
[----:B------:R-:W-:Y:S01]  /*1b30*/  IMAD.U32 R9, RZ, RZ, UR10 ;  /* 0x0000000aff097e24 */ /* 0x000fe2000f8e00ff */
[----:B------:R-:W-:-:S02]  /*1b40*/  UIADD3 UR13, UR16, UR5, URZ ;  /* 0x00000005100d7290 */ /* 0x000fc4000fffe03f */
[----:B------:R-:W-:Y:S01]  /*1b50*/  UIMAD UR34, UR58, UR11, UR12 ;  /* 0x0000000b3a2272a4 */ /* 0x000fe2000f8e020c */
[----:B------:R-:W-:Y:S02]  /*1b60*/  ULDC UR20, c[0x0][0x398] ;  /* 0x0000e60000147ab9 */ /* 0x000fe40000000800 */
[----:B------:R-:W-:Y:S01]  /*1b70*/  ULDC.64 UR10, c[0x0][0x420] ;  /* 0x00010800000a7ab9 */ /* 0x000fe20000000a00 */
[----:B------:R-:W-:Y:S01]  /*1b80*/  UIADD3 UR39, UR16, UR30, URZ ;  /* 0x0000001e10277290 */ /* 0x000fe2000fffe03f */
[----:B------:R-:W-:Y:S01]  /*1b90*/  IMAD.U32 R7, RZ, RZ, UR10 ;  /* 0x0000000aff077e24 */ /* 0x000fe2000f8e00ff */
[----:B------:R-:W-:Y:S01]  /*1ba0*/  UIMAD UR9, UR19, UR10, URZ ;  /* 0x0000000a130972a4 */ /* 0x000fe2000f8e023f */
[----:B------:R-:W-:Y:S02]  /*1bb0*/  ULDC.64 UR14, c[0x0][0x478] ;  /* 0x00011e00000e7ab9 */ /* 0x000fe40000000a00 */
[----:B------:R-:W-:Y:S01]  /*1bc0*/  IMAD.WIDE.U32 R4, R7, UR16, R4 ;  /* 0x0000001007047c25 */ /* 0x000fe2000f8e0004 */
[----:B------:R-:W-:Y:S01]  /*1bd0*/  UIMAD.WIDE UR12, UR13, 0x4, UR14 ;  /* 0x000000040d0c78a5 */ /* 0x000fe2000f8e020e */
[----:B------:R-:W-:-:S02]  /*1be0*/  ULDC.64 UR36, c[0x0][0x210] ;  /* 0x0000840000247ab9 */ /* 0x000fc40000000a00 */
[----:B------:R-:W-:Y:S01]  /*1bf0*/  ULDC.64 UR14, c[0x0][0x258] ;  /* 0x00009600000e7ab9 */ /* 0x000fe20000000a00 */
[----:B------:R-:W-:Y:S01]  /*1c00*/  UIADD3 UR5, UR46, -0x1, URZ ;  /* 0xffffffff2e057890 */ /* 0x000fe2000fffe03f */
[----:B-1----:R-:W-:-:S04]  /*1c10*/  SHF.R.S32.HI R8, RZ, 0x1f, R18 ;  /* 0x0000001fff087819 */ /* 0x002fc80000011412 */
[CC--:B------:R-:W-:Y:S02]  /*1c20*/  LEA.HI R2, R8.reuse, R18.reuse, RZ, 0x2 ;  /* 0x0000001208027211 */ /* 0x0c0fe400078f10ff */
[----:B------:R-:W-:Y:S02]  /*1c30*/  LEA.HI R8, R8, R18, RZ, 0x5 ;  /* 0x0000001208087211 */ /* 0x000fe400078f28ff */
[----:B------:R-:W-:-:S04]  /*1c40*/  SHF.R.S32.HI R2, RZ, 0x2, R2 ;  /* 0x00000002ff027819 */ /* 0x000fc80000011402 */
[----:B------:R-:W-:Y:S02]  /*1c50*/  SHF.R.S32.HI R19, RZ, 0x1f, R2 ;  /* 0x0000001fff137819 */ /* 0x000fe40000011402 */
[----:B------:R-:W-:Y:S01]  /*1c60*/  IADD3 R6, P2, R2, UR16, RZ ;  /* 0x0000001002067c10 */ /* 0x000fe2000ff5e0ff */
[----:B------:R-:W-:Y:S02]  /*1c70*/  UIMAD UR16, UR16, UR11, UR9 ;  /* 0x0000000b101072a4 */ /* 0x000fe4000f8e0209 */
[----:B------:R-:W-:Y:S01]  /*1c80*/  UIADD3 UR9, UR17, -UR20, URZ ;  /* 0x8000001411097290 */ /* 0x000fe2000fffe03f */
[----:B------:R-:W-:Y:S01]  /*1c90*/  IADD3.X R0, R19, UR19, RZ, P2, !PT ;  /* 0x0000001313007c10 */ /* 0x000fe200097fe4ff */
[----:B------:R-:W-:Y:S02]  /*1ca0*/  USHF.L.U32 UR19, UR38, 0x6, URZ ;  /* 0x0000000626137899 */ /* 0x000fe4000800063f */
[----:B------:R-:W-:Y:S01]  /*1cb0*/  USHF.R.S32.HI UR35, URZ, 0x1f, UR9 ;  /* 0x0000001f3f237899 */ /* 0x000fe20008011409 */
[----:B------:R-:W-:Y:S01]  /*1cc0*/  VIADD R5, R5, UR16 ;  /* 0x0000001005057c36 */ /* 0x000fe20008000000 */
[----:B------:R-:W-:Y:S01]  /*1cd0*/  UIMAD UR16, UR21, UR14, URZ ;  /* 0x0000000e151072a4 */ /* 0x000fe2000f8e023f */
[----:B------:R-:W-:Y:S01]  /*1ce0*/  IMAD R0, R0, UR42, RZ ;  /* 0x0000002a00007c24 */ /* 0x000fe2000f8e02ff */
[----:B------:R-:W-:Y:S01]  /*1cf0*/  ULEA.HI UR35, UR35, UR9, URZ, 0x6 ;  /* 0x0000000923237291 */ /* 0x000fe2000f8f303f */
[----:B------:R-:W-:Y:S01]  /*1d00*/  IMAD.WIDE.U32 R4, R9, UR58, R4 ;  /* 0x0000003a09047c25 */ /* 0x000fe2000f8e0004 */
[----:B------:R-:W-:-:S02]  /*1d10*/  UIMAD UR30, UR58, UR15, UR16 ;  /* 0x0000000f3a1e72a4 */ /* 0x000fc4000f8e0210 */
[----:B------:R-:W-:Y:S01]  /*1d20*/  UIADD3 UR17, UP2, UP0, UR32, UR19, UR52 ;  /* 0x0000001320117290 */ /* 0x000fe2000f85e034 */
[C---:B------:R-:W-:Y:S01]  /*1d30*/  IMAD R0, R6.reuse, UR43, R0 ;  /* 0x0000002b06007c24 */ /* 0x040fe2000f8e0200 */
[----:B------:R-:W-:Y:S01]  /*1d40*/  USHF.R.S32.HI UR15, URZ, 0x1f, UR19 ;  /* 0x0000001f3f0f7899 */ /* 0x000fe20008011413 */
[----:B------:R-:W-:Y:S01]  /*1d50*/  IMAD.WIDE.U32 R6, R6, UR42, R250 ;  /* 0x0000002a06067c25 */ /* 0x000fe2000f8e00fa */
[----:B------:R-:W-:Y:S02]  /*1d60*/  USHF.R.S32.HI UR35, URZ, 0x6, UR35 ;  /* 0x000000063f237899 */ /* 0x000fe40008011423 */
[----:B------:R-:W-:Y:S01]  /*1d70*/  UIADD3.X UR15, UR48, UR15, UR55, UP2, UP0 ;  /* 0x0000000f300f7290 */ /* 0x000fe200097e0437 */
[----:B------:R-:W-:Y:S01]  /*1d80*/  VIADD R5, R5, UR34 ;  /* 0x0000002205057c36 */ /* 0x000fe20008000000 */
[----:B------:R-:W-:Y:S01]  /*1d90*/  IADD3 R6, P0, R6, UR57, RZ ;  /* 0x0000003906067c10 */ /* 0x000fe2000ff1e0ff */
[----:B------:R-:W-:Y:S01]  /*1da0*/  UISETP.LT.AND UP0, UPT, URZ, UR35, UPT ;  /* 0x000000233f00728c */ /* 0x000fe2000bf01270 */
[----:B------:R-:W-:Y:S01]  /*1db0*/  IMAD R9, R19, UR10, RZ ;  /* 0x0000000a13097c24 */ /* 0x000fe2000f8e02ff */
[----:B------:R-:W-:Y:S01]  /*1dc0*/  UIADD3 UR9, UP3, UP2, UR54, UR17, UR56 ;  /* 0x0000001136097290 */ /* 0x000fe2000fa7e038 */
[----:B------:R-:W-:Y:S01]  /*1dd0*/  IADD3.X R7, R7, UR51, R0, P0, !PT ;  /* 0x0000003307077c10 */ /* 0x000fe200087fe400 */
[----:B------:R-:W-:Y:S01]  /*1de0*/  USEL UR35, URZ, UR35, !UP0 ;  /* 0x000000233f237287 */ /* 0x000fe2000c000000 */
[----:B------:R-:W-:Y:S01]  /*1df0*/  LOP3.LUT R0, R8, 0xffffffe0, RZ, 0xc0, !PT ;  /* 0xffffffe008007812 */ /* 0x000fe200078ec0ff */
[C---:B------:R-:W-:Y:S01]  /*1e00*/  IMAD R9, R2.reuse, UR11, R9 ;  /* 0x0000000b02097c24 */ /* 0x040fe2000f8e0209 */
[----:B------:R-:W-:Y:S01]  /*1e10*/  SHF.R.S32.HI R8, RZ, 0x5, R8 ;  /* 0x00000005ff087819 */ /* 0x000fe20000011408 */
[----:B------:R-:W-:Y:S01]  /*1e20*/  UISETP.GT.AND UP0, UPT, UR46, UR35, UPT ;  /* 0x000000232e00728c */ /* 0x000fe2000bf04270 */
[----:B------:R-:W-:Y:S01]  /*1e30*/  IMAD.WIDE.U32 R4, R2, UR10, R4 ;  /* 0x0000000a02047c25 */ /* 0x000fe2000f8e0004 */
[----:B------:R-:W-:Y:S01]  /*1e40*/  ULDC.64 UR20, c[0x0][0x400] ;  /* 0x0001000000147ab9 */ /* 0x000fe20000000a00 */
[----:B------:R-:W-:Y:S01]  /*1e50*/  ULDC.64 UR32, c[0x0][0x3e0] ;  /* 0x0000f80000207ab9 */ /* 0x000fe20000000a00 */
[----:B------:R-:W-:Y:S01]  /*1e60*/  ULDC.64 UR42, c[0x0][0x2b0] ;  /* 0x0000ac00002a7ab9 */ /* 0x000fe20000000a00 */
[----:B------:R-:W-:Y:S01]  /*1e70*/  IMAD.IADD R18, R18, 0x1, -R0 ;  /* 0x0000000112127824 */ /* 0x000fe200078e0a00 */
[----:B------:R-:W-:Y:S01]  /*1e80*/  LEA R244, P3, R4, UR32, 0x1 ;  /* 0x0000002004f47c11 */ /* 0x000fe2000f8608ff */
[----:B------:R-:W-:Y:S01]  /*1e90*/  IMAD.U32 R0, RZ, RZ, UR14 ;  /* 0x0000000eff007e24 */ /* 0x000fe2000f8e00ff */
[----:B------:R-:W-:Y:S01]  /*1ea0*/  UIADD3.X UR14, UR53, UR15, UR50, UP3, UP2 ;  /* 0x0000000f350e7290 */ /* 0x000fe20009fe4432 */
[----:B------:R-:W-:Y:S01]  /*1eb0*/  IMAD R8, R8, UR38, R18 ;  /* 0x0000002608087c24 */ /* 0x000fe2000f8e0212 */
[----:B------:R-:W-:Y:S01]  /*1ec0*/  UIMAD.WIDE UR16, UR39, 0x4, UR42 ;  /* 0x00000004271078a5 */ /* 0x000fe2000f8e022a */
[----:B------:R-:W-:-:S03]  /*1ed0*/  IMAD.WIDE.U32 R6, R0, UR58, R6 ;  /* 0x0000003a00067c25 */ /* 0x000fc6000f8e0006 */
[----:B------:R-:W-:Y:S01]  /*1ee0*/  IADD3 R0, P0, R8, UR9, RZ ;  /* 0x0000000908007c10 */ /* 0x000fe2000ff1e0ff */
[----:B------:R-:W-:Y:S01]  /*1ef0*/  IMAD.IADD R5, R5, 0x1, R9 ;  /* 0x0000000105057824 */ /* 0x000fe200078e0209 */
[----:B------:R-:W-:Y:S01]  /*1f00*/  LEA R243, P4, R6, UR36, 0x1 ;  /* 0x0000002406f37c11 */ /* 0x000fe2000f8808ff */
[----:B------:R-:W-:Y:S01]  /*1f10*/  VIADD R7, R7, UR30 ;  /* 0x0000001e07077c36 */ /* 0x000fe20008000000 */
[----:B------:R-:W-:Y:S02]  /*1f20*/  LEA.HI.X.SX32 R8, R8, UR14, 0x1, P0 ;  /* 0x0000000e08087c11 */ /* 0x000fe400080f0eff */
[----:B------:R-:W-:Y:S02]  /*1f30*/  PLOP3.LUT P0, PT, PT, PT, UP0, 0x80, 0x0 ;  /* 0x000000000000781c */ /* 0x000fe40003f0f008 */
[----:B------:R-:W-:Y:S01]  /*1f40*/  LEA R246, P2, R0, UR20, 0x2 ;  /* 0x0000001400f67c11 */ /* 0x000fe2000f8410ff */
[----:B------:R-:W-:Y:S01]  /*1f50*/  UMOV UR20, UR13 ;  /* 0x0000000d00147c82 */ /* 0x000fe20008000000 */
[----:B------:R-:W-:-:S02]  /*1f60*/  LEA.HI.X R242, R4, UR33, R5, 0x1, P3 ;  /* 0x0000002104f27c11 */ /* 0x000fc400098f0c05 */
[----:B------:R-:W-:Y:S01]  /*1f70*/  LEA.HI.X R245, R0, UR21, R8, 0x2, P2 ;  /* 0x0000001500f57c11 */ /* 0x000fe200090f1408 */
[----:B------:R-:W-:Y:S01]  /*1f80*/  UMOV UR21, UR12 ;  /* 0x0000000c00157c82 */ /* 0x000fe20008000000 */
[----:B------:R-:W-:-:S05]  /*1f90*/  LEA.HI.X R241, R6, UR37, R7, 0x1, P4 ;  /* 0x0000002506f17c11 */ /* 0x000fca000a0f0c07 */
        /* <DEDUP_REMOVED lines=20> */
.L_x_137:
        /* <DEDUP_REMOVED lines=19> */
.L_x_138:
        /* <DEDUP_REMOVED lines=38> */
.L_x_140:
[----:B------:R-:W-:Y:S05]  /*2470*/  BSYNC B0 ;  /* 0x0000000000007941 */ /* 0x000fea0003800000 */
.L_x_139:
        /* <DEDUP_REMOVED lines=19> */
.L_x_142:
[----:B------:R-:W-:Y:S05]  /*25b0*/  BSYNC B0 ;  /* 0x0000000000007941 */ /* 0x000fea0003800000 */
.L_x_141:
        /* <DEDUP_REMOVED lines=32> */
.L_x_144:
[----:B------:R-:W-:Y:S05]  /*27c0*/  BSYNC B0 ;  /* 0x0000000000007941 */ /* 0x000fea0003800000 */
.L_x_143:
        /* <DEDUP_REMOVED lines=20> */
.L_x_136:
[----:B------:R-:W2:Y:S01]  /*2910*/  LDL R20, [R1+0x1c] ;  /* 0x00001c0001147983 */ /* 0x000ea20000100800 */
[----:B------:R-:W-:Y:S01]  /*2920*/  PLOP3.LUT P0, PT, PT, PT, UP4, 0x80, 0x0 ;  /* 0x000000000000781c */ /* 0x000fe20003f0f048 */
[----:B------:R-:W-:Y:S01]  /*2930*/  UIMAD UR9, UR31, UR24, URZ ;  /* 0x000000181f0972a4 */ /* 0x000fe2000f8e023f */
[----:B------:R-:W-:Y:S01]  /*2940*/  IMAD.U32 R4, RZ, RZ, UR24 ;  /* 0x00000018ff047e24 */ /* 0x000fe2000f8e00ff */
[----:B------:R-:W-:Y:S01]  /*2950*/  UIMAD UR10, UR18, -0x80, UR8 ;  /* 0xffffff80120a78a4 */ /* 0x000fe2000f8e0208 */
[----:B------:R-:W-:Y:S01]  /*2960*/  VIADD R7, R2, 0x40 ;  /* 0x0000004002077836 */ /* 0x000fe20000000000 */
        /* <DEDUP_REMOVED lines=13> */
[----:B------:R-:W-:Y:S01]  /*2a40*/  IADD3.X R7, R5, UR41, R0, P2, !PT ;  /* 0x0000002905077c10 */ /* 0x000fe200097fe400 */
[----:B------:R-:W-:Y:S01]  /*2a50*/  UIADD3 UR11, UR5, -UR11, URZ ;  /* 0x8000000b050b7290 */ /* 0x000fe2000fffe03f */
[----:B------:R-:W-:Y:S01]  /*2a60*/  ISETP.GE.AND P6, PT, R2, UR9, PT ;  /* 0x0000000902007c0c */ /* 0x000fe2000bfc6270 */
[----:B------:R-:W-:-:S02]  /*2a70*/  IMAD R4, R14, UR13, R4 ;  /* 0x0000000d0e047c24 */ /* 0x000fc4000f8e0204 */
[----:B------:R-:W-:Y:S01]  /*2a80*/  IMAD.WIDE.U32 R6, R14, UR12, R6 ;  /* 0x0000000c0e067c25 */ /* 0x000fe2000f8e0006 */
[----:B------:R-:W-:-:S03]  /*2a90*/  UISETP.NE.AND UP0, UPT, UR11, 0x1, UPT ;  /* 0x000000010b00788c */ /* 0x000fc6000bf05270 */
[----:B------:R-:W-:Y:S01]  /*2aa0*/  IMAD.IADD R13, R7, 0x1, R4 ;  /* 0x00000001070d7824 */ /* 0x000fe200078e0204 */
        /* <DEDUP_REMOVED lines=46> */
.L_x_147:
[----:B------:R-:W-:Y:S05]  /*2d90*/  BSYNC B0 ;  /* 0x0000000000007941 */ /* 0x000fea0003800000 */
.L_x_146:
        /* <DEDUP_REMOVED lines=44> */
.L_x_149:
[----:B------:R-:W-:Y:S05]  /*3060*/  BSYNC B0 ;  /* 0x0000000000007941 */ /* 0x000fea0003800000 */
.L_x_148:
        /* <DEDUP_REMOVED lines=41> */
.L_x_151:
[----:B------:R-:W-:Y:S05]  /*3300*/  BSYNC B0 ;  /* 0x0000000000007941 */ /* 0x000fea0003800000 */
.L_x_150:
        /* <DEDUP_REMOVED lines=16> */
.L_x_153:
        /* <DEDUP_REMOVED lines=37> */
.L_x_154:
[----:B------:R-:W-:Y:S05]  /*3660*/  BSYNC B0 ;  /* 0x0000000000007941 */ /* 0x000fea0003800000 */
.L_x_152:
[----:B-1----:R-:W-:Y:S01]  /*3670*/  IMAD.U32 R4, RZ, RZ, UR26 ;  /* 0x0000001aff047e24 */ /* 0x002fe2000f8e00ff */
[----:B------:R-:W-:Y:S01]  /*3680*/  UIMAD UR10, UR31, UR26, URZ ;  /* 0x0000001a1f0a72a4 */ /* 0x000fe2000f8e023f */
[----:B------:R1:W-:Y:S01]  /*3690*/  @P1 STS [R0+0x9000], RZ ;  /* 0x009000ff00001388 */ /* 0x0003e20000000800 */
[----:B--2---:R-:W-:Y:S01]  /*36a0*/  VIADD R8, R248, 0x8 ;  /* 0x00000008f8087836 */ /* 0x004fe20000000000 */
[----:B------:R-:W-:Y:S01]  /*36b0*/  BSSY B0, `(.L_x_155) ;  /* 0x000003f000007945 */ /* 0x000fe20003800000 */
[----:B------:R-:W-:Y:S01]  /*36c0*/  IMAD.WIDE.U32 R4, R4, UR23, R250 ;  /* 0x0000001704047c25 */ /* 0x000fe2000f8e00fa */
[----:B------:R-:W-:Y:S01]  /*36d0*/  UIMAD UR10, UR23, UR27, UR10 ;  /* 0x0000001b170a72a4 */ /* 0x000fe2000f8e020a */
[----:B------:R1:W-:Y:S01]  /*36e0*/  @P1 STS [R0+0x9004], RZ ;  /* 0x009004ff00001388 */ /* 0x0003e20000000800 */
[----:B----4-:R-:W-:-:S03]  /*36f0*/  IADD3 R6, P2, R4, UR28, RZ ;  /* 0x0000001c04067c10 */ /* 0x010fc6000ff5e0ff */
[----:B------:R1:W-:Y:S01]  /*3700*/  @P1 STS.64 [R0+0x9008], RZ ;  /* 0x009008ff00001388 */ /* 0x0003e20000000a00 */
[----:B------:R-:W-:Y:S01]  /*3710*/  IMAD.U32 R4, RZ, RZ, UR10 ;  /* 0x0000000aff047e24 */ /* 0x000fe2000f8e00ff */
[----:B------:R-:W-:Y:S02]  /*3720*/  ULDC.64 UR10, c[0x0][0x260] ;  /* 0x00009800000a7ab9 */ /* 0x000fe40000000a00 */
[----:B------:R1:W-:Y:S02]  /*3730*/  @P1 STS.128 [R0+0xb000], RZ ;  /* 0x00b000ff00001388 */ /* 0x0003e40000000c00 */
[----:B------:R-:W-:Y:S01]  /*3740*/  IADD3.X R7, R5, UR29, R4, P2, !PT ;  /* 0x0000001d05077c10 */ /* 0x000fe200097fe404 */
[----:B------:R-:W-:Y:S01]  /*3750*/  IMAD R4, R15, UR10, RZ ;  /* 0x0000000a0f047c24 */ /* 0x000fe2000f8e02ff */
[----:B------:R1:W-:Y:S01]  /*3760*/  @P1 STS.128 [R0+0xd000], RZ ;  /* 0x00d000ff00001388 */ /* 0x0003e20000000c00 */
[----:B------:R-:W-:Y:S02]  /*3770*/  ISETP.GE.AND P2, PT, R8, UR9, PT ;  /* 0x0000000908007c0c */ /* 0x000fe4000bf46270 */
[----:B------:R-:W-:Y:S01]  /*3780*/  IMAD R4, R14, UR11, R4 ;  /* 0x0000000b0e047c24 */ /* 0x000fe2000f8e0204 */
[----:B------:R-:W-:Y:S01]  /*3790*/  IADD3 R5, R248, 0x20, RZ ;  /* 0x00000020f8057810 */ /* 0x000fe20007ffe0ff */
[----:B------:R-:W-:Y:S01]  /*37a0*/  IMAD.WIDE.U32 R6, R14, UR10, R6 ;  /* 0x0000000a0e067c25 */ /* 0x000fe2000f8e0006 */
[----:B------:R-:W-:-:S02]  /*37b0*/  P2R R16, PR, RZ, 0x4 ;  /* 0x00000004ff107803 */ /* 0x000fc40000000000 */
[C---:B------:R-:W-:Y:S01]  /*37c0*/  ISETP.GE.AND P2, PT, R248.reuse, UR9, PT ;  /* 0x00000009f8007c0c */ /* 0x040fe2000bf46270 */
[----:B------:R-:W-:Y:S01]  /*37d0*/  VIADD R14, R248, 0x28 ;  /* 0x00000028f80e7836 */ /* 0x000fe20000000000 */
[----:B------:R-:W-:Y:S02]  /*37e0*/  ISETP.GE.AND P6, PT, R5, UR9, PT ;  /* 0x0000000905007c0c */ /* 0x000fe4000bfc6270 */
[----:B------:R-:W-:Y:S02]  /*37f0*/  P2R R15, PR, RZ, 0x4 ;  /* 0x00000004ff0f7803 */ /* 0x000fe40000000000 */
[----:B------:R-:W-:Y:S02]  /*3800*/  ISETP.GE.AND P5, PT, R14, UR9, PT ;  /* 0x000000090e007c0c */ /* 0x000fe4000bfa6270 */
[----:B------:R-:W-:Y:S01]  /*3810*/  IADD3 R13, R7, R4, RZ ;  /* 0x00000004070d7210 */ /* 0x000fe20007ffe0ff */
[----:B------:R-:W-:Y:S10]  /*3820*/  @P1 BRA `(.L_x_156) ;  /* 0x00000000009c1947 */ /* 0x000ff40003800000 */
        /* <DEDUP_REMOVED lines=9> */
[----:B------:R-:W5:Y:S01]  /*38c0*/  @!P3 LDC.64 R10, c[0x0][0x218] ;  /* 0x00008600ff0abb82 */ /* 0x000f620000000a00 */
[----:B------:R-:W-:Y:S01]  /*38d0*/  IMAD.IADD R12, R5, 0x1, R12 ;  /* 0x00000001050c7824 */ /* 0x000fe200078e020c */
[----:B------:R1:W-:Y:S04]  /*38e0*/  @P3 STS [R0+0x9000], RZ ;  /* 0x009000ff00003388 */ /* 0x0003e80000000800 */
[----:B------:R1:W-:Y:S04]  /*38f0*/  @P3 STS [R0+0x9004], RZ ;  /* 0x009004ff00003388 */ /* 0x0003e80000000800 */
[----:B------:R1:W-:Y:S01]  /*3900*/  @P3 STS.64 [R0+0x9008], RZ ;  /* 0x009008ff00003388 */ /* 0x0003e20000000a00 */
[----:B-----5:R-:W-:-:S04]  /*3910*/  @!P3 LEA R10, P1, R4, R10, 0x1 ;  /* 0x0000000a040ab211 */ /* 0x020fc800078208ff */
        /* <DEDUP_REMOVED lines=24> */
.L_x_156:
[----:B------:R-:W-:Y:S05]  /*3aa0*/  BSYNC B0 ;  /* 0x0000000000007941 */ /* 0x000fea0003800000 */
.L_x_155:
[----:B------:R4:W-:Y:S01]  /*3ab0*/  @P4 STS.128 [R0+0xa000], RZ ;  /* 0x00a000ff00004388 */ /* 0x0009e20000000c00 */
[----:B------:R-:W-:Y:S03]  /*3ac0*/  BSSY B0, `(.L_x_157) ;  /* 0x000002a000007945 */ /* 0x000fe60003800000 */
[----:B------:R4:W-:Y:S04]  /*3ad0*/  @P4 STS.128 [R0+0xc000], RZ ;  /* 0x00c000ff00004388 */ /* 0x0009e80000000c00 */
[----:B------:R4:W-:Y:S01]  /*3ae0*/  @P4 STS.128 [R0+0xe000], RZ ;  /* 0x00e000ff00004388 */ /* 0x0009e20000000c00 */
[----:B------:R-:W-:Y:S05]  /*3af0*/  @P4 BRA `(.L_x_158) ;  /* 0x0000000000984947 */ /* 0x000fea0003800000 */
[----:B-12---:R-:W2:Y:S01]  /*3b00*/  LDL R8, [R1+0x8] ;  /* 0x0000080001087983 */ /* 0x006ea20000100800 */
[----:B------:R-:W-:-:S03]  /*3b10*/  ULDC UR9, c[0x0][0x2d0] ;  /* 0x0000b40000097ab9 */ /* 0x000fc60000000800 */
[----:B------:R-:W5:Y:S01]  /*3b20*/  LDL R12, [R1+0xc] ;  /* 0x00000c00010c7983 */ /* 0x000f620000100800 */
[----:B------:R-:W-:Y:S01]  /*3b30*/  ISETP.GE.AND P4, PT, R250, UR9, PT ;  /* 0x00000009fa007c0c */ /* 0x000fe2000bf86270 */
[----:B------:R-:W-:Y:S01]  /*3b40*/  IMAD.MOV.U32 R5, RZ, RZ, R13 ;  /* 0x000000ffff057224 */ /* 0x000fe200078e000d */
[----:B------:R-:W-:-:S05]  /*3b50*/  IADD3 R2, P1, R2, 0x40, RZ ;  /* 0x0000004002027810 */ /* 0x000fca0007f3e0ff */
[----:B------:R-:W-:-:S04]  /*3b60*/  IMAD.X R4, RZ, RZ, R19, P1 ;  /* 0x000000ffff047224 */ /* 0x000fc800008e0613 */
[----:B------:R-:W-:Y:S02]  /*3b70*/  IMAD R7, R4, UR26, RZ ;  /* 0x0000001a04077c24 */ /* 0x000fe4000f8e02ff */
[----:B------:R-:W1:Y:S01]  /*3b80*/  @!P4 LDC.64 R10, c[0x0][0x218] ;  /* 0x00008600ff0acb82 */ /* 0x000e620000000a00 */
[----:B------:R-:W-:Y:S01]  /*3b90*/  IMAD.MOV.U32 R4, RZ, RZ, R6 ;  /* 0x000000ffff047224 */ /* 0x000fe200078e0006 */
[----:B------:R1:W-:Y:S03]  /*3ba0*/  @P4 STS.128 [R0+0xa000], RZ ;  /* 0x00a000ff00004388 */ /* 0x0003e60000000c00 */
[----:B------:R-:W-:-:S04]  /*3bb0*/  IMAD.WIDE.U32 R4, R2, UR26, R4 ;  /* 0x0000001a02047c25 */ /* 0x000fc8000f8e0004 */
        /* <DEDUP_REMOVED lines=8> */
[----:B--2---:R-:W-:Y:S02]  /*3c40*/  ISETP.GE.AND P3, PT, R8, UR9, PT ;  /* 0x0000000908007c0c */ /* 0x004fe4000bf66270 */
[----:B-----5:R-:W-:-:S11]  /*3c50*/  ISETP.GE.AND P2, PT, R12, UR9, PT ;  /* 0x000000090c007c0c */ /* 0x020fd6000bf46270 */
[----:B------:R-:W2:Y:S01]  /*3c60*/  @!P3 LDC.64 R8, c[0x0][0x218] ;  /* 0x00008600ff08bb82 */ /* 0x000ea20000000a00 */
[----:B------:R1:W-:Y:S07]  /*3c70*/  @P3 STS.128 [R0+0xc000], RZ ;  /* 0x00c000ff00003388 */ /* 0x0003ee0000000c00 */
[----:B------:R-:W5:Y:S01]  /*3c80*/  @!P2 LDC.64 R6, c[0x0][0x218] ;  /* 0x00008600ff06ab82 */ /* 0x000f620000000a00 */
[----:B--2---:R-:W-:-:S04]  /*3c90*/  @!P3 LEA R8, P1, R4, R8, 0x1 ;  /* 0x000000080408b211 */ /* 0x004fc800078208ff */
[C---:B------:R-:W-:Y:S02]  /*3ca0*/  @!P3 LEA.HI.X R9, R4.reuse, R9, R2, 0x1, P1 ;  /* 0x000000090409b211 */ /* 0x040fe400008f0c02 */
[----:B-----5:R-:W-:-:S03]  /*3cb0*/  @!P2 LEA R6, P1, R4, R6, 0x1 ;  /* 0x000000060406a211 */ /* 0x020fc600078208ff */
[----:B------:R-:W-:Y:S01]  /*3cc0*/  @!PT LDS RZ, [RZ] ;  /* 0x00000000fffff984 */ /* 0x000fe20000000800 */
[----:B------:R-:W-:Y:S01]  /*3cd0*/  @!PT LDS RZ, [RZ] ;  /* 0x00000000fffff984 */ /* 0x000fe20000000800 */
[----:B------:R-:W-:Y:S01]  /*3ce0*/  @!PT LDS RZ, [RZ] ;  /* 0x00000000fffff984 */ /* 0x000fe20000000800 */
[----:B------:R1:W-:Y:S01]  /*3cf0*/  @!P3 LDGSTS.E.BYPASS.LTC128B.128 [R0+0xc000], desc[UR6][R8.64+0x40] ;  /* 0x0c0000400800bfae */ /* 0x0003e2000b901d46 */
[----:B------:R-:W-:-:S03]  /*3d00*/  @!P2 LEA.HI.X R7, R4, R7, R2, 0x1, P1 ;  /* 0x000000070407a211 */ /* 0x000fc600008f0c02 */
[----:B------:R1:W-:Y:S04]  /*3d10*/  @P2 STS.128 [R0+0xe000], RZ ;  /* 0x00e000ff00002388 */ /* 0x0003e80000000c00 */
[----:B------:R-:W-:Y:S01]  /*3d20*/  @!PT LDS RZ, [RZ] ;  /* 0x00000000fffff984 */ /* 0x000fe20000000800 */
[----:B------:R-:W-:Y:S01]  /*3d30*/  @!PT LDS RZ, [RZ] ;  /* 0x00000000fffff984 */ /* 0x000fe20000000800 */
[----:B------:R-:W-:Y:S01]  /*3d40*/  @!PT LDS RZ, [RZ] ;  /* 0x00000000fffff984 */ /* 0x000fe20000000800 */
[----:B------:R1:W-:Y:S02]  /*3d50*/  @!P2 LDGSTS.E.BYPASS.LTC128B.128 [R0+0xe000], desc[UR6][R6.64+0x80] ;  /* 0x0e0000800600afae */ /* 0x0003e4000b901d46 */
.L_x_158:
[----:B------:R-:W-:Y:S05]  /*3d60*/  BSYNC B0 ;  /* 0x0000000000007941 */ /* 0x000fea0003800000 */
.L_x_157:
[----:B------:R-:W0:Y:S01]  /*3d70*/  LDGDEPBAR ;  /* 0x00000000000079af */ /* 0x000e220000000000 */
[----:B------:R-:W-:Y:S01]  /*3d80*/  ISETP.NE.AND P2, PT, R15, RZ, PT ;  /* 0x000000ff0f00720c */ /* 0x000fe20003f45270 */
[----:B------:R-:W-:Y:S01]  /*3d90*/  IMAD.MOV.U32 R4, RZ, RZ, 0x4 ;  /* 0x00000004ff047424 */ /* 0x000fe200078e00ff */
[----:B------:R-:W-:Y:S01]  /*3da0*/  ISETP.NE.AND P1, PT, R16, RZ, PT ;  /* 0x000000ff1000720c */ /* 0x000fe20003f25270 */
[----:B-1----:R-:W-:Y:S01]  /*3db0*/  IMAD.MOV.U32 R6, RZ, RZ, 0x4 ;  /* 0x00000004ff067424 */ /* 0x002fe200078e00ff */
[----:B--2---:R-:W1:Y:S01]  /*3dc0*/  LDC.64 R8, c[0x0][0x3b8] ;  /* 0x0000ee00ff087b82 */ /* 0x004e620000000a00 */
[----:B------:R-:W-:Y:S02]  /*3dd0*/  IMAD.MOV.U32 R252, RZ, RZ, 0x7f800000 ;  /* 0x7f800000fffc7424 */ /* 0x000fe400078e00ff */
[----:B------:R-:W-:Y:S02]  /*3de0*/  IMAD.MOV.U32 R2, RZ, RZ, 0x7f800000 ;  /* 0x7f800000ff027424 */ /* 0x000fe400078e00ff */
[----:B---34-:R-:W-:-:S02]  /*3df0*/  IMAD.MOV.U32 R0, RZ, RZ, 0x7f800000 ;  /* 0x7f800000ff007424 */ /* 0x018fc400078e00ff */
[----:B------:R-:W-:Y:S01]  /*3e00*/  IMAD.MOV.U32 R249, RZ, RZ, 0x7f800000 ;  /* 0x7f800000fff97424 */ /* 0x000fe200078e00ff */
[----:B------:R-:W2:Y:S01]  /*3e10*/  S2R R10, SR_TID.X ;  /* 0x00000000000a7919 */ /* 0x000ea20000002100 */
[----:B------:R-:W-:Y:S01]  /*3e20*/  IMAD.WIDE R4, R248, R4, UR16 ;  /* 0x00000010f8047e25 */ /* 0x000fe2000f8e0204 */
[----:B------:R-:W-:Y:S01]  /*3e30*/  ULDC UR9, c[0x0][0x270] ;  /* 0x00009c0000097ab9 */ /* 0x000fe20000000800 */
[----:B------:R-:W-:Y:S01]  /*3e40*/  ULDC UR43, c[0x0][0x2d0] ;  /* 0x0000b400002b7ab9 */ /* 0x000fe20000000800 */
[----:B------:R-:W3:Y:S01]  /*3e50*/  S2R R11, SR_TID.X ;  /* 0x00000000000b7919 */ /* 0x000ee20000002100 */
[----:B------:R-:W-:Y:S01]  /*3e60*/  @!P5 IMAD.WIDE R6, R14, R6, UR16 ;  /* 0x000000100e06de25 */ /* 0x000fe2000f8e0206 */
[----:B------:R-:W-:Y:S01]  /*3e70*/  LEA R208, R230, UR4, 0x1 ;  /* 0x00000004e6d07c11 */ /* 0x000fe2000f8e08ff */
[----:B------:R-:W-:Y:S01]  /*3e80*/  USHF.L.U32 UR24, UR38, 0x4, URZ ;  /* 0x0000000426187899 */ /* 0x000fe2000800063f */
[----:B------:R-:W4:Y:S01]  /*3e90*/  @!P2 LDG.E R2, desc[UR6][R4.64] ;  /* 0x000000060402a981 */ /* 0x000f22000c1e1900 */
[----:B------:R-:W-:Y:S01]  /*3ea0*/  USHF.L.U32 UR23, UR38, 0x3, URZ ;  /* 0x0000000326177899 */ /* 0x000fe2000800063f */
[----:B------:R-:W-:-:S04]  /*3eb0*/  DEPBAR.LE SB0, 0x1 ;  /* 0x000080400000791a */ /* 0x000fc80000000000 */
[----:B------:R-:W4:Y:S01]  /*3ec0*/  @!P1 LDG.E R0, desc[UR6][R4.64+0x20] ;  /* 0x0000200604009981 */ /* 0x000f22000c1e1900 */
[----:B------:R-:W-:Y:S01]  /*3ed0*/  IMAD.MOV.U32 R247, RZ, RZ, R236 ;  /* 0x000000fffff77224 */ /* 0x000fe200078e00ec */
[----:B------:R-:W-:Y:S01]  /*3ee0*/  CS2R R126, SRZ ;  /* 0x00000000007e7805 */ /* 0x000fe2000001ff00 */
[----:B------:R-:W-:Y:S01]  /*3ef0*/  IMAD.SHL.U32 R222, R231, 0x2, RZ ;  /* 0x00000002e7de7824 */ /* 0x000fe200078e00ff */
[----:B------:R4:W5:Y:S01]  /*3f00*/  @!P6 LDG.E R249, desc[UR6][R4.64+0x80] ;  /* 0x0000800604f9e981 */ /* 0x000962000c1e1900 */
[----:B------:R-:W-:Y:S02]  /*3f10*/  CS2R R124, SRZ ;  /* 0x00000000007c7805 */ /* 0x000fe4000001ff00 */
[----:B------:R-:W-:Y:S02]  /*3f20*/  CS2R R130, SRZ ;  /* 0x0000000000827805 */ /* 0x000fe4000001ff00 */
[----:B------:R-:W-:Y:S01]  /*3f30*/  CS2R R128, SRZ ;  /* 0x0000000000807805 */ /* 0x000fe2000001ff00 */
[----:B------:R1:W5:Y:S01]  /*3f40*/  @!P5 LDG.E R252, desc[UR6][R6.64] ;  /* 0x0000000606fcd981 */ /* 0x000362000c1e1900 */
        /* <DEDUP_REMOVED lines=27> */
[----:B-1----:R-:W4:Y:S01]  /*4100*/  LDG.E.64 R4, desc[UR6][R8.64+0x8] ;  /* 0x0000080608047981 */ /* 0x002f22000c1e1b00 */
[----:B------:R-:W-:Y:S02]  /*4110*/  CS2R R70, SRZ ;  /* 0x0000000000467805 */ /* 0x000fe4000001ff00 */
[----:B------:R-:W-:Y:S02]  /*4120*/  CS2R R68, SRZ ;  /* 0x0000000000447805 */ /* 0x000fe4000001ff00 */
[----:B------:R-:W-:Y:S01]  /*4130*/  CS2R R62, SRZ ;  /* 0x00000000003e7805 */ /* 0x000fe2000001ff00 */
[----:B------:R-:W4:Y:S01]  /*4140*/  LDG.E.64 R6, desc[UR6][R8.64] ;  /* 0x0000000608067981 */ /* 0x000f22000c1e1b00 */
[----:B------:R-:W-:Y:S01]  /*4150*/  UIMAD UR9, UR47, UR9, UR58 ;  /* 0x000000092f0972a4 */ /* 0x000fe2000f8e023a */
[----:B--2---:R-:W-:Y:S01]  /*4160*/  SHF.R.S32.HI R10, RZ, 0x1f, R10 ;  /* 0x0000001fff0a7819 */ /* 0x004fe2000001140a */
[----:B------:R-:W-:Y:S01]  /*4170*/  UIADD3 UR34, UR24, 0x20, URZ ;  /* 0x0000002018227890 */ /* 0x000fe2000fffe03f */
[----:B------:R-:W1:Y:S01]  /*4180*/  LDSM.16.M88.4 R172, [R208+0xf000] ;  /* 0x00f00000d0ac783b */ /* 0x000e620000000200 */
[----:B------:R-:W-:Y:S01]  /*4190*/  USHF.L.U32 UR9, UR9, 0x5, URZ ;  /* 0x0000000509097899 */ /* 0x000fe2000800063f */
[----:B---3--:R-:W-:Y:S01]  /*41a0*/  LEA.HI R10, R10, R11, RZ, 0x6 ;  /* 0x0000000b0a0a7211 */ /* 0x008fe200078f30ff */
[----:B------:R-:W-:Y:S01]  /*41b0*/  UIADD3 UR29, UR24, 0x40, URZ ;  /* 0x00000040181d7890 */ /* 0x000fe2000fffe03f */
[----:B------:R-:W2:Y:S01]  /*41c0*/  LDSM.16.M88.4 R176, [R208+0xf400] ;  /* 0x00f40000d0b0783b */ /* 0x000ea20000000200 */
[----:B------:R-:W-:Y:S01]  /*41d0*/  USHF.R.S32.HI UR11, URZ, 0x1f, UR9 ;  /* 0x0000001f3f0b7899 */ /* 0x000fe20008011409 */
[----:B------:R-:W-:Y:S01]  /*41e0*/  SHF.R.S32.HI R10, RZ, 0x6, R10 ;  /* 0x00000006ff0a7819 */ /* 0x000fe2000001140a */
[----:B------:R-:W-:Y:S01]  /*41f0*/  UIADD3 UR33, UR23, UR34, URZ ;  /* 0x0000002217217290 */ /* 0x000fe2000fffe03f */
[----:B------:R-:W3:Y:S01]  /*4200*/  LDSM.16.M88.4 R188, [R208+0x11000] ;  /* 0x01100000d0bc783b */ /* 0x000ee20000000200 */
[----:B------:R-:W-:Y:S01]  /*4210*/  UIADD3 UR28, UR23, UR29, URZ ;  /* 0x0000001d171c7290 */ /* 0x000fe2000fffe03f */
[----:B------:R-:W-:Y:S01]  /*4220*/  CS2R R60, SRZ ;  /* 0x00000000003c7805 */ /* 0x000fe2000001ff00 */
[----:B------:R-:W-:Y:S01]  /*4230*/  UIADD3 UR32, UR23, UR33, URZ ;  /* 0x0000002117207290 */ /* 0x000fe2000fffe03f */
[----:B------:R-:W1:Y:S01]  /*4240*/  LDSM.16.M88.4 R192, [R208+0x11400] ;  /* 0x01140000d0c0783b */ /* 0x000e620000000200 */
        /* <DEDUP_REMOVED lines=9> */
[----:B------:R-:W-:-:S02]  /*42e0*/  CS2R R58, SRZ ;  /* 0x00000000003a7805 */ /* 0x000fc4000001ff00 */
[----:B------:R-:W-:Y:S01]  /*42f0*/  CS2R R56, SRZ ;  /* 0x0000000000387805 */ /* 0x000fe2000001ff00 */
[----:B------:R-:W1:Y:S01]  /*4300*/  LDSM.16.M88.4 R180, [R223] ;  /* 0x00000000dfb4783b */ /* 0x000e620000000200 */
        /* <DEDUP_REMOVED lines=12> */
[----:B------:R-:W-:Y:S01]  /*43d0*/  CS2R R36, SRZ ;  /* 0x0000000000247805 */ /* 0x000fe2000001ff00 */
[----:B------:R-:W-:Y:S02]  /*43e0*/  UIMAD UR42, UR38, 0x18, URZ ;  /* 0x00000018262a78a4 */ /* 0x000fe4000f8e023f */
[----:B------:R-:W1:Y:S01]  /*43f0*/  LDSM.16.M88.4 R212, [R223+0x4000] ;  /* 0x00400000dfd4783b */ /* 0x000e620000000200 */
[----:B------:R-:W-:-:S02]  /*4400*/  USHF.L.U32 UR41, UR38, 0x5, URZ ;  /* 0x0000000526297899 */ /* 0x000fc4000800063f */
[----:B------:R-:W-:Y:S01]  /*4410*/  UIMAD UR40, UR38, 0x28, URZ ;  /* 0x00000028262878a4 */ /* 0x000fe2000f8e023f */
[----:B------:R-:W1:Y:S01]  /*4420*/  LDSM.16.M88.4 R216, [R223+0x4400] ;  /* 0x00440000dfd8783b */ /* 0x000e620000000200 */
[----:B------:R-:W-:Y:S02]  /*4430*/  UIMAD UR39, UR38, 0x30, URZ ;  /* 0x00000030262778a4 */ /* 0x000fe4000f8e023f */
[----:B------:R-:W-:Y:S02]  /*4440*/  UIMAD UR38, UR38, 0x38, URZ ;  /* 0x00000038262678a4 */ /* 0x000fe4000f8e023f */
[----:B------:R-:W-:Y:S02]  /*4450*/  UIADD3 UR37, UR23, UR30, URZ ;  /* 0x0000001e17257290 */ /* 0x000fe4000fffe03f */
[----:B------:R-:W-:Y:S01]  /*4460*/  UIADD3 UR36, UR23, UR25, URZ ;  /* 0x0000001917247290 */ /* 0x000fe2000fffe03f */
[----:B------:R-:W-:Y:S01]  /*4470*/  ULDC.U8 UR15, c[0x0][0x388] ;  /* 0x0000e200000f7ab9 */ /* 0x000fe20000000000 */
[----:B------:R-:W-:Y:S01]  /*4480*/  ULDC UR14, c[0x0][0x2ec] ;  /* 0x0000bb00000e7ab9 */ /* 0x000fe20000000800 */
[----:B----4-:R4:W-:Y:S04]  /*4490*/  STL [R1+0x4], R0 ;  /* 0x0000040001007387 */ /* 0x0109e80000100800 */
[----:B------:R2:W-:Y:S01]  /*44a0*/  STL [R1], R2 ;  /* 0x0000000201007387 */ /* 0x0005e20000100800 */
[----:B----4-:R-:W-:Y:S01]  /*44b0*/  SHF.R.S32.HI R0, RZ, 0x1f, R18 ;  /* 0x0000001fff007819 */ /* 0x010fe20000011412 */
[----:B--2---:R-:W-:-:S05]  /*44c0*/  VIADD R2, R231, 0x1800 ;  /* 0x00001800e7027836 */ /* 0x004fca0000000000 */
[----:B------:R-:W-:Y:S02]  /*44d0*/  SEL R2, R2, R231, !P0 ;  /* 0x000000e702027207 */ /* 0x000fe40004000000 */
[----:B------:R-:W-:Y:S01]  /*44e0*/  IADD3 R18, P2, P1, R4, UR9, R18 ;  /* 0x0000000904127c10 */ /* 0x000fe2000f95e012 */
[----:B------:R-:W-:Y:S01]  /*44f0*/  IMAD.SHL.U32 R4, R10, 0x20, RZ ;  /* 0x000000200a047824 */ /* 0x000fe200078e00ff */
[----:B------:R-:W-:Y:S02]  /*4500*/  LEA R221, R2, UR4, 0x1 ;  /* 0x0000000402dd7c11 */ /* 0x000fe4000f8e08ff */
[----:B------:R-:W-:Y:S01]  /*4510*/  IADD3.X R0, R5, UR11, R0, P2, P1 ;  /* 0x0000000b05007c10 */ /* 0x000fe200097e2400 */
[----:B------:R-:W-:Y:S01]  /*4520*/  IMAD R5, RZ, RZ, -UR19 ;  /* 0x80000013ff057e24 */ /* 0x000fe2000f8e02ff */
[----:B------:R-:W-:Y:S02]  /*4530*/  R2UR UR9, R7 ;  /* 0x00000000070972ca */ /* 0x000fe400000e0000 */
[----:B------:R-:W-:Y:S01]  /*4540*/  R2UR UR10, R6 ;  /* 0x00000000060a72ca */ /* 0x000fe200000e0000 */
[----:B------:R2:W-:Y:S04]  /*4550*/  STL [R1+0x28], R0 ;  /* 0x0000280001007387 */ /* 0x0005e80000100800 */
[----:B------:R-:W-:Y:S04]  /*4560*/  STL [R1+0x18], R5 ;  /* 0x0000180501007387 */ /* 0x000fe80000100800 */
[----:B------:R4:W-:Y:S01]  /*4570*/  STL [R1+0x34], R4 ;  /* 0x0000340401007387 */ /* 0x0009e20000100800 */
[----:B--2---:R-:W-:-:S05]  /*4580*/  VIADD R0, R229, 0x1800 ;  /* 0x00001800e5007836 */ /* 0x004fca0000000000 */
[----:B------:R-:W-:Y:S01]  /*4590*/  SEL R0, R0, R229, !P0 ;  /* 0x000000e500007207 */ /* 0x000fe20004000000 */
[----:B----4-:R-:W-:-:S03]  /*45a0*/  IMAD.WIDE.U32 R4, R18, -0x2daee0ad, RZ ;  /* 0xd2511f5312047825 */ /* 0x010fc600078e00ff */
[----:B------:R-:W-:Y:S02]  /*45b0*/  LEA R220, R0, UR4, 0x1 ;  /* 0x0000000400dc7c11 */ /* 0x000fe4000f8e08ff */
[----:B-1-3--:R2:W-:Y:S05]  /*45c0*/  STL.64 [R1+0x10], R4 ;  /* 0x0000100401007387 */ /* 0x00a5ea0000100a00 */
.L_x_161:
[----:B------:R-:W0:Y:S01]  /*45d0*/  LDGDEPBAR ;  /* 0x00000000000079af */ /* 0x000e220000000000 */
[----:B------:R-:W-:Y:S01]  /*45e0*/  LEA R0, R230, UR4, 0x1 ;  /* 0x00000004e6007c11 */ /* 0x000fe2000f8e08ff */
[----:B------:R-:W-:Y:S01]  /*45f0*/  IMAD.IADD R2, R228, 0x1, R221 ;  /* 0x00000001e4027824 */ /* 0x000fe200078e02dd */
[----:B------:R-:W-:Y:S05]  /*4600*/  UIADD3 UR12, UR10, -0x61c88647, URZ ;  /* 0x9e3779b90a0c7890 */ /* 0x000fea000fffe03f */
[----:B------:R-:W3:Y:S01]  /*4610*/  LDL R235, [R1+0x30] ;  /* 0x0000300001eb7983 */ /* 0x000ee20000100800 */
[----:B------:R-:W-:Y:S02]  /*4620*/  USHF.L.U32 UR11, UR18, 0x7, URZ ;  /* 0x00000007120b7899 */ /* 0x000fe4000800063f */
[----:B------:R-:W-:Y:S01]  /*4630*/  USHF.L.U32 UR13, UR5, 0x6, URZ ;  /* 0x00000006050d7899 */ /* 0x000fe2000800063f */
[----:B------:R-:W4:Y:S01]  /*4640*/  LDL.64 R232, [R1+0x10] ;  /* 0x0000100001e87983 */ /* 0x000f220000100a00 */
[----:B------:R-:W-:Y:S02]  /*4650*/  UIADD3 UR19, UR22, 0x80, UR11 ;  /* 0x0000008016137890 */ /* 0x000fe4000fffe00b */
[----:B------:R-:W-:Y:S02]  /*4660*/  UIADD3 UR11, UR11, 0x80, URZ ;  /* 0x000000800b0b7890 */ /* 0x000fe4000fffe03f */
[----:B------:R-:W-:Y:S01]  /*4670*/  UIADD3 UR19, UR19, -UR8, URZ ;  /* 0x8000000813137290 */ /* 0x000fe2000fffe03f */
[----:B------:R-:W3:Y:S01]  /*4680*/  LDL R234, [R1+0x28] ;  /* 0x0000280001ea7983 */ /* 0x000ee20000100800 */
[----:B------:R-:W-:Y:S02]  /*4690*/  UISETP.GT.AND UP3, UPT, UR5, UR35, UPT ;  /* 0x000000230500728c */ /* 0x000fe4000bf64270 */
[----:B------:R-:W-:Y:S04]  /*46a0*/  UISETP.GE.AND UP0, UPT, UR13, UR19, UPT ;  /* 0x000000130d00728c */ /* 0x000fe8000bf06270 */
[----:B------:R-:W-:Y:S02]  /*46b0*/  UISETP.LT.AND UP0, UPT, UR11, UR8, UP0 ;  /* 0x000000080b00728c */ /* 0x000fe40008701270 */
[----:B------:R-:W-:Y:S04]  /*46c0*/  UIADD3 UR11, UR10, 0x3c6ef372, URZ ;  /* 0x3c6ef3720a0b7890 */ /* 0x000fe8000fffe03f */
        /* <DEDUP_REMOVED lines=8> */
[----:B------:R-:W1:Y:S01]  /*4750*/  LDSM.16.M88.4 R140, [R223+-0x6000] ;  /* 0xffa00000df8c783b */ /* 0x000e620000000200 */
[-C--:B--2---:R-:W-:Y:S07]  /*4760*/  HMMA.16816.F32 R4, R32, R16.reuse, RZ ;  /* 0x000000102004723c */ /* 0x084fee00000018ff */
[----:B------:R-:W2:Y:S01]  /*4770*/  LDSM.16.M88.4 R144, [R2+0x800] ;  /* 0x000800000290783b */ /* 0x000ea20000000200 */
[C---:B-1----:R-:W-:Y:S07]  /*4780*/  HMMA.16816.F32 R8, R28.reuse, R16, RZ ;  /* 0x000000101c08723c */ /* 0x042fee00000018ff */
[----:B------:R-:W1:Y:S01]  /*4790*/  LDSM.16.M88.4 R148, [R223+-0x5c00] ;  /* 0xffa40000df94783b */ /* 0x000e620000000200 */
        /* <DEDUP_REMOVED lines=16> */
[----:B------:R-:W2:Y:S05]  /*48a0*/  LDSM.16.M88.4 R140, [R223+-0x4000] ;  /* 0xffc00000df8c783b */ /* 0x000eaa0000000200 */
[-C--:B-1----:R-:W-:Y:S06]  /*48b0*/  HMMA.16816.F32 R20, R136, R148.reuse, R20 ;  /* 0x000000948814723c */ /* 0x082fec0000001814 */
[C---:B------:R-:W-:Y:S06]  /*48c0*/  HMMA.16816.F32 R24, R144.reuse, R148, R24 ;  /* 0x000000949018723c */ /* 0x040fec0000001818 */
[-C--:B------:R-:W-:Y:S01]  /*48d0*/  HMMA.16816.F32 R28, R144, R150.reuse, R28 ;  /* 0x00000096901c723c */ /* 0x080fe2000000181c */
[----:B------:R-:W1:Y:S05]  /*48e0*/  LDSM.16.M88.4 R144, [R223+-0x3c00] ;  /* 0xffc40000df90783b */ /* 0x000e6a0000000200 */
        /* <DEDUP_REMOVED lines=9> */
[C---:B------:R-:W-:Y:S01]  /*4980*/  HMMA.16816.F32 R24, R160.reuse, R164, R24 ;  /* 0x000000a4a018723c */ /* 0x040fe20000001818 */
[----:B------:R-:W4:Y:S01]  /*4990*/  LDL R165, [R1+0x2c] ;  /* 0x00002c0001a57983 */ /* 0x000f220000100800 */
[----:B------:R-:W4:Y:S04]  /*49a0*/  @!P0 S2R R164, SR_TID.X ;  /* 0x0000000000a48919 */ /* 0x000f280000002100 */
[-C--:B------:R-:W-:Y:S06]  /*49b0*/  HMMA.16816.F32 R28, R160, R166.reuse, R28 ;  /* 0x000000a6a01c723c */ /* 0x080fec000000181c */
[----:B------:R-:W-:Y:S06]  /*49c0*/  HMMA.16816.F32 R32, R152, R166, R32 ;  /* 0x000000a69820723c */ /* 0x000fec0000001820 */
[-C--:B--2---:R-:W-:Y:S01]  /*49d0*/  HMMA.16816.F32 R4, R132, R140.reuse, R4 ;  /* 0x0000008c8404723c */ /* 0x084fe20000001804 */
[----:B------:R-:W-:Y:S04]  /*49e0*/  IMAD.U32 R152, RZ, RZ, UR22 ;  /* 0x00000016ff987e24 */ /* 0x000fe8000f8e00ff */
[----:B------:R-:W-:Y:S01]  /*49f0*/  IMAD.U32 R153, RZ, RZ, UR13 ;  /* 0x0000000dff997e24 */ /* 0x000fe2000f8e00ff */
[----:B------:R-:W-:Y:S01]  /*4a00*/  @!P0 IADD3 R152, -R152, 0x1, R248 ;  /* 0x0000000198988810 */ /* 0x000fe20007ffe1f8 */
[C---:B------:R-:W-:Y:S06]  /*4a10*/  HMMA.16816.F32 R8, R168.reuse, R140, R8 ;  /* 0x0000008ca808723c */ /* 0x040fec0000001808 */
[-C--:B------:R-:W-:Y:S01]  /*4a20*/  HMMA.16816.F32 R12, R168, R142.reuse, R12 ;  /* 0x0000008ea80c723c */ /* 0x080fe2000000180c */
[----:B------:R-:W-:Y:S04]  /*4a30*/  IMAD.U32 R141, RZ, RZ, UR18 ;  /* 0x00000012ff8d7e24 */ /* 0x000fe8000f8e00ff */
[----:B------:R-:W-:Y:S01]  /*4a40*/  IMAD.U32 R140, RZ, RZ, UR5 ;  /* 0x00000005ff8c7e24 */ /* 0x000fe2000f8e00ff */
[C---:B------:R-:W-:Y:S06]  /*4a50*/  HMMA.16816.F32 R16, R132.reuse, R142, R16 ;  /* 0x0000008e8410723c */ /* 0x040fec0000001810 */
[-C--:B-1----:R-:W-:Y:S06]  /*4a60*/  HMMA.16816.F32 R20, R132, R144.reuse, R20 ;  /* 0x000000908414723c */ /* 0x082fec0000001814 */
[C---:B------:R-:W-:Y:S06]  /*4a70*/  HMMA.16816.F32 R24, R168.reuse, R144, R24 ;  /* 0x00000090a818723c */ /* 0x040fec0000001818 */
[-C--:B------:R-:W-:Y:S01]  /*4a80*/  HMMA.16816.F32 R28, R168, R146.reuse, R28 ;  /* 0x00000092a81c723c */ /* 0x080fe2000000181c */
[----:B------:R-:W2:Y:S04]  /*4a90*/  LDL R171, [R1] ;  /* 0x0000000001ab7983 */ /* 0x000ea80000100800 */
[----:B------:R-:W2:Y:S01]  /*4aa0*/  LDL R170, [R1+0x4] ;  /* 0x0000040001aa7983 */ /* 0x000ea20000100800 */
[----:B------:R-:W-:Y:S03]  /*4ab0*/  HMMA.16816.F32 R32, R132, R146, R32 ;  /* 0x000000928420723c */ /* 0x000fe60000001820 */
[----:B------:R1:W1:Y:S03]  /*4ac0*/  LDSM.16.M88.4 R132, [R0+0xd400] ;  /* 0x00d400000084783b */ /* 0x0002660000000200 */
[-C--:B------:R-:W-:Y:S06]  /*4ad0*/  HMMA.16816.F32 R4, R136, R148.reuse, R4 ;  /* 0x000000948804723c */ /* 0x080fec0000001804 */
[C---:B------:R-:W-:Y:S06]  /*4ae0*/  HMMA.16816.F32 R8, R156.reuse, R148, R8 ;  /* 0x000000949c08723c */ /* 0x040fec0000001808 */
[-C--:B------:R-:W-:Y:S05]  /*4af0*/  HMMA.16816.F32 R12, R156, R150.reuse, R12 ;  /* 0x000000969c0c723c */ /* 0x080fea000000180c */
[----:B---3--:R-:W-:Y:S01]  /*4b00*/  LOP3.LUT R144, R234, UR10, RZ, 0x3c, !PT ;  /* 0x0000000aea907c12 */ /* 0x008fe2000f8e3cff */
[C---:B------:R-:W-:Y:S05]  /*4b10*/  HMMA.16816.F32 R16, R136.reuse, R150, R16 ;  /* 0x000000968810723c */ /* 0x040fea0000001810 */
[----:B-1----:R-:W-:Y:S06]  /*4b20*/  IMAD R0, R140, 0x4, R235 ;  /* 0x000000048c007824 */ /* 0x002fec00078e02eb */
[C---:B------:R-:W-:Y:S02]  /*4b30*/  VIADD R140, R0.reuse, 0x2 ;  /* 0x00000002008c7836 */ /* 0x040fe40000000000 */
[----:B------:R-:W-:Y:S05]  /*4b40*/  IMAD.WIDE.U32 R142, R0, -0x326172a9, RZ ;  /* 0xcd9e8d57008e7825 */ /* 0x000fea00078e00ff */
[-C--:B------:R-:W-:Y:S01]  /*4b50*/  LOP3.LUT R145, R143, R144.reuse, RZ, 0x3c, !PT ;  /* 0x000000908f917212 */ /* 0x080fe200078e3cff */
[-C--:B------:R-:W-:Y:S04]  /*4b60*/  HMMA.16816.F32 R20, R136, R132.reuse, R20 ;  /* 0x000000848814723c */ /* 0x080fe80000001814 */
[----:B------:R-:W-:Y:S02]  /*4b70*/  IMAD.WIDE.U32 R150, R145, -0x2daee0ad, RZ ;  /* 0xd2511f5391967825 */ /* 0x000fe400078e00ff */
[C---:B------:R-:W-:Y:S06]  /*4b80*/  HMMA.16816.F32 R24, R156.reuse, R132, R24 ;  /* 0x000000849c18723c */ /* 0x040fec0000001818 */
[-C--:B------:R-:W-:Y:S06]  /*4b90*/  HMMA.16816.F32 R28, R156, R134.reuse, R28 ;  /* 0x000000869c1c723c */ /* 0x080fec000000181c */
[----:B------:R-:W-:Y:S07]  /*4ba0*/  HMMA.16816.F32 R32, R136, R134, R32 ;  /* 0x000000868820723c */ /* 0x000fee0000001820 */
[----:B-----5:R-:W-:Y:S01]  /*4bb0*/  FMUL.FTZ R136, R249, 1.4426950216293334961 ;  /* 0x3fb8aa3bf9887820 */ /* 0x020fe20000410000 */
[----:B----4-:R-:W-:Y:S05]  /*4bc0*/  IMAD R141, R141, 0x4, R165 ;  /* 0x000000048d8d7824 */ /* 0x010fea00078e02a5 */
[----:B------:R-:W-:Y:S01]  /*4bd0*/  LOP3.LUT R141, R233, UR9, R141, 0x96, !PT ;  /* 0x00000009e98d7c12 */ /* 0x000fe2000f8e968d */
[----:B------:R-:W-:Y:S04]  /*4be0*/  IMAD.MOV.U32 R233, RZ, RZ, 0x20 ;  /* 0x00000020ffe97424 */ /* 0x000fe800078e00ff */
[----:B------:R-:W-:Y:S04]  /*4bf0*/  IMAD.WIDE.U32 R146, R141, -0x326172a9, RZ ;  /* 0xcd9e8d578d927825 */ /* 0x000fe800078e00ff */
[----:B------:R-:W-:Y:S01]  /*4c00*/  IMAD.WIDE.U32 R140, R140, -0x326172a9, RZ ;  /* 0xcd9e8d578c8c7825 */ /* 0x000fe200078e00ff */
[C---:B------:R-:W-:Y:S02]  /*4c10*/  LOP3.LUT R162, R147.reuse, UR12, R142, 0x96, !PT ;  /* 0x0000000c93a27c12 */ /* 0x040fe4000f8e968e */
[----:B------:R-:W-:Y:S01]  /*4c20*/  LOP3.LUT R165, R146, UR11, RZ, 0x3c, !PT ;  /* 0x0000000b92a57c12 */ /* 0x000fe2000f8e3cff */
[----:B------:R-:W-:Y:S01]  /*4c30*/  UIADD3 UR11, UR9, 0x76cf5d0a, URZ ;  /* 0x76cf5d0a090b7890 */ /* 0x000fe2000fffe03f */
[----:B------:R-:W-:Y:S01]  /*4c40*/  LOP3.LUT R154, R147, UR12, R140, 0x96, !PT ;  /* 0x0000000c939a7c12 */ /* 0x000fe2000f8e968c */
[----:B------:R-:W-:Y:S01]  /*4c50*/  UIADD3 UR12, UR9, -0x4498517b, URZ ;  /* 0xbb67ae85090c7890 */ /* 0x000fe2000fffe03f */
[----:B------:R-:W-:Y:S01]  /*4c60*/  LOP3.LUT R148, R141, R144, RZ, 0x3c, !PT ;  /* 0x000000908d947212 */ /* 0x000fe200078e3cff */
[----:B------:R-:W-:Y:S01]  /*4c70*/  IMAD.WIDE.U32 R162, R162, -0x2daee0ad, RZ ;  /* 0xd2511f53a2a27825 */ /* 0x000fe200078e00ff */
[----:B------:R-:W-:Y:S03]  /*4c80*/  LDSM.16.M88.4 R140, [R2+0x2000] ;  /* 0x00200000028c783b */ /* 0x000fe60000000200 */
[----:B------:R-:W-:Y:S01]  /*4c90*/  LOP3.LUT R0, R232, UR12, RZ, 0x3c, !PT ;  /* 0x0000000ce8007c12 */ /* 0x000fe2000f8e3cff */
[----:B------:R-:W-:Y:S01]  /*4ca0*/  IMAD.WIDE.U32 R148, R148, -0x2daee0ad, RZ ;  /* 0xd2511f5394947825 */ /* 0x000fe200078e00ff */
[----:B------:R-:W-:Y:S01]  /*4cb0*/  LOP3.LUT R168, R163, UR11, R150, 0x96, !PT ;  /* 0x0000000ba3a87c12 */ /* 0x000fe2000f8e9696 */
[----:B------:R-:W-:Y:S01]  /*4cc0*/  UIADD3 UR12, UR9, 0x32370b8f, URZ ;  /* 0x32370b8f090c7890 */ /* 0x000fe2000fffe03f */
[C---:B------:R-:W-:Y:S01]  /*4cd0*/  LOP3.LUT R160, R0.reuse, R151, RZ, 0x3c, !PT ;  /* 0x0000009700a07212 */ /* 0x040fe200078e3cff */
[----:B------:R-:W3:Y:S01]  /*4ce0*/  LDL R232, [R1+0x34] ;  /* 0x0000340001e87983 */ /* 0x000ee20000100800 */
[----:B------:R-:W-:Y:S01]  /*4cf0*/  LOP3.LUT R0, R0, R149, RZ, 0x3c, !PT ;  /* 0x0000009500007212 */ /* 0x000fe200078e3cff */
[----:B------:R-:W-:Y:S02]  /*4d00*/  IMAD.WIDE.U32 R154, R154, -0x2daee0ad, RZ ;  /* 0xd2511f539a9a7825 */ /* 0x000fe400078e00ff */
[----:B------:R-:W1:Y:S02]  /*4d10*/  LDSM.16.M88.4 R144, [R223+-0x2000] ;  /* 0xffe00000df90783b */ /* 0x000e640000000200 */
[----:B------:R-:W-:Y:S01]  /*4d20*/  IMAD.WIDE.U32 R160, R160, -0x326172a9, RZ ;  /* 0xcd9e8d57a0a07825 */ /* 0x000fe200078e00ff */
[----:B------:R-:W-:Y:S01]  /*4d30*/  LOP3.LUT R166, R155, UR11, R148, 0x96, !PT ;  /* 0x0000000b9ba67c12 */ /* 0x000fe2000f8e9694 */
[----:B------:R-:W-:Y:S01]  /*4d40*/  UIADD3 UR11, UR10, -0x255992d5, URZ ;  /* 0xdaa66d2b0a0b7890 */ /* 0x000fe2000fffe03f */
[----:B------:R-:W-:Y:S01]  /*4d50*/  @!P0 IADD3 R155, R153, UR8, R152 ;  /* 0x00000008999b8c10 */ /* 0x000fe2000fffe098 */
[----:B------:R-:W-:Y:S01]  /*4d60*/  IMAD.WIDE.U32 R168, R168, -0x326172a9, RZ ;  /* 0xcd9e8d57a8a87825 */ /* 0x000fe200078e00ff */
[----:B------:R-:W-:Y:S01]  /*4d70*/  LOP3.LUT R132, R165, R161, RZ, 0x3c, !PT ;  /* 0x000000a1a5847212 */ /* 0x000fe200078e3cff */
[----:B------:R4:W1:Y:S02]  /*4d80*/  LDSM.16.M88.4 R148, [R2+0x2800] ;  /* 0x002800000294783b */ /* 0x0008640000000200 */
[----:B------:R-:W-:Y:S01]  /*4d90*/  IMAD.WIDE.U32 R152, R0, -0x326172a9, RZ ;  /* 0xcd9e8d5700987825 */ /* 0x000fe200078e00ff */
[----:B------:R-:W-:Y:S03]  /*4da0*/  LOP3.LUT R160, R169, UR11, R160, 0x96, !PT ;  /* 0x0000000ba9a07c12 */ /* 0x000fe6000f8e96a0 */
[----:B------:R-:W-:Y:S01]  /*4db0*/  IMAD.WIDE.U32 R166, R166, -0x326172a9, RZ ;  /* 0xcd9e8d57a6a67825 */ /* 0x000fe200078e00ff */
[----:B------:R-:W-:Y:S03]  /*4dc0*/  LOP3.LUT R153, R165, R153, RZ, 0x3c, !PT ;  /* 0x00000099a5997212 */ /* 0x000fe600078e3cff */
[----:B------:R-:W-:Y:S01]  /*4dd0*/  IMAD.WIDE.U32 R132, R132, -0x2daee0ad, RZ ;  /* 0xd2511f5384847825 */ /* 0x000fe200078e00ff */
[----:B------:R-:W-:Y:S01]  /*4de0*/  LOP3.LUT R161, R167, UR11, R152, 0x96, !PT ;  /* 0x0000000ba7a17c12 */ /* 0x000fe2000f8e9698 */
[----:B------:R-:W-:Y:S01]  /*4df0*/  UIADD3 UR11, UR9, -0x126145ec, URZ ;  /* 0xed9eba14090b7890 */ /* 0x000fe2000fffe03f */
[----:B--2---:R-:W-:Y:S01]  /*4e00*/  FSETP.NEU.FTZ.AND P1, PT, R171, -INF , PT ;  /* 0xff800000ab00780b */ /* 0x004fe20003f3d000 */
[----:B------:R-:W-:Y:S01]  /*4e10*/  IMAD.WIDE.U32 R156, R160, -0x2daee0ad, RZ ;  /* 0xd2511f53a09c7825 */ /* 0x000fe200078e00ff */
[----:B------:R-:W-:Y:S02]  /*4e20*/  LOP3.LUT R162, R133, UR12, R162, 0x96, !PT ;  /* 0x0000000c85a27c12 */ /* 0x000fe4000f8e96a2 */
[----:B------:R-:W-:Y:S01]  /*4e30*/  FSETP.NEU.FTZ.AND P2, PT, R170, -INF , PT ;  /* 0xff800000aa00780b */ /* 0x000fe20003f5d000 */
[----:B------:R-:W-:Y:S01]  /*4e40*/  IMAD.WIDE.U32 R158, R161, -0x2daee0ad, RZ ;  /* 0xd2511f53a19e7825 */ /* 0x000fe200078e00ff */
[----:B------:R-:W-:Y:S02]  /*4e50*/  LOP3.LUT R161, R157, UR11, R132, 0x96, !PT ;  /* 0x0000000b9da17c12 */ /* 0x000fe4000f8e9684 */
[----:B------:R-:W2:Y:S01]  /*4e60*/  LDSM.16.M88.4 R132, [R223+-0x1c00] ;  /* 0xffe40000df84783b */ /* 0x000ea20000000200 */
[----:B------:R-:W-:Y:S01]  /*4e70*/  FMUL.FTZ R138, R171, 1.4426950216293334961 ;  /* 0x3fb8aa3bab8a7820 */ /* 0x000fe20000410000 */
[----:B----4-:R-:W-:Y:S02]  /*4e80*/  @!P0 IMAD.SHL.U32 R2, R164, 0x2, RZ ;  /* 0x00000002a4028824 */ /* 0x010fe400078e00ff */
[----:B------:R-:W-:Y:S01]  /*4e90*/  FMUL.FTZ R137, R170, 1.4426950216293334961 ;  /* 0x3fb8aa3baa897820 */ /* 0x000fe20000410000 */
[----:B------:R-:W-:Y:S01]  /*4ea0*/  IMAD.WIDE.U32 R152, R153, -0x2daee0ad, RZ ;  /* 0xd2511f5399987825 */ /* 0x000fe200078e00ff */
[----:B------:R-:W-:Y:S03]  /*4eb0*/  FSEL R138, R138, RZ, P1 ;  /* 0x000000ff8a8a7208 */ /* 0x000fe60000800000 */
[----:B------:R-:W-:Y:S01]  /*4ec0*/  IMAD.U32 R0, RZ, RZ, UR18 ;  /* 0x00000012ff007e24 */ /* 0x000fe2000f8e00ff */
[----:B------:R-:W-:Y:S01]  /*4ed0*/  LOP3.LUT R160, R153, UR12, R154, 0x96, !PT ;  /* 0x0000000c99a07c12 */ /* 0x000fe2000f8e969a */
[----:B------:R-:W-:Y:S01]  /*4ee0*/  UIADD3 UR12, UR10, 0x78dde6e4, URZ ;  /* 0x78dde6e40a0c7890 */ /* 0x000fe2000fffe03f */
[----:B------:R-:W-:Y:S01]  /*4ef0*/  FSETP.NEU.FTZ.AND P1, PT, R249, -INF , PT ;  /* 0xff800000f900780b */ /* 0x000fe20003f3d000 */
[-C--:B-1----:R-:W-:Y:S05]  /*4f00*/  HMMA.16816.F32 R4, R140, R144.reuse, R4 ;  /* 0x000000908c04723c */ /* 0x082fea0000001804 */
[----:B------:R-:W-:Y:S02]  /*4f10*/  @!P0 VIMNMX R154, R155, UR8, PT ;  /* 0x000000089b9a8c48 */ /* 0x000fe4000bfe0100 */
[----:B------:R-:W-:Y:S01]  /*4f20*/  FSEL R136, R136, RZ, P1 ;  /* 0x000000ff88887208 */ /* 0x000fe20000800000 */
[C---:B------:R-:W-:Y:S04]  /*4f30*/  HMMA.16816.F32 R8, R148.reuse, R144, R8 ;  /* 0x000000909408723c */ /* 0x040fe80000001808 */
[----:B------:R-:W-:Y:S01]  /*4f40*/  LOP3.LUT R157, R159, UR11, R152, 0x96, !PT ;  /* 0x0000000b9f9d7c12 */ /* 0x000fe2000f8e9698 */
[----:B------:R-:W-:Y:S01]  /*4f50*/  UIADD3 UR11, UR10, 0x1715609d, URZ ;  /* 0x1715609d0a0b7890 */ /* 0x000fe2000fffe03f */
[----:B------:R-:W-:Y:S01]  /*4f60*/  @!P0 VIADDMNMX R152, R155, R233, UR8, PT ;  /* 0x000000089b988e46 */ /* 0x000fe2000b8001e9 */
[-C--:B------:R-:W-:Y:S04]  /*4f70*/  HMMA.16816.F32 R12, R148, R146.reuse, R12 ;  /* 0x00000092940c723c */ /* 0x080fe8000000180c */
[----:B------:R-:W-:Y:S02]  /*4f80*/  FSEL R137, R137, RZ, P2 ;  /* 0x000000ff89897208 */ /* 0x000fe40001000000 */
[----:B------:R-:W-:Y:S01]  /*4f90*/  FSETP.NEU.FTZ.AND P2, PT, R252, -INF , PT ;  /* 0xff800000fc00780b */ /* 0x000fe20003f5d000 */
[C---:B------:R-:W-:Y:S06]  /*4fa0*/  HMMA.16816.F32 R16, R140.reuse, R146, R16 ;  /* 0x000000928c10723c */ /* 0x040fec0000001810 */
[-C--:B--2---:R-:W-:Y:S06]  /*4fb0*/  HMMA.16816.F32 R20, R140, R132.reuse, R20 ;  /* 0x000000848c14723c */ /* 0x084fec0000001814 */
[C---:B------:R-:W-:Y:S06]  /*4fc0*/  HMMA.16816.F32 R24, R148.reuse, R132, R24 ;  /* 0x000000849418723c */ /* 0x040fec0000001818 */
[-C--:B------:R-:W-:Y:S05]  /*4fd0*/  HMMA.16816.F32 R28, R148, R134.reuse, R28 ;  /* 0x00000086941c723c */ /* 0x080fea000000181c */
[----:B------:R-:W-:Y:S01]  /*4fe0*/  IMAD.WIDE.U32 R132, R161, -0x326172a9, RZ ;  /* 0xcd9e8d57a1847825 */ /* 0x000fe200078e00ff */
[----:B------:R-:W-:Y:S07]  /*4ff0*/  HMMA.16816.F32 R32, R140, R134, R32 ;  /* 0x000000868c20723c */ /* 0x000fee0000001820 */
[----:B------:R-:W-:Y:S01]  /*5000*/  IMAD.U32 R141, RZ, RZ, UR20 ;  /* 0x00000014ff8d7e24 */ /* 0x000fe2000f8e00ff */
[----:B---3--:R-:W-:Y:S03]  /*5010*/  @!P0 LOP3.LUT R2, R232, 0x6, R2, 0xf8, !PT ;  /* 0x00000006e8028812 */ /* 0x008fe600078ef802 */
[----:B------:R-:W-:Y:S02]  /*5020*/  IMAD.MOV.U32 R232, RZ, RZ, 0x8 ;  /* 0x00000008ffe87424 */ /* 0x000fe400078e00ff */
[----:B------:R-:W-:Y:S03]  /*5030*/  @!P0 IMAD R0, R0, 0x80, R2 ;  /* 0x0000008000008824 */ /* 0x000fe600078e0202 */
[C---:B------:R-:W-:Y:S01]  /*5040*/  @!P0 VIADDMNMX R153, R155.reuse, R232, UR8, PT ;  /* 0x000000089b998e46 */ /* 0x040fe2000b8001e8 */
[----:B------:R-:W-:Y:S02]  /*5050*/  IMAD.MOV.U32 R232, RZ, RZ, 0x28 ;  /* 0x00000028ffe87424 */ /* 0x000fe400078e00ff */
[C---:B------:R-:W-:Y:S01]  /*5060*/  @!P0 VIADD R2, R0.reuse, 0x1 ;  /* 0x0000000100028836 */ /* 0x040fe20000000000 */
[C---:B------:R-:W-:Y:S01]  /*5070*/  @!P0 ISETP.GE.AND P1, PT, R0.reuse, R154, PT ;  /* 0x0000009a0000820c */ /* 0x040fe20003f26270 */
[C---:B------:R-:W-:Y:S01]  /*5080*/  @!P0 VIADD R144, R0.reuse, 0x8 ;  /* 0x0000000800908836 */ /* 0x040fe20000000000 */
[----:B------:R-:W-:Y:S01]  /*5090*/  @!P0 VIADDMNMX R139, R155, R232, UR8, PT ;  /* 0x000000089b8b8e46 */ /* 0x000fe2000b8001e8 */
[----:B------:R-:W-:Y:S01]  /*50a0*/  @!P0 VIADD R145, R0, 0x9 ;  /* 0x0000000900918836 */ /* 0x000fe20000000000 */
[----:B------:R-:W-:Y:S02]  /*50b0*/  @!P0 FSEL R4, R4, -INF , !P1 ;  /* 0xff80000004048808 */ /* 0x000fe40004800000 */
[----:B------:R-:W-:Y:S02]  /*50c0*/  @!P0 ISETP.GE.AND P1, PT, R0, R152, PT ;  /* 0x000000980000820c */ /* 0x000fe40003f26270 */
[----:B------:R-:W-:Y:S01]  /*50d0*/  @!P0 ISETP.GE.AND P6, PT, R2, R154, PT ;  /* 0x0000009a0200820c */ /* 0x000fe20003fc6270 */
[--C-:B------:R-:W-:Y:S01]  /*50e0*/  FFMA.FTZ R4, R4, UR14, -R138.reuse ;  /* 0x0000000e04047c23 */ /* 0x100fe2000801088a */
[C---:B------:R-:W-:Y:S02]  /*50f0*/  @!P0 ISETP.GE.AND P5, PT, R2.reuse, R153, PT ;  /* 0x000000990200820c */ /* 0x040fe40003fa6270 */
[CC--:B------:R-:W-:Y:S01]  /*5100*/  @!P0 ISETP.GE.AND P4, PT, R2.reuse, R152.reuse, PT ;  /* 0x000000980200820c */ /* 0x0c0fe20003f86270 */
[----:B------:R1:W-:Y:S01]  /*5110*/  MUFU.EX2 R165, R4 ;  /* 0x0000000400a57308 */ /* 0x0003e20000000800 */
[-C--:B------:R-:W-:Y:S01]  /*5120*/  @!P0 ISETP.GE.AND P3, PT, R2, R139.reuse, PT ;  /* 0x0000008b0200820c */ /* 0x080fe20003f66270 */
[----:B------:R-:W-:Y:S01]  /*5130*/  FMUL.FTZ R2, R252, 1.4426950216293334961 ;  /* 0x3fb8aa3bfc027820 */ /* 0x000fe20000410000 */
[----:B------:R-:W-:Y:S02]  /*5140*/  @!P0 FSEL R5, R5, -INF , !P6 ;  /* 0xff80000005058808 */ /* 0x000fe40007000000 */
[----:B------:R-:W-:Y:S02]  /*5150*/  @!P0 ISETP.GE.AND P6, PT, R0, R139, PT ;  /* 0x0000008b0000820c */ /* 0x000fe40003fc6270 */
[----:B------:R-:W-:Y:S01]  /*5160*/  FSEL R2, R2, RZ, P2 ;  /* 0x000000ff02027208 */ /* 0x000fe20001000000 */
[----:B------:R-:W-:Y:S01]  /*5170*/  FFMA.FTZ R5, R5, UR14, -R138 ;  /* 0x0000000e05057c23 */ /* 0x000fe2000801088a */
[----:B------:R-:W-:Y:S02]  /*5180*/  @!P0 ISETP.GE.AND P2, PT, R0, R153, PT ;  /* 0x000000990000820c */ /* 0x000fe40003f46270 */
[----:B------:R-:W-:Y:S01]  /*5190*/  @!P0 FSEL R7, R7, -INF , !P5 ;  /* 0xff80000007078808 */ /* 0x000fe20006800000 */
[----:B------:R-:W-:Y:S01]  /*51a0*/  MUFU.EX2 R164, R5 ;  /* 0x0000000500a47308 */ /* 0x000fe20000000800 */
[----:B------:R-:W-:Y:S02]  /*51b0*/  @!P0 FSEL R6, R6, -INF , !P2 ;  /* 0xff80000006068808 */ /* 0x000fe40005000000 */
[----:B------:R-:W-:Y:S01]  /*51c0*/  @!P0 ISETP.GE.AND P2, PT, R144, R152, PT ;  /* 0x000000989000820c */ /* 0x000fe20003f46270 */
[--C-:B------:R-:W-:Y:S01]  /*51d0*/  FFMA.FTZ R7, R7, UR14, -R137.reuse ;  /* 0x0000000e07077c23 */ /* 0x100fe20008010889 */
[----:B------:R-:W-:Y:S01]  /*51e0*/  @!P0 FSEL R8, R8, -INF , !P1 ;  /* 0xff80000008088808 */ /* 0x000fe20004800000 */
[--C-:B------:R-:W-:Y:S01]  /*51f0*/  FFMA.FTZ R6, R6, UR14, -R137.reuse ;  /* 0x0000000e06067c23 */ /* 0x100fe20008010889 */
[----:B------:R-:W-:Y:S03]  /*5200*/  @!P0 ISETP.GE.AND P1, PT, R144, R154, PT ;  /* 0x0000009a9000820c */ /* 0x000fe60003f26270 */
[----:B------:R-:W2:Y:S01]  /*5210*/  MUFU.EX2 R169, R7 ;  /* 0x0000000700a97308 */ /* 0x000ea20000000800 */
[----:B------:R-:W-:Y:S01]  /*5220*/  @!P0 FSEL R9, R9, -INF , !P4 ;  /* 0xff80000009098808 */ /* 0x000fe20006000000 */
[--C-:B------:R-:W-:Y:S01]  /*5230*/  FFMA.FTZ R8, R8, UR14, -R136.reuse ;  /* 0x0000000e08087c23 */ /* 0x100fe20008010888 */
[----:B------:R-:W-:Y:S01]  /*5240*/  @!P0 ISETP.GE.AND P5, PT, R144, R139, PT ;  /* 0x0000008b9000820c */ /* 0x000fe20003fa6270 */
[----:B-1----:R-:W-:Y:S01]  /*5250*/  @!P0 VIADD R4, R0, 0x11 ;  /* 0x0000001100048836 */ /* 0x002fe20000000000 */
[-C--:B------:R-:W-:Y:S01]  /*5260*/  @!P0 ISETP.GE.AND P4, PT, R144, R153.reuse, PT ;  /* 0x000000999000820c */ /* 0x080fe20003f86270 */
[----:B------:R-:W-:Y:S01]  /*5270*/  FFMA.FTZ R9, R9, UR14, -R136 ;  /* 0x0000000e09097c23 */ /* 0x000fe20008010888 */
[----:B------:R-:W-:Y:S01]  /*5280*/  @!P0 FSEL R10, R10, -INF , !P6 ;  /* 0xff8000000a0a8808 */ /* 0x000fe20007000000 */
[----:B------:R-:W-:Y:S01]  /*5290*/  @!P0 VIADD R144, R0, 0x10 ;  /* 0x0000001000908836 */ /* 0x000fe20000000000 */
[----:B------:R-:W-:Y:S01]  /*52a0*/  @!P0 ISETP.GE.AND P6, PT, R145, R152, PT ;  /* 0x000000989100820c */ /* 0x000fe20003fc6270 */
[----:B------:R1:W3:Y:S01]  /*52b0*/  MUFU.EX2 R171, R6 ;  /* 0x0000000600ab7308 */ /* 0x0002e20000000800 */
[----:B------:R-:W-:Y:S01]  /*52c0*/  @!P0 FSEL R14, R14, -INF , !P5 ;  /* 0xff8000000e0e8808 */ /* 0x000fe20006800000 */
[--C-:B------:R-:W-:Y:S01]  /*52d0*/  FFMA.FTZ R10, R10, UR14, -R2.reuse ;  /* 0x0000000e0a0a7c23 */ /* 0x100fe20008010802 */
[-C--:B------:R-:W-:Y:S02]  /*52e0*/  @!P0 ISETP.GE.AND P5, PT, R144, R154.reuse, PT ;  /* 0x0000009a9000820c */ /* 0x080fe40003fa6270 */
[----:B------:R-:W-:Y:S01]  /*52f0*/  @!P0 FSEL R13, R13, -INF , !P6 ;  /* 0xff8000000d0d8808 */ /* 0x000fe20007000000 */
[----:B------:R-:W-:Y:S01]  /*5300*/  FFMA.FTZ R14, R14, UR14, -R2 ;  /* 0x0000000e0e0e7c23 */ /* 0x000fe20008010802 */
[----:B------:R-:W-:Y:S03]  /*5310*/  @!P0 FSEL R18, R18, -INF , !P4 ;  /* 0xff80000012128808 */ /* 0x000fe60006000000 */
[----:B------:R4:W3:Y:S01]  /*5320*/  MUFU.EX2 R233, R8 ;  /* 0x0000000800e97308 */ /* 0x0008e20000000800 */
[----:B------:R-:W-:Y:S01]  /*5330*/  @!P0 FSEL R11, R11, -INF , !P3 ;  /* 0xff8000000b0b8808 */ /* 0x000fe20005800000 */
[----:B------:R-:W-:Y:S01]  /*5340*/  FFMA.FTZ R13, R13, UR14, -R136 ;  /* 0x0000000e0d0d7c23 */ /* 0x000fe20008010888 */
[----:B------:R-:W-:Y:S01]  /*5350*/  @!P0 ISETP.GE.AND P6, PT, R145, R153, PT ;  /* 0x000000999100820c */ /* 0x000fe20003fc6270 */
[--C-:B------:R-:W-:Y:S01]  /*5360*/  FFMA.FTZ R18, R18, UR14, -R137.reuse ;  /* 0x0000000e12127c23 */ /* 0x100fe20008010889 */
[----:B------:R-:W-:Y:S01]  /*5370*/  @!P0 ISETP.GE.AND P4, PT, R4, R154, PT ;  /* 0x0000009a0400820c */ /* 0x000fe20003f86270 */
[----:B------:R-:W-:Y:S01]  /*5380*/  FFMA.FTZ R11, R11, UR14, -R2 ;  /* 0x0000000e0b0b7c23 */ /* 0x000fe20008010802 */
[----:B------:R-:W-:Y:S03]  /*5390*/  @!P0 ISETP.GE.AND P3, PT, R145, R139, PT ;  /* 0x0000008b9100820c */ /* 0x000fe60003f66270 */
[----:B------:R2:W-:Y:S01]  /*53a0*/  MUFU.EX2 R235, R10 ;  /* 0x0000000a00eb7308 */ /* 0x0005e20000000800 */
[----:B------:R-:W-:Y:S01]  /*53b0*/  @!P0 FSEL R19, R19, -INF , !P6 ;  /* 0xff80000013138808 */ /* 0x000fe20007000000 */
[----:B-1----:R-:W-:Y:S01]  /*53c0*/  IMAD.WIDE.U32 R6, R162, -0x326172a9, RZ ;  /* 0xcd9e8d57a2067825 */ /* 0x002fe200078e00ff */
[----:B------:R-:W-:Y:S02]  /*53d0*/  @!P0 FSEL R20, R20, -INF , !P5 ;  /* 0xff80000014148808 */ /* 0x000fe40006800000 */
[----:B------:R-:W-:Y:S01]  /*53e0*/  @!P0 FSEL R21, R21, -INF , !P4 ;  /* 0xff80000015158808 */ /* 0x000fe20006000000 */
[--C-:B------:R-:W-:Y:S01]  /*53f0*/  FFMA.FTZ R19, R19, UR14, -R137.reuse ;  /* 0x0000000e13137c23 */ /* 0x100fe20008010889 */
[----:B------:R-:W-:Y:S01]  /*5400*/  @!P0 FSEL R12, R12, -INF , !P2 ;  /* 0xff8000000c0c8808 */ /* 0x000fe20005000000 */
[--C-:B------:R-:W-:Y:S01]  /*5410*/  FFMA.FTZ R20, R20, UR14, -R138.reuse ;  /* 0x0000000e14147c23 */ /* 0x100fe2000801088a */
[----:B------:R-:W-:Y:S01]  /*5420*/  @!P0 FSEL R15, R15, -INF , !P3 ;  /* 0xff8000000f0f8808 */ /* 0x000fe20005800000 */
[----:B------:R-:W-:Y:S01]  /*5430*/  FFMA.FTZ R21, R21, UR14, -R138 ;  /* 0x0000000e15157c23 */ /* 0x000fe2000801088a */
[----:B------:R-:W-:Y:S01]  /*5440*/  @!P0 ISETP.GE.AND P6, PT, R4, R153, PT ;  /* 0x000000990400820c */ /* 0x000fe20003fc6270 */
[----:B------:R-:W-:Y:S01]  /*5450*/  FFMA.FTZ R12, R12, UR14, -R136 ;  /* 0x0000000e0c0c7c23 */ /* 0x000fe20008010888 */
[C---:B------:R-:W-:Y:S01]  /*5460*/  @!P0 ISETP.GE.AND P5, PT, R4.reuse, R152, PT ;  /* 0x000000980400820c */ /* 0x040fe20003fa6270 */
[----:B------:R-:W-:Y:S01]  /*5470*/  FFMA.FTZ R15, R15, UR14, -R2 ;  /* 0x0000000e0f0f7c23 */ /* 0x000fe20008010802 */
[----:B------:R-:W-:Y:S01]  /*5480*/  @!P0 ISETP.GE.AND P4, PT, R4, R139, PT ;  /* 0x0000008b0400820c */ /* 0x000fe20003f86270 */
[----:B------:R-:W-:Y:S01]  /*5490*/  @!P0 VIADD R4, R0, 0x18 ;  /* 0x0000001800048836 */ /* 0x000fe20000000000 */
[----:B------:R-:W-:Y:S01]  /*54a0*/  @!P0 ISETP.GE.AND P2, PT, R145, R154, PT ;  /* 0x0000009a9100820c */ /* 0x000fe20003f46270 */
[----:B------:R1:W-:Y:S01]  /*54b0*/  MUFU.EX2 R232, R9 ;  /* 0x0000000900e87308 */ /* 0x0003e20000000800 */
[----:B------:R-:W-:Y:S01]  /*54c0*/  @!P0 ISETP.GE.AND P3, PT, R144, R153, PT ;  /* 0x000000999000820c */ /* 0x000fe20003f66270 */
[----:B------:R-:W-:Y:S01]  /*54d0*/  @!P0 VIADD R0, R0, 0x19 ;  /* 0x0000001900008836 */ /* 0x000fe20000000000 */
[----:B------:R-:W-:Y:S02]  /*54e0*/  @!P0 FSEL R16, R16, -INF , !P1 ;  /* 0xff80000010108808 */ /* 0x000fe40004800000 */
[----:B------:R-:W-:Y:S02]  /*54f0*/  @!P0 FSEL R17, R17, -INF , !P2 ;  /* 0xff80000011118808 */ /* 0x000fe40005000000 */
[----:B------:R-:W-:Y:S01]  /*5500*/  @!P0 FSEL R22, R22, -INF , !P3 ;  /* 0xff80000016168808 */ /* 0x000fe20005800000 */
[--C-:B------:R-:W-:Y:S01]  /*5510*/  FFMA.FTZ R16, R16, UR14, -R138.reuse ;  /* 0x0000000e10107c23 */ /* 0x100fe2000801088a */
[CC--:B------:R-:W-:Y:S01]  /*5520*/  @!P0 ISETP.GE.AND P1, PT, R144.reuse, R152.reuse, PT ;  /* 0x000000989000820c */ /* 0x0c0fe20003f26270 */
[----:B------:R-:W-:Y:S01]  /*5530*/  FFMA.FTZ R17, R17, UR14, -R138 ;  /* 0x0000000e11117c23 */ /* 0x000fe2000801088a */
[-C--:B------:R-:W-:Y:S01]  /*5540*/  @!P0 ISETP.GE.AND P2, PT, R144, R139.reuse, PT ;  /* 0x0000008b9000820c */ /* 0x080fe20003f46270 */
[--C-:B------:R-:W-:Y:S01]  /*5550*/  FFMA.FTZ R22, R22, UR14, -R137.reuse ;  /* 0x0000000e16167c23 */ /* 0x100fe20008010889 */
[----:B------:R-:W-:Y:S01]  /*5560*/  @!P0 ISETP.GE.AND P3, PT, R4, R152, PT ;  /* 0x000000980400820c */ /* 0x000fe20003f66270 */
[----:B------:R3:W-:Y:S01]  /*5570*/  MUFU.EX2 R234, R11 ;  /* 0x0000000b00ea7308 */ /* 0x0007e20000000800 */
[----:B------:R-:W-:Y:S01]  /*5580*/  @!P0 FSEL R24, R24, -INF , !P1 ;  /* 0xff80000018188808 */ /* 0x000fe20004800000 */
[----:B------:R-:W-:Y:S01]  /*5590*/  IMAD.WIDE.U32 R144, R157, -0x326172a9, RZ ;  /* 0xcd9e8d579d907825 */ /* 0x000fe200078e00ff */
[----:B------:R-:W-:Y:S02]  /*55a0*/  @!P0 FSEL R26, R26, -INF , !P2 ;  /* 0xff8000001a1a8808 */ /* 0x000fe40005000000 */
[----:B------:R-:W-:Y:S01]  /*55b0*/  @!P0 FSEL R28, R28, -INF , !P3 ;  /* 0xff8000001c1c8808 */ /* 0x000fe20005800000 */
[----:B------:R-:W-:Y:S01]  /*55c0*/  FFMA.FTZ R24, R24, UR14, -R136 ;  /* 0x0000000e18187c23 */ /* 0x000fe20008010888 */
[----:B------:R-:W-:Y:S01]  /*55d0*/  @!P0 ISETP.GE.AND P1, PT, R4, R139, PT ;  /* 0x0000008b0400820c */ /* 0x000fe20003f26270 */
[----:B------:R-:W-:Y:S01]  /*55e0*/  FFMA.FTZ R26, R26, UR14, -R2 ;  /* 0x0000000e1a1a7c23 */ /* 0x000fe20008010802 */
[----:B------:R-:W-:Y:S01]  /*55f0*/  @!P0 ISETP.GE.AND P2, PT, R4, R154, PT ;  /* 0x0000009a0400820c */ /* 0x000fe20003f46270 */
[----:B------:R-:W-:Y:S01]  /*5600*/  FFMA.FTZ R28, R28, UR14, -R136 ;  /* 0x0000000e1c1c7c23 */ /* 0x000fe20008010888 */
[----:B------:R-:W-:Y:S01]  /*5610*/  @!P0 ISETP.GE.AND P3, PT, R4, R153, PT ;  /* 0x000000990400820c */ /* 0x000fe20003f66270 */
[----:B------:R-:W-:Y:S01]  /*5620*/  IMAD.WIDE.U32 R4, R160, -0x326172a9, RZ ;  /* 0xcd9e8d57a0047825 */ /* 0x000fe200078e00ff */
[----:B----4-:R-:W-:Y:S01]  /*5630*/  LOP3.LUT R8, R7, UR12, R168, 0x96, !PT ;  /* 0x0000000c07087c12 */ /* 0x010fe2000f8e96a8 */
[----:B------:R4:W-:Y:S01]  /*5640*/  MUFU.EX2 R170, R14 ;  /* 0x0000000e00aa7308 */ /* 0x0009e20000000800 */
[----:B------:R-:W-:Y:S02]  /*5650*/  @!P0 FSEL R23, R23, -INF , !P6 ;  /* 0xff80000017178808 */ /* 0x000fe40007000000 */
[----:B--2---:R-:W-:Y:S01]  /*5660*/  LOP3.LUT R10, R5, UR12, R166, 0x96, !PT ;  /* 0x0000000c050a7c12 */ /* 0x004fe2000f8e96a6 */
[----:B------:R-:W-:Y:S01]  /*5670*/  UIADD3 UR12, UR9, -0x56f99767, URZ ;  /* 0xa9066899090c7890 */ /* 0x000fe2000fffe03f */
[----:B------:R-:W-:Y:S01]  /*5680*/  LOP3.LUT R5, R133, UR11, R6, 0x96, !PT ;  /* 0x0000000b85057c12 */ /* 0x000fe2000f8e9606 */
[--C-:B------:R-:W-:Y:S01]  /*5690*/  FFMA.FTZ R23, R23, UR14, -R137.reuse ;  /* 0x0000000e17177c23 */ /* 0x100fe20008010889 */
[----:B------:R-:W-:Y:S03]  /*56a0*/  LOP3.LUT R6, R145, UR11, R4, 0x96, !PT ;  /* 0x0000000b91067c12 */ /* 0x000fe6000f8e9604 */
[----:B------:R2:W-:Y:S01]  /*56b0*/  MUFU.EX2 R168, R15 ;  /* 0x0000000f00a87308 */ /* 0x0005e20000000800 */
[----:B------:R-:W-:Y:S01]  /*56c0*/  @!P0 ISETP.GE.AND P6, PT, R0, R152, PT ;  /* 0x000000980000820c */ /* 0x000fe20003fc6270 */
[----:B-1----:R-:W-:Y:S01]  /*56d0*/  IMAD.WIDE.U32 R8, R8, -0x2daee0ad, RZ ;  /* 0xd2511f5308087825 */ /* 0x002fe200078e00ff */
[----:B------:R-:W-:Y:S01]  /*56e0*/  @!P0 FSEL R25, R25, -INF , !P5 ;  /* 0xff80000019198808 */ /* 0x000fe20006800000 */
[----:B------:R-:W-:Y:S01]  /*56f0*/  UIADD3 UR11, UR9, 0x646e171e, URZ ;  /* 0x646e171e090b7890 */ /* 0x000fe2000fffe03f */
[----:B------:R-:W-:Y:S01]  /*5700*/  @!P0 FSEL R27, R27, -INF , !P4 ;  /* 0xff8000001b1b8808 */ /* 0x000fe20006000000 */
[----:B------:R-:W-:Y:S01]  /*5710*/  IMAD.WIDE.U32 R4, R5, -0x2daee0ad, RZ ;  /* 0xd2511f5305047825 */ /* 0x000fe200078e00ff */
[----:B------:R-:W-:Y:S03]  /*5720*/  LOP3.LUT R156, R9, UR12, R156, 0x96, !PT ;  /* 0x0000000c099c7c12 */ /* 0x000fe6000f8e969c */
[----:B------:R1:W-:Y:S01]  /*5730*/  MUFU.EX2 R167, R12 ;  /* 0x0000000c00a77308 */ /* 0x0003e20000000800 */
[----:B------:R-:W-:Y:S01]  /*5740*/  @!P0 FSEL R29, R29, -INF , !P6 ;  /* 0xff8000001d1d8808 */ /* 0x000fe20007000000 */
[----:B------:R-:W-:Y:S01]  /*5750*/  IMAD.WIDE.U32 R6, R6, -0x2daee0ad, RZ ;  /* 0xd2511f5306067825 */ /* 0x000fe200078e00ff */
[----:B------:R-:W-:Y:S02]  /*5760*/  LOP3.LUT R9, R5, UR11, R8, 0x96, !PT ;  /* 0x0000000b05097c12 */ /* 0x000fe4000f8e9608 */
[----:B------:R-:W-:Y:S01]  /*5770*/  @!P0 ISETP.GE.AND P5, PT, R0, R139, PT ;  /* 0x0000008b0000820c */ /* 0x000fe20003fa6270 */
[----:B---3--:R-:W-:Y:S01]  /*5780*/  IMAD.WIDE.U32 R10, R10, -0x2daee0ad, RZ ;  /* 0xd2511f530a0a7825 */ /* 0x008fe200078e00ff */
[C---:B------:R-:W-:Y:S03]  /*5790*/  @!P0 ISETP.GE.AND P4, PT, R0.reuse, R154, PT ;  /* 0x0000009a0000820c */ /* 0x040fe60003f86270 */
[----:B------:R3:W-:Y:S01]  /*57a0*/  MUFU.EX2 R166, R13 ;  /* 0x0000000d00a67308 */ /* 0x0007e20000000800 */
[----:B------:R-:W-:Y:S01]  /*57b0*/  @!P0 ISETP.GE.AND P6, PT, R0, R153, PT ;  /* 0x000000990000820c */ /* 0x000fe20003fc6270 */
[----:B------:R-:W-:Y:S01]  /*57c0*/  FFMA.FTZ R25, R25, UR14, -R136 ;  /* 0x0000000e19197c23 */ /* 0x000fe20008010888 */
[----:B------:R-:W-:Y:S01]  /*57d0*/  LOP3.LUT R8, R7, UR11, R10, 0x96, !PT ;  /* 0x0000000b07087c12 */ /* 0x000fe2000f8e960a */
[----:B------:R-:W-:Y:S01]  /*57e0*/  UIADD3 UR11, UR10, -0x4ab325aa, URZ ;  /* 0xb54cda560a0b7890 */ /* 0x000fe2000fffe03f */
[C---:B------:R-:W-:Y:S01]  /*57f0*/  LOP3.LUT R145, R4.reuse, 0xffff, RZ, 0xc0, !PT ;  /* 0x0000ffff04917812 */ /* 0x040fe200078ec0ff */
[----:B------:R-:W-:Y:S01]  /*5800*/  FFMA.FTZ R27, R27, UR14, -R2 ;  /* 0x0000000e1b1b7c23 */ /* 0x000fe20008010802 */
[----:B------:R-:W-:Y:S03]  /*5810*/  SHF.R.U32.HI R147, RZ, 0x10, R4 ;  /* 0x00000010ff937819 */ /* 0x000fe60000011604 */
[----:B------:R-:W-:Y:S01]  /*5820*/  MUFU.EX2 R163, R16 ;  /* 0x0000001000a37308 */ /* 0x000fe20000000800 */
[----:B------:R-:W-:Y:S01]  /*5830*/  LOP3.LUT R10, R4, 0xff, RZ, 0xc0, !PT ;  /* 0x000000ff040a7812 */ /* 0x000fe200078ec0ff */
[----:B------:R-:W-:Y:S01]  /*5840*/  FFMA.FTZ R136, R29, UR14, -R136 ;  /* 0x0000000e1d887c23 */ /* 0x000fe20008010888 */
[----:B------:R-:W-:Y:S01]  /*5850*/  SHF.R.U32.HI R0, RZ, 0x18, R4 ;  /* 0x00000018ff007819 */ /* 0x000fe20000011604 */
[----:B------:R-:W-:Y:S01]  /*5860*/  IMAD.WIDE.U32 R4, R156, -0x326172a9, RZ ;  /* 0xcd9e8d579c047825 */ /* 0x000fe200078e00ff */
[----:B------:R-:W-:Y:S02]  /*5870*/  LOP3.LUT R158, R11, UR12, R158, 0x96, !PT ;  /* 0x0000000c0b9e7c12 */ /* 0x000fe4000f8e969e */
[C---:B------:R-:W-:Y:S03]  /*5880*/  LOP3.LUT R134, R6.reuse, 0xff, RZ, 0xc0, !PT ;  /* 0x000000ff06867812 */ /* 0x040fe600078ec0ff */
[----:B------:R-:W-:Y:S01]  /*5890*/  MUFU.EX2 R162, R18 ;  /* 0x0000001200a27308 */ /* 0x000fe20000000800 */
[--C-:B------:R-:W-:Y:S02]  /*58a0*/  SHF.R.U32.HI R135, RZ, 0x18, R6.reuse ;  /* 0x00000018ff877819 */ /* 0x100fe40000011606 */
[----:B------:R-:W-:Y:S02]  /*58b0*/  LOP3.LUT R139, R6, 0xffff, RZ, 0xc0, !PT ;  /* 0x0000ffff068b7812 */ /* 0x000fe400078ec0ff */
[----:B------:R-:W-:Y:S02]  /*58c0*/  SHF.R.U32.HI R140, RZ, 0x10, R6 ;  /* 0x00000010ff8c7819 */ /* 0x000fe40000011606 */
[----:B------:R-:W-:Y:S03]  /*58d0*/  LOP3.LUT R6, R5, UR11, R132, 0x96, !PT ;  /* 0x0000000b05067c12 */ /* 0x000fe6000f8e9684 */
[----:B------:R-:W-:Y:S01]  /*58e0*/  MUFU.EX2 R161, R19 ;  /* 0x0000001300a17308 */ /* 0x000fe20000000800 */
[C---:B------:R-:W-:Y:S02]  /*58f0*/  LOP3.LUT R132, R4.reuse, 0xff, RZ, 0xc0, !PT ;  /* 0x000000ff04847812 */ /* 0x040fe400078ec0ff */
[--C-:B------:R-:W-:Y:S02]  /*5900*/  SHF.R.U32.HI R133, RZ, 0x18, R4.reuse ;  /* 0x00000018ff857819 */ /* 0x100fe40000011604 */
[----:B----4-:R-:W-:Y:S02]  /*5910*/  LOP3.LUT R14, R4, 0xffff, RZ, 0xc0, !PT ;  /* 0x0000ffff040e7812 */ /* 0x010fe400078ec0ff */
[----:B--2---:R-:W-:Y:S01]  /*5920*/  SHF.R.U32.HI R15, RZ, 0x10, R4 ;  /* 0x00000010ff0f7819 */ /* 0x004fe20000011604 */
[----:B------:R-:W-:Y:S01]  /*5930*/  IMAD.WIDE.U32 R4, R158, -0x326172a9, RZ ;  /* 0xcd9e8d579e047825 */ /* 0x000fe200078e00ff */
[----:B------:R-:W-:Y:S01]  /*5940*/  @!P0 FSEL R31, R31, -INF , !P5 ;  /* 0xff8000001f1f8808 */ /* 0x000fe20006800000 */
[----:B------:R-:W-:Y:S01]  /*5950*/  MUFU.EX2 R158, R17 ;  /* 0x00000011009e7308 */ /* 0x000fe20000000800 */
[----:B------:R-:W-:Y:S02]  /*5960*/  @!P0 FSEL R30, R30, -INF , !P1 ;  /* 0xff8000001e1e8808 */ /* 0x000fe40004800000 */
[----:B------:R-:W-:Y:S02]  /*5970*/  ISETP.LE.U32.AND P1, PT, R10, UR15, PT ;  /* 0x0000000f0a007c0c */ /* 0x000fe4000bf23070 */
[----:B------:R-:W-:Y:S01]  /*5980*/  ISETP.LE.U32.AND P5, PT, R0, UR15, PT ;  /* 0x0000000f00007c0c */ /* 0x000fe2000bfa3070 */
[----:B------:R-:W-:Y:S01]  /*5990*/  FFMA.FTZ R30, R30, UR14, -R2 ;  /* 0x0000000e1e1e7c23 */ /* 0x000fe20008010802 */
[----:B------:R-:W-:Y:S03]  /*59a0*/  LOP3.LUT R0, R5, UR11, R144, 0x96, !PT ;  /* 0x0000000b05007c12 */ /* 0x000fe6000f8e9690 */
[----:B------:R-:W-:Y:S01]  /*59b0*/  MUFU.EX2 R152, R20 ;  /* 0x0000001400987308 */ /* 0x000fe20000000800 */
[C---:B------:R-:W-:Y:S01]  /*59c0*/  LOP3.LUT R10, R4.reuse, 0xffff, RZ, 0xc0, !PT ;  /* 0x0000ffff040a7812 */ /* 0x040fe200078ec0ff */
[----:B------:R-:W-:Y:S01]  /*59d0*/  FFMA.FTZ R2, R31, UR14, -R2 ;  /* 0x0000000e1f027c23 */ /* 0x000fe20008010802 */
[----:B------:R-:W-:Y:S02]  /*59e0*/  LOP3.LUT R11, R4, 0xff, RZ, 0xc0, !PT ;  /* 0x000000ff040b7812 */ /* 0x000fe400078ec0ff */
[--C-:B-1----:R-:W-:Y:S02]  /*59f0*/  SHF.R.U32.HI R12, RZ, 0x10, R4.reuse ;  /* 0x00000010ff0c7819 */ /* 0x102fe40000011604 */
[----:B---3--:R-:W-:Y:S03]  /*5a00*/  SHF.R.U32.HI R13, RZ, 0x18, R4 ;  /* 0x00000018ff0d7819 */ /* 0x008fe60000011604 */
[----:B------:R-:W-:Y:S01]  /*5a10*/  MUFU.EX2 R151, R21 ;  /* 0x0000001500977308 */ /* 0x000fe20000000800 */
[C---:B------:R-:W-:Y:S02]  /*5a20*/  LOP3.LUT R7, R6.reuse, 0xff, RZ, 0xc0, !PT ;  /* 0x000000ff06077812 */ /* 0x040fe400078ec0ff */
[--C-:B------:R-:W-:Y:S02]  /*5a30*/  SHF.R.U32.HI R4, RZ, 0x18, R6.reuse ;  /* 0x00000018ff047819 */ /* 0x100fe40000011606 */
[----:B------:R-:W-:Y:S02]  /*5a40*/  SHF.R.U32.HI R5, RZ, 0x10, R6 ;  /* 0x00000010ff057819 */ /* 0x000fe40000011606 */
[----:B------:R-:W-:Y:S03]  /*5a50*/  LOP3.LUT R6, R6, 0xffff, RZ, 0xc0, !PT ;  /* 0x0000ffff06067812 */ /* 0x000fe600078ec0ff */
[----:B------:R-:W-:Y:S01]  /*5a60*/  MUFU.EX2 R155, R22 ;  /* 0x00000016009b7308 */ /* 0x000fe20000000800 */
[----:B------:R-:W-:Y:S02]  /*5a70*/  @!P0 FSEL R33, R33, -INF , !P4 ;  /* 0xff80000021218808 */ /* 0x000fe40006000000 */
[----:B------:R-:W-:Y:S02]  /*5a80*/  ISETP.LE.U32.AND P4, PT, R4, UR15, PT ;  /* 0x0000000f04007c0c */ /* 0x000fe4000bf83070 */
[----:B------:R-:W-:Y:S02]  /*5a90*/  SHF.R.U32.HI R4, RZ, 0x8, R6 ;  /* 0x00000008ff047819 */ /* 0x000fe40000011606 */
[----:B------:R-:W-:Y:S03]  /*5aa0*/  LOP3.LUT R5, R5, 0xff, RZ, 0xc0, !PT ;  /* 0x000000ff05057812 */ /* 0x000fe600078ec0ff */
[----:B------:R-:W-:Y:S01]  /*5ab0*/  MUFU.EX2 R157, R25 ;  /* 0x00000019009d7308 */ /* 0x000fe20000000800 */
[----:B------:R-:W-:Y:S02]  /*5ac0*/  LOP3.LUT R4, R4, 0xffff, RZ, 0xc0, !PT ;  /* 0x0000ffff04047812 */ /* 0x000fe400078ec0ff */
[----:B------:R-:W-:Y:S02]  /*5ad0*/  @!P0 FSEL R34, R34, -INF , !P3 ;  /* 0xff80000022228808 */ /* 0x000fe40005800000 */
[----:B------:R-:W-:Y:S02]  /*5ae0*/  @!P0 FSEL R35, R35, -INF , !P6 ;  /* 0xff80000023238808 */ /* 0x000fe40007000000 */
[----:B------:R-:W-:Y:S01]  /*5af0*/  @!P0 FSEL R32, R32, -INF , !P2 ;  /* 0xff80000020208808 */ /* 0x000fe20005000000 */
[----:B------:R-:W-:Y:S01]  /*5b00*/  @!P4 FADD.FTZ R169, -R169, -RZ ;  /* 0x800000ffa9a9c221 */ /* 0x000fe20000010100 */
[----:B------:R-:W-:Y:S01]  /*5b10*/  ISETP.LE.U32.AND P3, PT, R5, UR15, PT ;  /* 0x0000000f05007c0c */ /* 0x000fe2000bf63070 */
[----:B------:R-:W-:Y:S01]  /*5b20*/  MUFU.EX2 R160, R26 ;  /* 0x0000001a00a07308 */ /* 0x000fe20000000800 */
[----:B------:R-:W-:Y:S01]  /*5b30*/  ISETP.LE.U32.AND P0, PT, R4, UR15, PT ;  /* 0x0000000f04007c0c */ /* 0x000fe2000bf03070 */
[--C-:B------:R-:W-:Y:S01]  /*5b40*/  FFMA.FTZ R32, R32, UR14, -R138.reuse ;  /* 0x0000000e20207c23 */ /* 0x100fe2000801088a */
[C---:B------:R-:W-:Y:S01]  /*5b50*/  LOP3.LUT R5, R0.reuse, 0xff, RZ, 0xc0, !PT ;  /* 0x000000ff00057812 */ /* 0x040fe200078ec0ff */
[----:B------:R-:W-:Y:S01]  /*5b60*/  FFMA.FTZ R138, R33, UR14, -R138 ;  /* 0x0000000e218a7c23 */ /* 0x000fe2000801088a */
[----:B------:R-:W-:Y:S01]  /*5b70*/  LOP3.LUT R4, R0, 0xffff, RZ, 0xc0, !PT ;  /* 0x0000ffff00047812 */ /* 0x000fe200078ec0ff */
[--C-:B------:R-:W-:Y:S01]  /*5b80*/  FFMA.FTZ R34, R34, UR14, -R137.reuse ;  /* 0x0000000e22227c23 */ /* 0x100fe20008010889 */
[----:B------:R-:W-:Y:S03]  /*5b90*/  ISETP.LE.U32.AND P6, PT, R5, UR15, PT ;  /* 0x0000000f05007c0c */ /* 0x000fe6000bfc3070 */
[----:B------:R-:W1:Y:S01]  /*5ba0*/  MUFU.EX2 R148, R32 ;  /* 0x0000002000947308 */ /* 0x000e620000000800 */
[--C-:B------:R-:W-:Y:S01]  /*5bb0*/  SHF.R.U32.HI R6, RZ, 0x10, R0.reuse ;  /* 0x00000010ff067819 */ /* 0x100fe20000011600 */
[----:B------:R-:W-:Y:S01]  /*5bc0*/  FFMA.FTZ R137, R35, UR14, -R137 ;  /* 0x0000000e23897c23 */ /* 0x000fe20008010889 */
[----:B------:R-:W-:Y:S01]  /*5bd0*/  SHF.R.U32.HI R5, RZ, 0x18, R0 ;  /* 0x00000018ff057819 */ /* 0x000fe20000011600 */
[----:B------:R-:W-:Y:S01]  /*5be0*/  @!P3 FADD.FTZ R171, -R171, -RZ ;  /* 0x800000ffababb221 */ /* 0x000fe20000010100 */
[----:B------:R-:W-:Y:S01]  /*5bf0*/  ISETP.LE.U32.AND P2, PT, R7, UR15, PT ;  /* 0x0000000f07007c0c */ /* 0x000fe2000bf43070 */
[----:B------:R-:W-:Y:S01]  /*5c00*/  @!P0 FADD.FTZ R164, -R164, -RZ ;  /* 0x800000ffa4a48221 */ /* 0x000fe20000010100 */
[----:B------:R-:W-:Y:S03]  /*5c10*/  SHF.R.U32.HI R0, RZ, 0x8, R4 ;  /* 0x00000008ff007819 */ /* 0x000fe60000011604 */
[----:B------:R-:W-:Y:S01]  /*5c20*/  MUFU.EX2 R146, R138 ;  /* 0x0000008a00927308 */ /* 0x000fe20000000800 */
[----:B------:R-:W-:Y:S02]  /*5c30*/  LOP3.LUT R4, R6, 0xff, RZ, 0xc0, !PT ;  /* 0x000000ff06047812 */ /* 0x000fe400078ec0ff */
[----:B------:R-:W-:Y:S01]  /*5c40*/  LOP3.LUT R0, R0, 0xffff, RZ, 0xc0, !PT ;  /* 0x0000ffff00007812 */ /* 0x000fe200078ec0ff */
[----:B------:R-:W-:Y:S01]  /*5c50*/  @!P6 FADD.FTZ R233, -R233, -RZ ;  /* 0x800000ffe9e9e221 */ /* 0x000fe20000010100 */
[----:B------:R-:W-:Y:S02]  /*5c60*/  ISETP.LE.U32.AND P3, PT, R4, UR15, PT ;  /* 0x0000000f04007c0c */ /* 0x000fe4000bf63070 */
[----:B------:R-:W-:Y:S03]  /*5c70*/  ISETP.LE.U32.AND P0, PT, R0, UR15, PT ;  /* 0x0000000f00007c0c */ /* 0x000fe6000bf03070 */
[----:B------:R-:W2:Y:S01]  /*5c80*/  MUFU.EX2 R154, R23 ;  /* 0x00000017009a7308 */ /* 0x000ea20000000800 */
[----:B------:R-:W-:Y:S01]  /*5c90*/  ISETP.LE.U32.AND P4, PT, R11, UR15, PT ;  /* 0x0000000f0b007c0c */ /* 0x000fe2000bf83070 */
[----:B------:R-:W-:Y:S01]  /*5ca0*/  @!P2 FADD.FTZ R165, -R165, -RZ ;  /* 0x800000ffa5a5a221 */ /* 0x000fe20000010100 */
[----:B------:R-:W-:Y:S01]  /*5cb0*/  ISETP.LE.U32.AND P2, PT, R5, UR15, PT ;  /* 0x0000000f05007c0c */ /* 0x000fe2000bf43070 */
[----:B-1----:R-:W-:Y:S01]  /*5cc0*/  @!P1 FADD.FTZ R148, -R148, -RZ ;  /* 0x800000ff94949221 */ /* 0x002fe20000010100 */
[----:B------:R-:W-:Y:S02]  /*5cd0*/  LOP3.LUT R4, R12, 0xff, RZ, 0xc0, !PT ;  /* 0x000000ff0c047812 */ /* 0x000fe400078ec0ff */
[----:B------:R-:W-:Y:S03]  /*5ce0*/  SHF.R.U32.HI R0, RZ, 0x8, R10 ;  /* 0x00000008ff007819 */ /* 0x000fe6000001160a */
[----:B------:R-:W-:Y:S01]  /*5cf0*/  MUFU.EX2 R144, R2 ;  /* 0x0000000200907308 */ /* 0x000fe20000000800 */
[----:B------:R-:W-:Y:S01]  /*5d00*/  SHF.R.U32.HI R5, RZ, 0x10, R8 ;  /* 0x00000010ff057819 */ /* 0x000fe20000011608 */
[----:B------:R-:W-:Y:S01]  /*5d10*/  @!P3 FADD.FTZ R235, -R235, -RZ ;  /* 0x800000ffebebb221 */ /* 0x000fe20000010100 */
[----:B------:R-:W-:Y:S01]  /*5d20*/  LOP3.LUT R0, R0, 0xffff, RZ, 0xc0, !PT ;  /* 0x0000ffff00007812 */ /* 0x000fe200078ec0ff */
[----:B------:R-:W-:Y:S01]  /*5d30*/  @!P0 FADD.FTZ R232, -R232, -RZ ;  /* 0x800000ffe8e88221 */ /* 0x000fe20000010100 */
[----:B------:R-:W-:Y:S01]  /*5d40*/  ISETP.LE.U32.AND P0, PT, R4, UR15, PT ;  /* 0x0000000f04007c0c */ /* 0x000fe2000bf03070 */
[----:B------:R-:W-:Y:S01]  /*5d50*/  @!P4 FADD.FTZ R167, -R167, -RZ ;  /* 0x800000ffa7a7c221 */ /* 0x000fe20000010100 */
[----:B------:R-:W-:Y:S01]  /*5d60*/  ISETP.LE.U32.AND P6, PT, R0, UR15, PT ;  /* 0x0000000f00007c0c */ /* 0x000fe2000bfc3070 */
[----:B------:R-:W-:Y:S01]  /*5d70*/  @!P2 FADD.FTZ R234, -R234, -RZ ;  /* 0x800000ffeaeaa221 */ /* 0x000fe20000010100 */
[----:B------:R-:W-:Y:S01]  /*5d80*/  ISETP.LE.U32.AND P2, PT, R13, UR15, PT ;  /* 0x0000000f0d007c0c */ /* 0x000fe2000bf43070 */
[----:B------:R-:W1:Y:S01]  /*5d90*/  MUFU.EX2 R159, R24 ;  /* 0x00000018009f7308 */ /* 0x000e620000000800 */
[----:B------:R-:W-:Y:S02]  /*5da0*/  SHF.R.U32.HI R0, RZ, 0x8, R14 ;  /* 0x00000008ff007819 */ /* 0x000fe4000001160e */
[----:B------:R-:W-:Y:S02]  /*5db0*/  ISETP.LE.U32.AND P4, PT, R132, UR15, PT ;  /* 0x0000000f84007c0c */ /* 0x000fe4000bf83070 */
[----:B------:R-:W-:Y:S02]  /*5dc0*/  LOP3.LUT R0, R0, 0xffff, RZ, 0xc0, !PT ;  /* 0x0000ffff00007812 */ /* 0x000fe400078ec0ff */
[----:B------:R-:W-:Y:S01]  /*5dd0*/  LOP3.LUT R4, R15, 0xff, RZ, 0xc0, !PT ;  /* 0x000000ff0f047812 */ /* 0x000fe200078ec0ff */
[----:B------:R-:W-:Y:S01]  /*5de0*/  @!P0 FADD.FTZ R170, -R170, -RZ ;  /* 0x800000ffaaaa8221 */ /* 0x000fe20000010100 */
[----:B------:R-:W-:Y:S01]  /*5df0*/  ISETP.LE.U32.AND P0, PT, R0, UR15, PT ;  /* 0x0000000f00007c0c */ /* 0x000fe2000bf03070 */
[----:B------:R-:W-:Y:S01]  /*5e00*/  @!P6 FADD.FTZ R166, -R166, -RZ ;  /* 0x800000ffa6a6e221 */ /* 0x000fe20000010100 */
[----:B------:R-:W-:Y:S01]  /*5e10*/  LOP3.LUT R0, R9, 0xff, RZ, 0xc0, !PT ;  /* 0x000000ff09007812 */ /* 0x000fe200078ec0ff */
[----:B------:R-:W-:Y:S01]  /*5e20*/  @!P2 FADD.FTZ R168, -R168, -RZ ;  /* 0x800000ffa8a8a221 */ /* 0x000fe20000010100 */
[----:B------:R-:W-:Y:S01]  /*5e30*/  ISETP.LE.U32.AND P6, PT, R133, UR15, PT ;  /* 0x0000000f85007c0c */ /* 0x000fe2000bfc3070 */
[----:B------:R-:W-:Y:S01]  /*5e40*/  MUFU.EX2 R156, R27 ;  /* 0x0000001b009c7308 */ /* 0x000fe20000000800 */
[----:B------:R-:W-:Y:S01]  /*5e50*/  ISETP.LE.U32.AND P2, PT, R4, UR15, PT ;  /* 0x0000000f04007c0c */ /* 0x000fe2000bf43070 */
[----:B------:R-:W-:Y:S01]  /*5e60*/  @!P4 FADD.FTZ R163, -R163, -RZ ;  /* 0x800000ffa3a3c221 */ /* 0x000fe20000010100 */
[----:B------:R-:W-:Y:S02]  /*5e70*/  LOP3.LUT R4, R9, 0xffff, RZ, 0xc0, !PT ;  /* 0x0000ffff09047812 */ /* 0x000fe400078ec0ff */
[----:B------:R-:W-:Y:S02]  /*5e80*/  ISETP.LE.U32.AND P4, PT, R0, UR15, PT ;  /* 0x0000000f00007c0c */ /* 0x000fe4000bf83070 */
[--C-:B------:R-:W-:Y:S01]  /*5e90*/  SHF.R.U32.HI R0, RZ, 0x18, R9.reuse ;  /* 0x00000018ff007819 */ /* 0x100fe20000011609 */
[----:B------:R-:W-:Y:S01]  /*5ea0*/  @!P0 FADD.FTZ R158, -R158, -RZ ;  /* 0x800000ff9e9e8221 */ /* 0x000fe20000010100 */
[----:B------:R-:W-:Y:S01]  /*5eb0*/  SHF.R.U32.HI R4, RZ, 0x8, R4 ;  /* 0x00000008ff047819 */ /* 0x000fe20000011604 */
[----:B------:R-:W-:Y:S01]  /*5ec0*/  MUFU.EX2 R153, R28 ;  /* 0x0000001c00997308 */ /* 0x000fe20000000800 */
[----:B------:R-:W-:Y:S01]  /*5ed0*/  SHF.R.U32.HI R9, RZ, 0x10, R9 ;  /* 0x00000010ff097819 */ /* 0x000fe20000011609 */
[----:B------:R-:W-:Y:S01]  /*5ee0*/  @!P6 FADD.FTZ R161, -R161, -RZ ;  /* 0x800000ffa1a1e221 */ /* 0x000fe20000010100 */
[----:B------:R-:W-:Y:S01]  /*5ef0*/  ISETP.LE.U32.AND P0, PT, R0, UR15, PT ;  /* 0x0000000f00007c0c */ /* 0x000fe2000bf03070 */
[----:B------:R-:W-:Y:S01]  /*5f00*/  @!P2 FADD.FTZ R162, -R162, -RZ ;  /* 0x800000ffa2a2a221 */ /* 0x000fe20000010100 */
[----:B------:R-:W-:Y:S02]  /*5f10*/  LOP3.LUT R0, R4, 0xffff, RZ, 0xc0, !PT ;  /* 0x0000ffff04007812 */ /* 0x000fe400078ec0ff */
[----:B------:R-:W-:Y:S01]  /*5f20*/  LOP3.LUT R4, R9, 0xff, RZ, 0xc0, !PT ;  /* 0x000000ff09047812 */ /* 0x000fe200078ec0ff */
[----:B------:R-:W-:Y:S01]  /*5f30*/  @!P4 FADD.FTZ R152, -R152, -RZ ;  /* 0x800000ff9898c221 */ /* 0x000fe20000010100 */
[----:B------:R-:W-:Y:S01]  /*5f40*/  ISETP.LE.U32.AND P2, PT, R0, UR15, PT ;  /* 0x0000000f00007c0c */ /* 0x000fe2000bf43070 */
[----:B------:R-:W-:Y:S01]  /*5f50*/  MUFU.EX2 R150, R136 ;  /* 0x0000008800967308 */ /* 0x000fe20000000800 */
[----:B------:R-:W-:Y:S02]  /*5f60*/  ISETP.LE.U32.AND P6, PT, R4, UR15, PT ;  /* 0x0000000f04007c0c */ /* 0x000fe4000bfc3070 */
[C---:B------:R-:W-:Y:S02]  /*5f70*/  LOP3.LUT R0, R8.reuse, 0xffff, RZ, 0xc0, !PT ;  /* 0x0000ffff08007812 */ /* 0x040fe400078ec0ff */
[----:B------:R-:W-:Y:S01]  /*5f80*/  LOP3.LUT R4, R8, 0xff, RZ, 0xc0, !PT ;  /* 0x000000ff08047812 */ /* 0x000fe200078ec0ff */
[----:B--2---:R-:W-:Y:S01]  /*5f90*/  @!P0 FADD.FTZ R154, -R154, -RZ ;  /* 0x800000ff9a9a8221 */ /* 0x004fe20000010100 */
[----:B------:R-:W-:Y:S03]  /*5fa0*/  SHF.R.U32.HI R0, RZ, 0x8, R0 ;  /* 0x00000008ff007819 */ /* 0x000fe60000011600 */
[----:B------:R-:W-:Y:S01]  /*5fb0*/  MUFU.EX2 R149, R30 ;  /* 0x0000001e00957308 */ /* 0x000fe20000000800 */
[----:B------:R-:W-:Y:S02]  /*5fc0*/  ISETP.LE.U32.AND P4, PT, R4, UR15, PT ;  /* 0x0000000f04007c0c */ /* 0x000fe4000bf83070 */
[----:B------:R-:W-:Y:S01]  /*5fd0*/  LOP3.LUT R0, R0, 0xffff, RZ, 0xc0, !PT ;  /* 0x0000ffff00007812 */ /* 0x000fe200078ec0ff */
[----:B------:R-:W-:Y:S01]  /*5fe0*/  @!P2 FADD.FTZ R151, -R151, -RZ ;  /* 0x800000ff9797a221 */ /* 0x000fe20000010100 */
[----:B------:R-:W-:Y:S01]  /*5ff0*/  LOP3.LUT R4, R5, 0xff, RZ, 0xc0, !PT ;  /* 0x000000ff05047812 */ /* 0x000fe200078ec0ff */
[----:B------:R-:W-:Y:S01]  /*6000*/  @!P6 FADD.FTZ R155, -R155, -RZ ;  /* 0x800000ff9b9be221 */ /* 0x000fe20000010100 */
[----:B------:R-:W-:Y:S02]  /*6010*/  ISETP.LE.U32.AND P2, PT, R0, UR15, PT ;  /* 0x0000000f00007c0c */ /* 0x000fe4000bf43070 */
[----:B------:R-:W-:Y:S02]  /*6020*/  ISETP.LE.U32.AND P6, PT, R4, UR15, PT ;  /* 0x0000000f04007c0c */ /* 0x000fe4000bfc3070 */
[----:B------:R-:W-:Y:S02]  /*6030*/  SHF.R.U32.HI R0, RZ, 0x8, R145 ;  /* 0x00000008ff007819 */ /* 0x000fe40000011691 */
[----:B------:R-:W-:Y:S01]  /*6040*/  LOP3.LUT R4, R147, 0xff, RZ, 0xc0, !PT ;  /* 0x000000ff93047812 */ /* 0x000fe200078ec0ff */
[----:B------:R-:W2:Y:S01]  /*6050*/  MUFU.EX2 R145, R137 ;  /* 0x0000008900917308 */ /* 0x000ea20000000800 */
[----:B------:R-:W-:Y:S01]  /*6060*/  LOP3.LUT R0, R0, 0xffff, RZ, 0xc0, !PT ;  /* 0x0000ffff00007812 */ /* 0x000fe200078ec0ff */
[----:B-1----:R-:W-:Y:S01]  /*6070*/  @!P4 FADD.FTZ R159, -R159, -RZ ;  /* 0x800000ff9f9fc221 */ /* 0x002fe20000010100 */
[----:B------:R-:W-:Y:S02]  /*6080*/  F2FP.RELU.F16.F32.PACK_AB R6, R232, R233 ;  /* 0x000000e9e806723e */ /* 0x000fe400000008ff */
[----:B------:R-:W-:Y:S01]  /*6090*/  F2FP.RELU.F16.F32.PACK_AB R2, R154, R155 ;  /* 0x0000009b9a02723e */ /* 0x000fe200000008ff */
[----:B------:R-:W-:Y:S01]  /*60a0*/  @!P2 FADD.FTZ R157, -R157, -RZ ;  /* 0x800000ff9d9da221 */ /* 0x000fe20000010100 */
[----:B------:R-:W-:Y:S01]  /*60b0*/  ISETP.LE.U32.AND P2, PT, R0, UR15, PT ;  /* 0x0000000f00007c0c */ /* 0x000fe2000bf43070 */
[----:B------:R-:W-:Y:S01]  /*60c0*/  @!P6 FADD.FTZ R160, -R160, -RZ ;  /* 0x800000ffa0a0e221 */ /* 0x000fe20000010100 */
[----:B------:R-:W-:Y:S01]  /*60d0*/  ISETP.LE.U32.AND P6, PT, R4, UR15, PT ;  /* 0x0000000f04007c0c */ /* 0x000fe2000bfc3070 */
[----:B------:R-:W1:Y:S01]  /*60e0*/  MUFU.EX2 R147, R34 ;  /* 0x0000002200937308 */ /* 0x000e620000000800 */
[----:B------:R-:W-:Y:S02]  /*60f0*/  SHF.R.U32.HI R0, RZ, 0x8, R139 ;  /* 0x00000008ff007819 */ /* 0x000fe4000001168b */
[----:B------:R-:W-:Y:S01]  /*6100*/  LOP3.LUT R4, R140, 0xff, RZ, 0xc0, !PT ;  /* 0x000000ff8c047812 */ /* 0x000fe200078ec0ff */
[----:B------:R-:W-:Y:S01]  /*6110*/  IMAD.U32 R140, RZ, RZ, UR21 ;  /* 0x00000015ff8c7e24 */ /* 0x000fe2000f8e00ff */
[----:B------:R-:W-:Y:S02]  /*6120*/  LOP3.LUT R5, R0, 0xffff, RZ, 0xc0, !PT ;  /* 0x0000ffff00057812 */ /* 0x000fe400078ec0ff */
[----:B------:R-:W-:Y:S01]  /*6130*/  ISETP.LE.U32.AND P1, PT, R4, UR15, PT ;  /* 0x0000000f04007c0c */ /* 0x000fe2000bf23070 */
[----:B--2---:R-:W-:Y:S01]  /*6140*/  @!P5 FADD.FTZ R145, -R145, -RZ ;  /* 0x800000ff9191d221 */ /* 0x004fe20000010100 */
[----:B------:R-:W-:Y:S01]  /*6150*/  F2FP.RELU.F16.F32.PACK_AB R0, R169, R171 ;  /* 0x000000aba900723e */ /* 0x000fe200000008ff */
[----:B------:R-:W-:Y:S01]  /*6160*/  @!P2 FADD.FTZ R146, -R146, -RZ ;  /* 0x800000ff9292a221 */ /* 0x000fe20000010100 */
[----:B------:R-:W-:Y:S02]  /*6170*/  F2FP.RELU.F16.F32.PACK_AB R4, R164, R165 ;  /* 0x000000a5a404723e */ /* 0x000fe400000008ff */
[----:B------:R-:W-:Y:S01]  /*6180*/  ISETP.LE.U32.AND P2, PT, R5, UR15, PT ;  /* 0x0000000f05007c0c */ /* 0x000fe2000bf43070 */
[----:B------:R2:W-:Y:S01]  /*6190*/  STS [R238+0x13400], R0 ;  /* 0x01340000ee007388 */ /* 0x0005e20000000800 */
[----:B------:R-:W-:Y:S02]  /*61a0*/  F2FP.RELU.F16.F32.PACK_AB R5, R234, R235 ;  /* 0x000000ebea05723e */ /* 0x000fe400000008ff */
[----:B------:R-:W-:Y:S01]  /*61b0*/  SHF.R.U32.HI R8, RZ, 0x18, R8 ;  /* 0x00000018ff087819 */ /* 0x000fe20000011608 */
[----:B------:R3:W-:Y:S01]  /*61c0*/  STS [R238+0x13000], R4 ;  /* 0x01300004ee007388 */ /* 0x0007e20000000800 */
[----:B------:R-:W-:Y:S01]  /*61d0*/  ISETP.LE.U32.AND P3, PT, R134, UR15, PT ;  /* 0x0000000f86007c0c */ /* 0x000fe2000bf63070 */
[----:B-1----:R-:W-:Y:S01]  /*61e0*/  @!P6 FADD.FTZ R147, -R147, -RZ ;  /* 0x800000ff9393e221 */ /* 0x002fe20000010100 */
[----:B------:R-:W-:Y:S01]  /*61f0*/  ISETP.LE.U32.AND P4, PT, R8, UR15, PT ;  /* 0x0000000f08007c0c */ /* 0x000fe2000bf83070 */
[----:B------:R-:W-:Y:S01]  /*6200*/  @!P1 FADD.FTZ R149, -R149, -RZ ;  /* 0x800000ff95959221 */ /* 0x000fe20000010100 */
[----:B------:R-:W-:Y:S02]  /*6210*/  ISETP.LE.U32.AND P0, PT, R135, UR15, PT ;  /* 0x0000000f87007c0c */ /* 0x000fe4000bf03070 */
[----:B------:R-:W-:Y:S01]  /*6220*/  FSETP.GE.FTZ.AND P1, PT, R151, RZ, PT ;  /* 0x000000ff9700720b */ /* 0x000fe20003f36000 */
[----:B------:R-:W-:Y:S01]  /*6230*/  @!P2 FADD.FTZ R150, -R150, -RZ ;  /* 0x800000ff9696a221 */ /* 0x000fe20000010100 */
[----:B------:R-:W-:Y:S05]  /*6240*/  FSETP.GE.FTZ.AND P2, PT, R152, RZ, PT ;  /* 0x000000ff9800720b */ /* 0x000fea0003f56000 */
[----:B------:R-:W-:Y:S01]  /*6250*/  @!P3 FADD.FTZ R153, -R153, -RZ ;  /* 0x800000ff9999b221 */ /* 0x000fe20000010100 */
[----:B------:R-:W-:Y:S01]  /*6260*/  FSETP.GE.FTZ.AND P3, PT, R158, RZ, PT ;  /* 0x000000ff9e00720b */ /* 0x000fe20003f76000 */
[----:B------:R-:W-:Y:S01]  /*6270*/  @!P4 FADD.FTZ R156, -R156, -RZ ;  /* 0x800000ff9c9cc221 */ /* 0x000fe20000010100 */
[----:B------:R-:W-:Y:S01]  /*6280*/  FSETP.GE.FTZ.AND P4, PT, R163, RZ, PT ;  /* 0x000000ffa300720b */ /* 0x000fe20003f96000 */
[----:B------:R-:W-:Y:S01]  /*6290*/  @!P0 FADD.FTZ R144, -R144, -RZ ;  /* 0x800000ff90908221 */ /* 0x000fe20000010100 */
[C---:B------:R-:W-:Y:S02]  /*62a0*/  LEA R142, P0, R248.reuse, R140, 0x2 ;  /* 0x0000008cf88e7211 */ /* 0x040fe400078010ff */
[----:B--2---:R-:W-:Y:S02]  /*62b0*/  F2FP.RELU.F16.F32.PACK_AB R0, R161, R162 ;  /* 0x000000a2a100723e */ /* 0x004fe400000008ff */
[----:B------:R-:W-:Y:S02]  /*62c0*/  LEA.HI.X.SX32 R143, R248, R141, 0x2, P0 ;  /* 0x0000008df88f7211 */ /* 0x000fe400000f16ff */
[----:B---3--:R-:W-:Y:S01]  /*62d0*/  F2FP.RELU.F16.F32.PACK_AB R4, R158, R163 ;  /* 0x000000a39e04723e */ /* 0x008fe200000008ff */
[----:B------:R1:W-:Y:S01]  /*62e0*/  STS [R240+0x13400], R0 ;  /* 0x01340000f0007388 */ /* 0x0003e20000000800 */
[----:B------:R-:W-:Y:S03]  /*62f0*/  FSETP.GE.FTZ.AND P0, PT, R165, RZ, PT ;  /* 0x000000ffa500720b */ /* 0x000fe60003f16000 */
[----:B------:R2:W-:Y:S04]  /*6300*/  STS [R240+0x13000], R4 ;  /* 0x01300004f0007388 */ /* 0x0005e80000000800 */
[----:B------:R3:W-:Y:S04]  /*6310*/  STS [R238+0x14000], R6 ;  /* 0x01400006ee007388 */ /* 0x0007e80000000800 */
[----:B------:R4:W-:Y:S04]  /*6320*/  STS [R238+0x14400], R5 ;  /* 0x01440005ee007388 */ /* 0x0009e80000000800 */
[----:B------:R-:W4:Y:S01]  /*6330*/  LDG.E R140, desc[UR6][R142.64] ;  /* 0x000000068e8c7981 */ /* 0x000f22000c1e1900 */
[----:B-1----:R-:W-:Y:S02]  /*6340*/  F2FP.RELU.F16.F32.PACK_AB R0, R146, R148 ;  /* 0x000000949200723e */ /* 0x002fe400000008ff */
[----:B--2---:R-:W-:Y:S02]  /*6350*/  F2FP.RELU.F16.F32.PACK_AB R4, R151, R152 ;  /* 0x000000989704723e */ /* 0x004fe400000008ff */
[----:B---3--:R-:W-:Y:S02]  /*6360*/  F2FP.RELU.F16.F32.PACK_AB R6, R166, R167 ;  /* 0x000000a7a606723e */ /* 0x008fe400000008ff */
[----:B----4-:R-:W-:Y:S03]  /*6370*/  F2FP.RELU.F16.F32.PACK_AB R5, R168, R170 ;  /* 0x000000aaa805723e */ /* 0x010fe600000008ff */
[----:B------:R1:W-:Y:S04]  /*6380*/  STS [R240+0x14000], R6 ;  /* 0x01400006f0007388 */ /* 0x0003e80000000800 */
[----:B------:R2:W-:Y:S04]  /*6390*/  STS [R240+0x14400], R5 ;  /* 0x01440005f0007388 */ /* 0x0005e80000000800 */
[----:B------:R3:W-:Y:S04]  /*63a0*/  STS [R239+0x13000], R4 ;  /* 0x01300004ef007388 */ /* 0x0007e80000000800 */
[----:B------:R4:W-:Y:S04]  /*63b0*/  STS [R239+0x13400], R2 ;  /* 0x01340002ef007388 */ /* 0x0009e80000000800 */
[----:B------:R4:W-:Y:S01]  /*63c0*/  STS [R237+0x13000], R0 ;  /* 0x01300000ed007388 */ /* 0x0009e20000000800 */
[----:B-1----:R-:W-:Y:S02]  /*63d0*/  F2FP.RELU.F16.F32.PACK_AB R6, R157, R159 ;  /* 0x0000009f9d06723e */ /* 0x002fe400000008ff */
[----:B--2---:R-:W-:Y:S02]  /*63e0*/  F2FP.RELU.F16.F32.PACK_AB R5, R156, R160 ;  /* 0x000000a09c05723e */ /* 0x004fe400000008ff */
[----:B---3--:R-:W-:Y:S02]  /*63f0*/  F2FP.RELU.F16.F32.PACK_AB R4, R145, R147 ;  /* 0x000000939104723e */ /* 0x008fe400000008ff */
[----:B----4-:R-:W-:Y:S03]  /*6400*/  F2FP.RELU.F16.F32.PACK_AB R2, R150, R153 ;  /* 0x000000999602723e */ /* 0x010fe600000008ff */
[----:B------:R-:W-:Y:S01]  /*6410*/  STS [R237+0x13400], R4 ;  /* 0x01340004ed007388 */ /* 0x000fe20000000800 */
[----:B------:R-:W-:Y:S03]  /*6420*/  F2FP.RELU.F16.F32.PACK_AB R0, R144, R149 ;  /* 0x000000959000723e */ /* 0x000fe600000008ff */
[----:B------:R-:W-:Y:S04]  /*6430*/  STS [R239+0x14000], R6 ;  /* 0x01400006ef007388 */ /* 0x000fe80000000800 */
[----:B------:R-:W-:Y:S04]  /*6440*/  STS [R239+0x14400], R5 ;  /* 0x01440005ef007388 */ /* 0x000fe80000000800 */
[----:B------:R-:W-:Y:S04]  /*6450*/  STS [R237+0x14000], R2 ;  /* 0x01400002ed007388 */ /* 0x000fe80000000800 */
[----:B------:R1:W-:Y:S04]  /*6460*/  STS [R237+0x14400], R0 ;  /* 0x01440000ed007388 */ /* 0x0003e80000000800 */
[----:B------:R-:W2:Y:S08]  /*6470*/  LDSM.16.M88.4 R32, [R222+UR4+0x6000] ;  /* 0x00600004de20783b */ /* 0x000eb00008000200 */
[----:B------:R-:W3:Y:S01]  /*6480*/  LDSM.16.M88.4 R28, [R222+UR4+0x6800] ;  /* 0x00680004de1c783b */ /* 0x000ee20008000200 */
[----:B-1----:R-:W-:Y:S05]  /*6490*/  IMAD.U32 R0, RZ, RZ, UR4 ;  /* 0x00000004ff007e24 */ /* 0x002fea000f8e00ff */
[----:B------:R-:W-:Y:S05]  /*64a0*/  IADD3 R0, R222, 0x6000, R0 ;  /* 0x00006000de007810 */ /* 0x000fea0007ffe000 */
[----:B------:R-:W-:Y:S05]  /*64b0*/  IMAD.IADD R0, R0, 0x1, R228 ;  /* 0x0000000100007824 */ /* 0x000fea00078e02e4 */
[----:B------:R-:W1:Y:S01]  /*64c0*/  LDSM.16.M88.4 R132, [R0] ;  /* 0x000000000084783b */ /* 0x000e620000000200 */
[-C--:B--2---:R-:W-:Y:S07]  /*64d0*/  HMMA.16816.F32 R4, R32, R172.reuse, RZ ;  /* 0x000000ac2004723c */ /* 0x084fee00000018ff */
[----:B------:R-:W2:Y:S01]  /*64e0*/  LDSM.16.M88.4 R136, [R0+0x800] ;  /* 0x000800000088783b */ /* 0x000ea20000000200 */
[C---:B---3--:R-:W-:Y:S06]  /*64f0*/  HMMA.16816.F32 R8, R28.reuse, R172, RZ ;  /* 0x000000ac1c08723c */ /* 0x048fec00000018ff */
[-C--:B------:R-:W-:Y:S06]  /*6500*/  HMMA.16816.F32 R12, R28, R174.reuse, RZ ;  /* 0x000000ae1c0c723c */ /* 0x080fec00000018ff */
[C---:B------:R-:W-:Y:S06]  /*6510*/  HMMA.16816.F32 R16, R32.reuse, R174, RZ ;  /* 0x000000ae2010723c */ /* 0x040fec00000018ff */
[-C--:B------:R-:W-:Y:S06]  /*6520*/  HMMA.16816.F32 R20, R32, R176.reuse, RZ ;  /* 0x000000b02014723c */ /* 0x080fec00000018ff */
[C---:B------:R-:W-:Y:S06]  /*6530*/  HMMA.16816.F32 R24, R28.reuse, R176, RZ ;  /* 0x000000b01c18723c */ /* 0x040fec00000018ff */
[-C--:B------:R-:W-:Y:S06]  /*6540*/  HMMA.16816.F32 R28, R28, R178.reuse, RZ ;  /* 0x000000b21c1c723c */ /* 0x080fec00000018ff */
[----:B------:R-:W-:Y:S06]  /*6550*/  HMMA.16816.F32 R32, R32, R178, RZ ;  /* 0x000000b22020723c */ /* 0x000fec00000018ff */
[-C--:B-1----:R-:W-:Y:S06]  /*6560*/  HMMA.16816.F32 R4, R132, R180.reuse, R4 ;  /* 0x000000b48404723c */ /* 0x082fec0000001804 */
[C---:B--2---:R-:W-:Y:S06]  /*6570*/  HMMA.16816.F32 R8, R136.reuse, R180, R8 ;  /* 0x000000b48808723c */ /* 0x044fec0000001808 */
[-C--:B------:R-:W-:Y:S06]  /*6580*/  HMMA.16816.F32 R12, R136, R182.reuse, R12 ;  /* 0x000000b6880c723c */ /* 0x080fec000000180c */
[C---:B------:R-:W-:Y:S06]  /*6590*/  HMMA.16816.F32 R16, R132.reuse, R182, R16 ;  /* 0x000000b68410723c */ /* 0x040fec0000001810 */
[-C--:B------:R-:W-:Y:S06]  /*65a0*/  HMMA.16816.F32 R20, R132, R184.reuse, R20 ;  /* 0x000000b88414723c */ /* 0x080fec0000001814 */
[C---:B------:R-:W-:Y:S06]  /*65b0*/  HMMA.16816.F32 R24, R136.reuse, R184, R24 ;  /* 0x000000b88818723c */ /* 0x040fec0000001818 */
[-C--:B------:R-:W-:Y:S01]  /*65c0*/  HMMA.16816.F32 R28, R136, R186.reuse, R28 ;  /* 0x000000ba881c723c */ /* 0x080fe2000000181c */
[----:B------:R-:W1:Y:S05]  /*65d0*/  LDSM.16.M88.4 R136, [R222+UR4+0x7000] ;  /* 0x00700004de88783b */ /* 0x000e6a0008000200 */
[----:B------:R-:W-:Y:S03]  /*65e0*/  HMMA.16816.F32 R32, R132, R186, R32 ;  /* 0x000000ba8420723c */ /* 0x000fe60000001820 */
[----:B------:R-:W2:Y:S03]  /*65f0*/  LDSM.16.M88.4 R132, [R222+UR4+0x7800] ;  /* 0x00780004de84783b */ /* 0x000ea60008000200 */
[-C--:B-1----:R-:W-:Y:S06]  /*6600*/  HMMA.16816.F32 R4, R136, R188.reuse, R4 ;  /* 0x000000bc8804723c */ /* 0x082fec0000001804 */
[C---:B--2---:R-:W-:Y:S06]  /*6610*/  HMMA.16816.F32 R8, R132.reuse, R188, R8 ;  /* 0x000000bc8408723c */ /* 0x044fec0000001808 */
[-C--:B------:R-:W-:Y:S06]  /*6620*/  HMMA.16816.F32 R12, R132, R190.reuse, R12 ;  /* 0x000000be840c723c */ /* 0x080fec000000180c */
[C---:B------:R-:W-:Y:S06]  /*6630*/  HMMA.16816.F32 R16, R136.reuse, R190, R16 ;  /* 0x000000be8810723c */ /* 0x040fec0000001810 */
[-C--:B------:R-:W-:Y:S06]  /*6640*/  HMMA.16816.F32 R20, R136, R192.reuse, R20 ;  /* 0x000000c08814723c */ /* 0x080fec0000001814 */
[C---:B------:R-:W-:Y:S06]  /*6650*/  HMMA.16816.F32 R24, R132.reuse, R192, R24 ;  /* 0x000000c08418723c */ /* 0x040fec0000001818 */
[-C--:B------:R-:W-:Y:S01]  /*6660*/  HMMA.16816.F32 R28, R132, R194.reuse, R28 ;  /* 0x000000c2841c723c */ /* 0x080fe2000000181c */
[----:B------:R-:W1:Y:S05]  /*6670*/  LDSM.16.M88.4 R132, [R0+0x1000] ;  /* 0x001000000084783b */ /* 0x000e6a0000000200 */
[----:B------:R-:W-:Y:S03]  /*6680*/  HMMA.16816.F32 R32, R136, R194, R32 ;  /* 0x000000c28820723c */ /* 0x000fe60000001820 */
[----:B------:R-:W2:Y:S03]  /*6690*/  LDSM.16.M88.4 R136, [R0+0x1800] ;  /* 0x001800000088783b */ /* 0x000ea60000000200 */
        /* <DEDUP_REMOVED lines=24> */
[C---:B------:R-:W-:Y:S01]  /*6820*/  FADD.FTZ R2, -R140.reuse, R4 ;  /* 0x000000048c027221 */ /* 0x040fe20000010100 */
[----:B------:R-:W-:Y:S01]  /*6830*/  FADD.FTZ R0, -R140, R5 ;  /* 0x000000058c007221 */ /* 0x000fe20000010100 */
[----:B------:R-:W2:Y:S01]  /*6840*/  LDG.E R4, desc[UR6][R142.64+0x20] ;  /* 0x000020068e047981 */ /* 0x000ea2000c1e1900 */
[-C--:B------:R-:W-:Y:S03]  /*6850*/  HMMA.16816.F32 R20, R132, R216.reuse, R20 ;  /* 0x000000d88414723c */ /* 0x080fe60000001814 */
[-C--:B------:R-:W-:Y:S02]  /*6860*/  FSEL R2, R2, R140.reuse, P0 ;  /* 0x0000008c02027208 */ /* 0x080fe40000000000 */
[----:B------:R-:W-:Y:S01]  /*6870*/  FSETP.GE.FTZ.AND P0, PT, R164, RZ, PT ;  /* 0x000000ffa400720b */ /* 0x000fe20003f16000 */
[C---:B------:R-:W-:Y:S05]  /*6880*/  HMMA.16816.F32 R24, R136.reuse, R216, R24 ;  /* 0x000000d88818723c */ /* 0x040fea0000001818 */
[----:B------:R-:W-:Y:S01]  /*6890*/  FSEL R0, R0, R140, P0 ;  /* 0x0000008c00007208 */ /* 0x000fe20000000000 */
[----:B------:R-:W-:Y:S01]  /*68a0*/  FMUL.FTZ R165, R165, R2 ;  /* 0x00000002a5a57220 */ /* 0x000fe20000410000 */
[----:B------:R-:W-:Y:S01]  /*68b0*/  FSETP.GE.FTZ.AND P0, PT, R146, RZ, PT ;  /* 0x000000ff9200720b */ /* 0x000fe20003f16000 */
[----:B------:R1:W5:Y:S01]  /*68c0*/  LDG.E R2, desc[UR6][R142.64+0x80] ;  /* 0x000080068e027981 */ /* 0x000362000c1e1900 */
[-C--:B------:R-:W-:Y:S03]  /*68d0*/  HMMA.16816.F32 R28, R136, R218.reuse, R28 ;  /* 0x000000da881c723c */ /* 0x080fe6000000181c */
[C---:B------:R-:W-:Y:S01]  /*68e0*/  FADD.FTZ R16, -R140.reuse, R16 ;  /* 0x000000108c107221 */ /* 0x040fe20000010100 */
[----:B------:R-:W-:Y:S01]  /*68f0*/  FADD.FTZ R17, -R140, R17 ;  /* 0x000000118c117221 */ /* 0x000fe20000010100 */
[----:B------:R-:W-:Y:S01]  /*6900*/  FMUL.FTZ R164, R164, R0 ;  /* 0x00000000a4a47220 */ /* 0x000fe20000410000 */
[----:B------:R-:W-:Y:S01]  /*6910*/  HMMA.16816.F32 R32, R132, R218, R32 ;  /* 0x000000da8420723c */ /* 0x000fe20000001820 */
[----:B------:R1:W5:Y:S04]  /*6920*/  LDG.E R0, desc[UR6][R142.64+0xa0] ;  /* 0x0000a0068e007981 */ /* 0x000368000c1e1900 */
[-C--:B------:R-:W-:Y:S01]  /*6930*/  FSEL R16, R16, R140.reuse, P4 ;  /* 0x0000008c10107208 */ /* 0x080fe20002000000 */
[C---:B------:R-:W-:Y:S01]  /*6940*/  FADD.FTZ R21, -R140.reuse, R21 ;  /* 0x000000158c157221 */ /* 0x040fe20000010100 */
[-C--:B------:R-:W-:Y:S01]  /*6950*/  FSEL R17, R17, R140.reuse, P3 ;  /* 0x0000008c11117208 */ /* 0x080fe20001800000 */
[----:B------:R-:W-:Y:S03]  /*6960*/  FADD.FTZ R5, -R140, R20 ;  /* 0x000000148c057221 */ /* 0x000fe60000010100 */
[----:B------:R-:W-:Y:S01]  /*6970*/  FSEL R21, R21, R140, P1 ;  /* 0x0000008c15157208 */ /* 0x000fe20000800000 */
[----:B------:R-:W-:Y:S01]  /*6980*/  FMUL.FTZ R163, R163, R16 ;  /* 0x00000010a3a37220 */ /* 0x000fe20000410000 */
[----:B------:R-:W-:Y:S01]  /*6990*/  F2FP.F16.F32.PACK_AB R16, R164, R165 ;  /* 0x000000a5a410723e */ /* 0x000fe200000000ff */
[----:B------:R-:W-:Y:S01]  /*69a0*/  FMUL.FTZ R17, R158, R17 ;  /* 0x000000119e117220 */ /* 0x000fe20000410000 */
[----:B------:R-:W-:Y:S01]  /*69b0*/  FSETP.GE.FTZ.AND P1, PT, R148, RZ, PT ;  /* 0x000000ff9400720b */ /* 0x000fe20003f36000 */
[----:B------:R1:W5:Y:S01]  /*69c0*/  LDL R158, [R1+0xc] ;  /* 0x00000c00019e7983 */ /* 0x0003620000100800 */
[----:B------:R-:W-:Y:S01]  /*69d0*/  FSEL R5, R5, R140, P2 ;  /* 0x0000008c05057208 */ /* 0x000fe20001000000 */
[----:B------:R-:W-:Y:S01]  /*69e0*/  FMUL.FTZ R21, R151, R21 ;  /* 0x0000001597157220 */ /* 0x000fe20000410000 */
[----:B------:R-:W-:Y:S01]  /*69f0*/  FSETP.GE.FTZ.AND P2, PT, R171, RZ, PT ;  /* 0x000000ffab00720b */ /* 0x000fe20003f56000 */
[----:B------:R1:W5:Y:S01]  /*6a00*/  LDL R164, [R1+0x8] ;  /* 0x0000080001a47983 */ /* 0x0003620000100800 */
[----:B------:R-:W-:Y:S01]  /*6a10*/  F2FP.F16.F32.PACK_AB R17, R17, R163 ;  /* 0x000000a31111723e */ /* 0x000fe200000000ff */
[----:B------:R-:W-:Y:S02]  /*6a20*/  FMUL.FTZ R152, R152, R5 ;  /* 0x0000000598987220 */ /* 0x000fe40000410000 */
[----:B------:R-:W-:Y:S03]  /*6a30*/  FADD.FTZ R32, -R140, R32 ;  /* 0x000000208c207221 */ /* 0x000fe60000010100 */
[----:B------:R-:W-:Y:S02]  /*6a40*/  F2FP.F16.F32.PACK_AB R21, R21, R152 ;  /* 0x000000981515723e */ /* 0x000fe400000000ff */
[----:B------:R-:W-:Y:S01]  /*6a50*/  FSEL R32, R32, R140, P1 ;  /* 0x0000008c20207208 */ /* 0x000fe20000800000 */
[----:B------:R-:W-:Y:S01]  /*6a60*/  @P0 FADD.FTZ R140, -R140, R33 ;  /* 0x000000218c8c0221 */ /* 0x000fe20000010100 */
[----:B------:R-:W-:Y:S02]  /*6a70*/  PLOP3.LUT P0, PT, PT, PT, UP3, 0x80, 0x0 ;  /* 0x000000000000781c */ /* 0x000fe40003f0f038 */
[----:B------:R-:W-:Y:S01]  /*6a80*/  FSETP.GE.FTZ.AND P1, PT, R169, RZ, PT ;  /* 0x000000ffa900720b */ /* 0x000fe20003f36000 */
[----:B------:R-:W-:Y:S01]  /*6a90*/  FMUL.FTZ R148, R148, R32 ;  /* 0x0000002094947220 */ /* 0x000fe20000410000 */
[----:B------:R-:W-:Y:S01]  /*6aa0*/  FMUL.FTZ R140, R146, R140 ;  /* 0x0000008c928c7220 */ /* 0x000fe20000410000 */
[C---:B--2---:R-:W-:Y:S01]  /*6ab0*/  FADD.FTZ R6, -R4.reuse, R6 ;  /* 0x0000000604067221 */ /* 0x044fe20000010100 */
[----:B------:R-:W-:Y:S04]  /*6ac0*/  FADD.FTZ R7, -R4, R7 ;  /* 0x0000000704077221 */ /* 0x000fe80000010100 */
[-C--:B------:R-:W-:Y:S02]  /*6ad0*/  FSEL R33, R6, R4.reuse, P2 ;  /* 0x0000000406217208 */ /* 0x080fe40001000000 */
[----:B------:R-:W-:Y:S01]  /*6ae0*/  FSEL R32, R7, R4, P1 ;  /* 0x0000000407207208 */ /* 0x000fe20000800000 */
[----:B-1----:R-:W-:Y:S06]  /*6af0*/  @!P0 BRA `(.L_x_159) ;  /* 0x0000000000c48947 */ /* 0x002fec0003800000 */
[----:B------:R-:W1:Y:S01]  /*6b00*/  LDC R5, c[0x0][0x240] ;  /* 0x00009000ff057b82 */ /* 0x000e620000000800 */
[----:B------:R-:W-:Y:S01]  /*6b10*/  ULOP3.LUT UR11, UR5, 0x1, URZ, 0xc0, !UPT ;  /* 0x00000001050b7892 */ /* 0x000fe2000f8ec03f */
[----:B------:R-:W-:Y:S02]  /*6b20*/  ISETP.GE.AND P2, PT, R250, UR43, PT ;  /* 0x0000002bfa007c0c */ /* 0x000fe4000bf46270 */
[----:B-----5:R-:W-:Y:S01]  /*6b30*/  ISETP.GE.AND P1, PT, R164, UR43, PT ;  /* 0x0000002ba4007c0c */ /* 0x020fe2000bf26270 */
[----:B------:R-:W-:Y:S04]  /*6b40*/  UISETP.NE.U32.AND UP0, UPT, UR11, 0x1, UPT ;  /* 0x000000010b00788c */ /* 0x000fe8000bf05070 */
[----:B------:R-:W-:Y:S06]  /*6b50*/  USEL UR11, UR61, 0x3000, !UP0 ;  /* 0x000030003d0b7887 */ /* 0x000fec000c000000 */
[----:B------:R-:W-:Y:S02]  /*6b60*/  VIADD R236, R236, UR11 ;  /* 0x0000000becec7c36 */ /* 0x000fe40008000000 */
[----:B------:R-:W-:Y:S01]  /*6b70*/  @!P1 IADD3 R20, R247, UR11, RZ ;  /* 0x0000000bf7149c10 */ /* 0x000fe2000fffe0ff */
[----:B------:R-:W-:Y:S02]  /*6b80*/  VIADD R221, R221, UR11 ;  /* 0x0000000bdddd7c36 */ /* 0x000fe40008000000 */
[----:B------:R2:W-:Y:S04]  /*6b90*/  @P2 STS [R236], RZ ;  /* 0x000000ffec002388 */ /* 0x0005e80000000800 */
[----:B------:R2:W-:Y:S01]  /*6ba0*/  @P2 STS [R236+0x4], RZ ;  /* 0x000004ffec002388 */ /* 0x0005e20000000800 */
[----:B-1----:R-:W-:Y:S03]  /*6bb0*/  IMAD.U32 R5, R5, -0x40, RZ ;  /* 0xffffffc005057824 */ /* 0x002fe600078e00ff */
[----:B------:R2:W-:Y:S02]  /*6bc0*/  @P2 STS [R236+0x8], RZ ;  /* 0x000008ffec002388 */ /* 0x0005e40000000800 */
[C---:B------:R-:W-:Y:S02]  /*6bd0*/  LEA R243, P3, R5.reuse, R243, 0x1 ;  /* 0x000000f305f37211 */ /* 0x040fe400078608ff */
[----:B------:R2:W-:Y:S01]  /*6be0*/  @P2 STS [R236+0xc], RZ ;  /* 0x00000cffec002388 */ /* 0x0005e20000000800 */
[----:B------:R-:W-:Y:S04]  /*6bf0*/  SHF.R.S32.HI R6, RZ, 0x1f, R5 ;  /* 0x0000001fff067819 */ /* 0x000fe80000011405 */
[----:B------:R-:W-:Y:S01]  /*6c00*/  LEA.HI.X R241, R5, R241, R6, 0x1, P3 ;  /* 0x000000f105f17211 */ /* 0x000fe200018f0c06 */
[----:B------:R-:W-:Y:S01]  /*6c10*/  @!P2 IMAD.MOV.U32 R6, RZ, RZ, R243 ;  /* 0x000000ffff06a224 */ /* 0x000fe200078e00f3 */
[C---:B------:R-:W-:Y:S03]  /*6c20*/  IADD3 R5, R247.reuse, UR11, RZ ;  /* 0x0000000bf7057c10 */ /* 0x040fe6000fffe0ff */
[----:B------:R-:W-:Y:S05]  /*6c30*/  @!P2 IMAD.MOV.U32 R7, RZ, RZ, R241 ;  /* 0x000000ffff07a224 */ /* 0x000fea00078e00f1 */
[----:B------:R-:W-:Y:S01]  /*6c40*/  @!PT LDS RZ, [RZ] ;  /* 0x00000000fffff984 */ /* 0x000fe20000000800 */
[----:B------:R-:W-:Y:S01]  /*6c50*/  @!PT LDS RZ, [RZ] ;  /* 0x00000000fffff984 */ /* 0x000fe20000000800 */
[----:B------:R-:W-:Y:S01]  /*6c60*/  @!PT LDS RZ, [RZ] ;  /* 0x00000000fffff984 */ /* 0x000fe20000000800 */
[----:B------:R1:W-:Y:S04]  /*6c70*/  @!P2 LDGSTS.E.BYPASS.LTC128B.128 [R5], desc[UR6][R6.64] ;  /* 0x000000000605afae */ /* 0x0003e8000b901d46 */
[----:B------:R2:W-:Y:S04]  /*6c80*/  @P1 STS [R236+0x1000], RZ ;  /* 0x001000ffec001388 */ /* 0x0005e80000000800 */
[----:B------:R2:W-:Y:S04]  /*6c90*/  @P1 STS [R236+0x1004], RZ ;  /* 0x001004ffec001388 */ /* 0x0005e80000000800 */
[----:B------:R2:W-:Y:S04]  /*6ca0*/  @P1 STS [R236+0x1008], RZ ;  /* 0x001008ffec001388 */ /* 0x0005e80000000800 */
[----:B------:R2:W-:Y:S01]  /*6cb0*/  @P1 STS [R236+0x100c], RZ ;  /* 0x00100cffec001388 */ /* 0x0005e20000000800 */
[----:B-1----:R-:W-:Y:S02]  /*6cc0*/  @!P1 IMAD.MOV.U32 R6, RZ, RZ, R243 ;  /* 0x000000ffff069224 */ /* 0x002fe400078e00f3 */
[----:B------:R-:W-:Y:S05]  /*6cd0*/  @!P1 IMAD.MOV.U32 R7, RZ, RZ, R241 ;  /* 0x000000ffff079224 */ /* 0x000fea00078e00f1 */
[----:B------:R-:W-:Y:S01]  /*6ce0*/  @!PT LDS RZ, [RZ] ;  /* 0x00000000fffff984 */ /* 0x000fe20000000800 */
[----:B------:R-:W-:Y:S01]  /*6cf0*/  @!PT LDS RZ, [RZ] ;  /* 0x00000000fffff984 */ /* 0x000fe20000000800 */
[----:B------:R-:W-:Y:S01]  /*6d00*/  @!PT LDS RZ, [RZ] ;  /* 0x00000000fffff984 */ /* 0x000fe20000000800 */
[----:B------:R1:W-:Y:S01]  /*6d10*/  @!P1 LDGSTS.E.BYPASS.LTC128B.128 [R20+0x1000], desc[UR6][R6.64+0x40] ;  /* 0x0100004006149fae */ /* 0x0003e2000b901d46 */
[----:B------:R-:W-:Y:S11]  /*6d20*/  ISETP.GE.AND P1, PT, R158, UR43, PT ;  /* 0x0000002b9e007c0c */ /* 0x000ff6000bf26270 */
[----:B------:R-:W-:Y:S02]  /*6d30*/  @!UPT UIADD3 URZ, URZ, URZ, URZ ;  /* 0x0000003f3f3ff290 */ /* 0x000fe4000fffe03f */
[----:B------:R2:W-:Y:S04]  /*6d40*/  @P1 STS [R236+0x2000], RZ ;  /* 0x002000ffec001388 */ /* 0x0005e80000000800 */
[----:B------:R2:W-:Y:S04]  /*6d50*/  @P1 STS [R236+0x2004], RZ ;  /* 0x002004ffec001388 */ /* 0x0005e80000000800 */
[----:B------:R2:W-:Y:S04]  /*6d60*/  @P1 STS [R236+0x2008], RZ ;  /* 0x002008ffec001388 */ /* 0x0005e80000000800 */
[----:B------:R2:W-:Y:S01]  /*6d70*/  @P1 STS [R236+0x200c], RZ ;  /* 0x00200cffec001388 */ /* 0x0005e20000000800 */
[----:B-1----:R-:W-:Y:S01]  /*6d80*/  @!P1 IADD3 R20, R247, UR11, RZ ;  /* 0x0000000bf7149c10 */ /* 0x002fe2000fffe0ff */
[----:B------:R-:W-:Y:S01]  /*6d90*/  @!P1 IMAD.MOV.U32 R6, RZ, RZ, R243 ;  /* 0x000000ffff069224 */ /* 0x000fe200078e00f3 */
[----:B------:R-:W-:Y:S02]  /*6da0*/  @!P1 MOV R7, R241 ;  /* 0x000000f100079202 */ /* 0x000fe40000000f00 */
[----:B------:R-:W-:Y:S03]  /*6db0*/  MOV R247, R5 ;  /* 0x0000000500f77202 */ /* 0x000fe60000000f00 */
[----:B------:R-:W-:Y:S01]  /*6dc0*/  @!PT LDS RZ, [RZ] ;  /* 0x00000000fffff984 */ /* 0x000fe20000000800 */
[----:B------:R-:W-:Y:S01]  /*6dd0*/  @!PT LDS RZ, [RZ] ;  /* 0x00000000fffff984 */ /* 0x000fe20000000800 */
[----:B------:R-:W-:Y:S01]  /*6de0*/  @!PT LDS RZ, [RZ] ;  /* 0x00000000fffff984 */ /* 0x000fe20000000800 */
[----:B------:R2:W-:Y:S04]  /*6df0*/  @!P1 LDGSTS.E.BYPASS.LTC128B.128 [R20+0x2000], desc[UR6][R6.64+0x80] ;  /* 0x0200008006149fae */ /* 0x0005e8000b901d46 */
[----:B------:R-:W0:Y:S02]  /*6e00*/  LDGDEPBAR ;  /* 0x00000000000079af */ /* 0x000e240000000000 */
.L_x_159:
[----:B------:R1:W-:Y:S01]  /*6e10*/  STS [R238+0xf000], R16 ;  /* 0x00f00010ee007388 */ /* 0x0003e20000000800 */
[C---:B--2---:R-:W-:Y:S01]  /*6e20*/  FADD.FTZ R6, -R4.reuse, R19 ;  /* 0x0000001304067221 */ /* 0x044fe20000010100 */
[----:B------:R-:W-:Y:S01]  /*6e30*/  FSETP.GE.FTZ.AND P4, PT, R161, RZ, PT ;  /* 0x000000ffa100720b */ /* 0x000fe20003f96000 */
[----:B------:R-:W-:Y:S01]  /*6e40*/  FADD.FTZ R5, -R4, R18 ;  /* 0x0000001204057221 */ /* 0x000fe20000010100 */
[----:B------:R-:W-:Y:S01]  /*6e50*/  FSETP.GE.FTZ.AND P1, PT, R162, RZ, PT ;  /* 0x000000ffa200720b */ /* 0x000fe20003f36000 */
[----:B------:R-:W-:Y:S01]  /*6e60*/  FMUL.FTZ R33, R171, R33 ;  /* 0x00000021ab217220 */ /* 0x000fe20000410000 */
[----:B------:R-:W-:Y:S01]  /*6e70*/  FSEL R6, R6, R4, P4 ;  /* 0x0000000406067208 */ /* 0x000fe20002000000 */
[----:B------:R-:W-:Y:S01]  /*6e80*/  FMUL.FTZ R32, R169, R32 ;  /* 0x00000020a9207220 */ /* 0x000fe20000410000 */
[----:B------:R-:W-:Y:S01]  /*6e90*/  FSEL R5, R5, R4, P1 ;  /* 0x0000000405057208 */ /* 0x000fe20000800000 */
[----:B------:R-:W-:Y:S01]  /*6ea0*/  FADD.FTZ R22, -R4, R22 ;  /* 0x0000001604167221 */ /* 0x000fe20000010100 */
[----:B------:R-:W-:Y:S01]  /*6eb0*/  FSETP.GE.FTZ.AND P3, PT, R155, RZ, PT ;  /* 0x000000ff9b00720b */ /* 0x000fe20003f76000 */
[----:B------:R-:W-:Y:S01]  /*6ec0*/  FMUL.FTZ R161, R161, R6 ;  /* 0x00000006a1a17220 */ /* 0x000fe20000410000 */
[----:B------:R-:W-:Y:S01]  /*6ed0*/  F2FP.F16.F32.PACK_AB R6, R32, R33 ;  /* 0x000000212006723e */ /* 0x000fe200000000ff */
[----:B------:R-:W-:Y:S01]  /*6ee0*/  FMUL.FTZ R162, R162, R5 ;  /* 0x00000005a2a27220 */ /* 0x000fe20000410000 */
[----:B------:R-:W-:Y:S01]  /*6ef0*/  FSEL R5, R22, R4, P3 ;  /* 0x0000000416057208 */ /* 0x000fe20001800000 */
[----:B------:R-:W-:Y:S01]  /*6f00*/  FADD.FTZ R7, -R4, R34 ;  /* 0x0000002204077221 */ /* 0x000fe20000010100 */
[----:B------:R-:W-:Y:S01]  /*6f10*/  FSETP.GE.FTZ.AND P1, PT, R145, RZ, PT ;  /* 0x000000ff9100720b */ /* 0x000fe20003f36000 */
[----:B------:R2:W-:Y:S01]  /*6f20*/  STS [R238+0xf400], R6 ;  /* 0x00f40006ee007388 */ /* 0x0005e20000000800 */
[----:B------:R-:W-:Y:S01]  /*6f30*/  FSETP.GE.FTZ.AND P2, PT, R154, RZ, PT ;  /* 0x000000ff9a00720b */ /* 0x000fe20003f56000 */
[----:B------:R-:W-:Y:S01]  /*6f40*/  FMUL.FTZ R155, R155, R5 ;  /* 0x000000059b9b7220 */ /* 0x000fe20000410000 */
[----:B------:R-:W-:Y:S01]  /*6f50*/  F2FP.F16.F32.PACK_AB R5, R161, R162 ;  /* 0x000000a2a105723e */ /* 0x000fe200000000ff */
[----:B-----5:R-:W-:Y:S01]  /*6f60*/  FADD.FTZ R13, -R2, R13 ;  /* 0x0000000d020d7221 */ /* 0x020fe20000010100 */
[----:B------:R-:W-:Y:S01]  /*6f70*/  FSETP.GE.FTZ.AND P3, PT, R233, RZ, PT ;  /* 0x000000ffe900720b */ /* 0x000fe20003f76000 */
[----:B------:R-:W-:Y:S01]  /*6f80*/  FADD.FTZ R10, -R0, R10 ;  /* 0x0000000a000a7221 */ /* 0x000fe20000010100 */
[----:B------:R-:W-:Y:S01]  /*6f90*/  FSETP.GE.FTZ.AND P4, PT, R159, RZ, PT ;  /* 0x000000ff9f00720b */ /* 0x000fe20003f96000 */
[----:B-1----:R-:W-:Y:S01]  /*6fa0*/  FADD.FTZ R16, -R4, R23 ;  /* 0x0000001704107221 */ /* 0x002fe20000010100 */
[----:B------:R1:W-:Y:S01]  /*6fb0*/  STS [R240+0xf400], R5 ;  /* 0x00f40005f0007388 */ /* 0x0003e20000000800 */
[C---:B------:R-:W-:Y:S01]  /*6fc0*/  FADD.FTZ R11, -R0.reuse, R11 ;  /* 0x0000000b000b7221 */ /* 0x040fe20000010100 */
[----:B------:R-:W-:Y:S01]  /*6fd0*/  FADD.FTZ R15, -R0, R15 ;  /* 0x0000000f000f7221 */ /* 0x000fe20000010100 */
[----:B------:R-:W-:Y:S02]  /*6fe0*/  FSETP.GE.FTZ.AND P5, PT, R168, RZ, PT ;  /* 0x000000ffa800720b */ /* 0x000fe40003fb6000 */
[----:B------:R-:W-:Y:S01]  /*6ff0*/  STS [R240+0xf000], R17 ;  /* 0x00f00011f0007388 */ /* 0x000fe20000000800 */
[----:B------:R-:W-:Y:S01]  /*7000*/  FSEL R16, R16, R4, P2 ;  /* 0x0000000410107208 */ /* 0x000fe20001000000 */
[----:B------:R-:W-:Y:S01]  /*7010*/  FADD.FTZ R26, -R0, R26 ;  /* 0x0000001a001a7221 */ /* 0x000fe20000010100 */
[----:B------:R-:W-:Y:S02]  /*7020*/  FSETP.GE.FTZ.AND P2, PT, R147, RZ, PT ;  /* 0x000000ff9300720b */ /* 0x000fe40003f56000 */
[----:B------:R3:W5:Y:S01]  /*7030*/  LDL R163, [R1+0x1c] ;  /* 0x00001c0001a37983 */ /* 0x0007620000100800 */
[----:B------:R-:W-:Y:S01]  /*7040*/  F2FP.F16.F32.PACK_AB R20, R140, R148 ;  /* 0x000000948c14723e */ /* 0x000fe200000000ff */
[----:B------:R-:W-:Y:S01]  /*7050*/  FMUL.FTZ R16, R154, R16 ;  /* 0x000000109a107220 */ /* 0x000fe20000410000 */
[----:B------:R-:W-:Y:S01]  /*7060*/  FSEL R7, R7, R4, P2 ;  /* 0x0000000407077208 */ /* 0x000fe20001000000 */
[----:B------:R-:W-:Y:S01]  /*7070*/  @P1 FADD.FTZ R4, -R4, R35 ;  /* 0x0000002304041221 */ /* 0x000fe20000010100 */
[----:B------:R-:W-:Y:S02]  /*7080*/  FSETP.GE.FTZ.AND P1, PT, R167, RZ, PT ;  /* 0x000000ffa700720b */ /* 0x000fe40003f36000 */
[----:B------:R-:W-:Y:S01]  /*7090*/  FSETP.GE.FTZ.AND P2, PT, R232, RZ, PT ;  /* 0x000000ffe800720b */ /* 0x000fe20003f56000 */
[----:B------:R-:W-:Y:S01]  /*70a0*/  FMUL.FTZ R145, R145, R4 ;  /* 0x0000000491917220 */ /* 0x000fe20000410000 */
[C---:B------:R-:W-:Y:S01]  /*70b0*/  FADD.FTZ R4, -R2.reuse, R12 ;  /* 0x0000000c02047221 */ /* 0x040fe20000010100 */
[----:B------:R-:W-:Y:S01]  /*70c0*/  FMUL.FTZ R147, R147, R7 ;  /* 0x0000000793937220 */ /* 0x000fe20000410000 */
[C---:B------:R-:W-:Y:S01]  /*70d0*/  FADD.FTZ R7, -R2.reuse, R8 ;  /* 0x0000000802077221 */ /* 0x040fe20000010100 */
[----:B--2---:R-:W-:Y:S01]  /*70e0*/  FADD.FTZ R6, -R2, R9 ;  /* 0x0000000902067221 */ /* 0x004fe20000010100 */
[----:B------:R-:W-:Y:S02]  /*70f0*/  F2FP.F16.F32.PACK_AB R16, R16, R155 ;  /* 0x0000009b1010723e */ /* 0x000fe400000000ff */
[-C--:B------:R-:W-:Y:S02]  /*7100*/  FSEL R4, R4, R2.reuse, P1 ;  /* 0x0000000204047208 */ /* 0x080fe40000800000 */
[----:B------:R-:W-:Y:S02]  /*7110*/  FSETP.GE.FTZ.AND P1, PT, R150, RZ, PT ;  /* 0x000000ff9600720b */ /* 0x000fe40003f36000 */
[----:B------:R-:W-:Y:S01]  /*7120*/  FSEL R7, R7, R2, P3 ;  /* 0x0000000207077208 */ /* 0x000fe20001800000 */
[----:B------:R-:W-:Y:S01]  /*7130*/  FMUL.FTZ R167, R167, R4 ;  /* 0x00000004a7a77220 */ /* 0x000fe20000410000 */
[----:B------:R-:W-:Y:S01]  /*7140*/  FSEL R6, R6, R2, P2 ;  /* 0x0000000206067208 */ /* 0x000fe20001000000 */
[----:B------:R-:W-:Y:S01]  /*7150*/  FADD.FTZ R4, -R2, R28 ;  /* 0x0000001c02047221 */ /* 0x000fe20000010100 */
[----:B------:R-:W-:Y:S01]  /*7160*/  FSETP.GE.FTZ.AND P2, PT, R166, RZ, PT ;  /* 0x000000ffa600720b */ /* 0x000fe20003f56000 */
[----:B------:R-:W-:Y:S01]  /*7170*/  FMUL.FTZ R8, R233, R7 ;  /* 0x00000007e9087220 */ /* 0x000fe20000410000 */
[----:B------:R-:W-:Y:S01]  /*7180*/  FADD.FTZ R7, -R2, R24 ;  /* 0x0000001802077221 */ /* 0x000fe20000010100 */
[----:B-1----:R-:W-:Y:S01]  /*7190*/  FMUL.FTZ R5, R232, R6 ;  /* 0x00000006e8057220 */ /* 0x002fe20000410000 */
[----:B------:R-:W-:Y:S01]  /*71a0*/  FADD.FTZ R6, -R2, R25 ;  /* 0x0000001902067221 */ /* 0x000fe20000010100 */
[-C--:B------:R-:W-:Y:S02]  /*71b0*/  FSEL R13, R13, R2.reuse, P2 ;  /* 0x000000020d0d7208 */ /* 0x080fe40001000000 */
[----:B------:R-:W-:Y:S02]  /*71c0*/  FSETP.GE.FTZ.AND P3, PT, R157, RZ, PT ;  /* 0x000000ff9d00720b */ /* 0x000fe40003f76000 */
[----:B------:R-:W-:Y:S01]  /*71d0*/  FSETP.GE.FTZ.AND P2, PT, R153, RZ, PT ;  /* 0x000000ff9900720b */ /* 0x000fe20003f56000 */
[----:B------:R-:W-:Y:S01]  /*71e0*/  FMUL.FTZ R13, R166, R13 ;  /* 0x0000000da60d7220 */ /* 0x000fe20000410000 */
[-C--:B------:R-:W-:Y:S02]  /*71f0*/  FSEL R7, R7, R2.reuse, P4 ;  /* 0x0000000207077208 */ /* 0x080fe40002000000 */
[-C--:B------:R-:W-:Y:S02]  /*7200*/  FSEL R6, R6, R2.reuse, P3 ;  /* 0x0000000206067208 */ /* 0x080fe40001800000 */
[----:B------:R-:W-:Y:S01]  /*7210*/  FSEL R4, R4, R2, P2 ;  /* 0x0000000204047208 */ /* 0x000fe20001000000 */
[----:B------:R-:W-:Y:S01]  /*7220*/  @P1 FADD.FTZ R2, -R2, R29 ;  /* 0x0000001d02021221 */ /* 0x000fe20000010100 */
[----:B------:R-:W-:Y:S01]  /*7230*/  F2FP.F16.F32.PACK_AB R5, R5, R8 ;  /* 0x000000080505723e */ /* 0x000fe200000000ff */
[----:B------:R-:W-:Y:S01]  /*7240*/  FMUL.FTZ R159, R159, R7 ;  /* 0x000000079f9f7220 */ /* 0x000fe20000410000 */
[----:B------:R-:W-:Y:S01]  /*7250*/  FSETP.GE.FTZ.AND P2, PT, R235, RZ, PT ;  /* 0x000000ffeb00720b */ /* 0x000fe20003f56000 */
[----:B------:R-:W-:Y:S01]  /*7260*/  FMUL.FTZ R4, R153, R4 ;  /* 0x0000000499047220 */ /* 0x000fe20000410000 */
[----:B------:R-:W-:Y:S01]  /*7270*/  FMUL.FTZ R8, R150, R2 ;  /* 0x0000000296087220 */ /* 0x000fe20000410000 */
[----:B------:R-:W-:Y:S01]  /*7280*/  FSETP.GE.FTZ.AND P1, PT, R234, RZ, PT ;  /* 0x000000ffea00720b */ /* 0x000fe20003f36000 */
[----:B------:R1:W-:Y:S01]  /*7290*/  STS [R238+0x10000], R5 ;  /* 0x01000005ee007388 */ /* 0x0003e20000000800 */
[----:B------:R-:W-:Y:S01]  /*72a0*/  FSEL R2, R10, R0, P2 ;  /* 0x000000000a027208 */ /* 0x000fe20001000000 */
[----:B------:R-:W-:Y:S01]  /*72b0*/  FADD.FTZ R10, -R0, R14 ;  /* 0x0000000e000a7221 */ /* 0x000fe20000010100 */
[----:B------:R-:W-:Y:S01]  /*72c0*/  F2FP.F16.F32.PACK_AB R8, R8, R4 ;  /* 0x000000040808723e */ /* 0x000fe200000000ff */
[----:B------:R-:W-:Y:S01]  /*72d0*/  FADD.FTZ R4, -R0, R27 ;  /* 0x0000001b00047221 */ /* 0x000fe20000010100 */
[----:B------:R-:W-:Y:S01]  /*72e0*/  FSEL R11, R11, R0, P1 ;  /* 0x000000000b0b7208 */ /* 0x000fe20000800000 */
[----:B------:R-:W-:Y:S01]  /*72f0*/  FMUL.FTZ R14, R235, R2 ;  /* 0x00000002eb0e7220 */ /* 0x000fe20000410000 */
[----:B------:R-:W-:Y:S01]  /*7300*/  FSETP.GE.FTZ.AND P2, PT, R170, RZ, PT ;  /* 0x000000ffaa00720b */ /* 0x000fe20003f56000 */
[----:B------:R-:W-:Y:S01]  /*7310*/  FADD.FTZ R2, -R0, R30 ;  /* 0x0000001e00027221 */ /* 0x000fe20000010100 */
[----:B------:R-:W-:Y:S01]  /*7320*/  FSETP.GE.FTZ.AND P3, PT, R156, RZ, PT ;  /* 0x000000ff9c00720b */ /* 0x000fe20003f76000 */
[----:B------:R-:W-:Y:S01]  /*7330*/  FMUL.FTZ R6, R157, R6 ;  /* 0x000000069d067220 */ /* 0x000fe20000410000 */
[----:B------:R-:W-:Y:S01]  /*7340*/  F2FP.F16.F32.PACK_AB R7, R13, R167 ;  /* 0x000000a70d07723e */ /* 0x000fe200000000ff */
[----:B------:R-:W-:Y:S01]  /*7350*/  FMUL.FTZ R13, R234, R11 ;  /* 0x0000000bea0d7220 */ /* 0x000fe20000410000 */
[-C--:B------:R-:W-:Y:S01]  /*7360*/  FSEL R10, R10, R0.reuse, P2 ;  /* 0x000000000a0a7208 */ /* 0x080fe20001000000 */
[----:B------:R-:W-:Y:S01]  /*7370*/  IMAD.MOV.U32 R157, RZ, RZ, R245 ;  /* 0x000000ffff9d7224 */ /* 0x000fe200078e00f5 */
[-C--:B------:R-:W-:Y:S02]  /*7380*/  FSEL R11, R15, R0.reuse, P5 ;  /* 0x000000000f0b7208 */ /* 0x080fe40002800000 */
[----:B------:R-:W-:Y:S01]  /*7390*/  FSEL R4, R4, R0, P3 ;  /* 0x0000000004047208 */ /* 0x000fe20001800000 */
[----:B------:R-:W-:Y:S01]  /*73a0*/  FMUL.FTZ R12, R170, R10 ;  /* 0x0000000aaa0c7220 */ /* 0x000fe20000410000 */
[----:B------:R-:W-:Y:S01]  /*73b0*/  FSETP.GE.FTZ.AND P2, PT, R149, RZ, PT ;  /* 0x000000ff9500720b */ /* 0x000fe20003f56000 */
[----:B------:R-:W-:Y:S01]  /*73c0*/  FMUL.FTZ R11, R168, R11 ;  /* 0x0000000ba80b7220 */ /* 0x000fe20000410000 */
[----:B------:R-:W-:Y:S01]  /*73d0*/  FSETP.GE.FTZ.AND P1, PT, R144, RZ, PT ;  /* 0x000000ff9000720b */ /* 0x000fe20003f36000 */
[----:B------:R-:W-:Y:S01]  /*73e0*/  FMUL.FTZ R156, R156, R4 ;  /* 0x000000049c9c7220 */ /* 0x000fe20000410000 */
[----:B------:R-:W-:Y:S02]  /*73f0*/  FSEL R2, R2, R0, P2 ;  /* 0x0000000002027208 */ /* 0x000fe40001000000 */
[----:B------:R-:W-:Y:S02]  /*7400*/  F2FP.F16.F32.PACK_AB R4, R13, R14 ;  /* 0x0000000e0d04723e */ /* 0x000fe400000000ff */
[----:B------:R-:W-:Y:S01]  /*7410*/  FSETP.GE.FTZ.AND P4, PT, R160, RZ, PT ;  /* 0x000000ffa000720b */ /* 0x000fe20003f96000 */
[----:B------:R-:W-:Y:S01]  /*7420*/  FMUL.FTZ R149, R149, R2 ;  /* 0x0000000295957220 */ /* 0x000fe20000410000 */
[----:B------:R-:W-:Y:S01]  /*7430*/  F2FP.F16.F32.PACK_AB R2, R11, R12 ;  /* 0x0000000c0b02723e */ /* 0x000fe200000000ff */
[----:B------:R-:W-:Y:S01]  /*7440*/  STS [R238+0x10400], R4 ;  /* 0x01040004ee007388 */ /* 0x000fe20000000800 */
[----:B------:R-:W-:Y:S02]  /*7450*/  FSEL R10, R26, R0, P4 ;  /* 0x000000001a0a7208 */ /* 0x000fe40002000000 */
[----:B------:R-:W-:Y:S02]  /*7460*/  F2FP.F16.F32.PACK_AB R9, R145, R147 ;  /* 0x000000939109723e */ /* 0x000fe400000000ff */
[----:B------:R-:W-:Y:S01]  /*7470*/  STS [R240+0x10000], R7 ;  /* 0x01000007f0007388 */ /* 0x000fe20000000800 */
[----:B------:R-:W-:Y:S01]  /*7480*/  @P1 FADD.FTZ R0, -R0, R31 ;  /* 0x0000001f00001221 */ /* 0x000fe20000010100 */
[----:B------:R-:W-:Y:S01]  /*7490*/  FMUL.FTZ R10, R160, R10 ;  /* 0x0000000aa00a7220 */ /* 0x000fe20000410000 */
[----:B------:R-:W-:Y:S02]  /*74a0*/  F2FP.F16.F32.PACK_AB R6, R6, R159 ;  /* 0x0000009f0606723e */ /* 0x000fe400000000ff */
[----:B------:R-:W-:Y:S01]  /*74b0*/  STS [R240+0x10400], R2 ;  /* 0x01040002f0007388 */ /* 0x000fe20000000800 */
[----:B------:R-:W-:Y:S01]  /*74c0*/  FMUL.FTZ R144, R144, R0 ;  /* 0x0000000090907220 */ /* 0x000fe20000410000 */
[----:B------:R-:W-:Y:S03]  /*74d0*/  F2FP.F16.F32.PACK_AB R0, R156, R10 ;  /* 0x0000000a9c00723e */ /* 0x000fe600000000ff */
[----:B------:R-:W-:Y:S01]  /*74e0*/  STS [R239+0xf000], R21 ;  /* 0x00f00015ef007388 */ /* 0x000fe20000000800 */
[----:B------:R-:W-:Y:S01]  /*74f0*/  IMAD.MOV.U32 R156, RZ, RZ, R246 ;  /* 0x000000ffff9c7224 */ /* 0x000fe200078e00f6 */
[----:B-1----:R-:W-:Y:S03]  /*7500*/  F2FP.F16.F32.PACK_AB R5, R144, R149 ;  /* 0x000000959005723e */ /* 0x002fe600000000ff */
[----:B------:R-:W-:Y:S05]  /*7510*/  STS [R239+0xf400], R16 ;  /* 0x00f40010ef007388 */ /* 0x000fea0000000800 */
[----:B------:R-:W-:Y:S05]  /*7520*/  STS [R237+0xf000], R20 ;  /* 0x00f00014ed007388 */ /* 0x000fea0000000800 */
[----:B------:R-:W-:Y:S05]  /*7530*/  STS [R237+0xf400], R9 ;  /* 0x00f40009ed007388 */ /* 0x000fea0000000800 */
[----:B------:R-:W-:Y:S05]  /*7540*/  STS [R239+0x10000], R6 ;  /* 0x01000006ef007388 */ /* 0x000fea0000000800 */
[----:B------:R1:W-:Y:S05]  /*7550*/  STS [R239+0x10400], R0 ;  /* 0x01040000ef007388 */ /* 0x0003ea0000000800 */
[----:B------:R-:W-:Y:S05]  /*7560*/  STS [R237+0x10000], R8 ;  /* 0x01000008ed007388 */ /* 0x000fea0000000800 */
[----:B------:R-:W-:Y:S01]  /*7570*/  STS [R237+0x10400], R5 ;  /* 0x01040005ed007388 */ /* 0x000fe20000000800 */
[----:B------:R-:W-:Y:S01]  /*7580*/  BAR.SYNC.DEFER_BLOCKING 0x0 ;  /* 0x0000000000007b1d */ /* 0x000fe20000010000 */
[----:B-1----:R-:W-:Y:S05]  /*7590*/  LEA R0, R229, UR4, 0x1 ;  /* 0x00000004e5007c11 */ /* 0x002fea000f8e08ff */
[----:B------:R-:W-:Y:S05]  /*75a0*/  LDSM.16.MT88.4 R4, [R3+0x13000] ;  /* 0x013000000304783b */ /* 0x000fea0000004200 */
[----:B------:R-:W1:Y:S05]  /*75b0*/  LDSM.16.MT88.4 R8, [R0+0x6000] ;  /* 0x006000000008783b */ /* 0x000e6a0000004200 */
[----:B------:R-:W2:Y:S05]  /*75c0*/  LDSM.16.MT88.4 R12, [R3+0x15000] ;  /* 0x01500000030c783b */ /* 0x000eaa0000004200 */
[----:B------:R-:W4:Y:S05]  /*75d0*/  LDSM.16.MT88.4 R16, [R0+0x7000] ;  /* 0x007000000010783b */ /* 0x000f2a0000004200 */
[----:B------:R-:W3:Y:S05]  /*75e0*/  LDSM.16.MT88.4 R20, [R0+0x8000] ;  /* 0x008000000014783b */ /* 0x000eea0000004200 */
[----:B------:R-:W-:Y:S05]  /*75f0*/  LDSM.16.MT88.4 R24, [R3+0x13800] ;  /* 0x013800000318783b */ /* 0x000fea0000004200 */
[----:B------:R-:W3:Y:S05]  /*7600*/  LDSM.16.MT88.4 R28, [R0+0x6400] ;  /* 0x00640000001c783b */ /* 0x000eea0000004200 */
[----:B------:R-:W3:Y:S05]  /*7610*/  LDSM.16.MT88.4 R32, [R3+0x15800] ;  /* 0x015800000320783b */ /* 0x000eea0000004200 */
[----:B------:R-:W3:Y:S01]  /*7620*/  LDSM.16.MT88.4 R132, [R0+0x7400] ;  /* 0x007400000084783b */ /* 0x000ee20000004200 */
[-C--:B-1----:R-:W-:Y:S04]  /*7630*/  HMMA.16816.F32 R36, R4, R8.reuse, R36 ;  /* 0x000000080424723c */ /* 0x082fe80000001824 */
[----:B------:R-:W1:Y:S02]  /*7640*/  LDSM.16.MT88.4 R136, [R0+0x8400] ;  /* 0x008400000088783b */ /* 0x000e640000004200 */
[C---:B--2---:R-:W-:Y:S06]  /*7650*/  HMMA.16816.F32 R40, R12.reuse, R8, R40 ;  /* 0x000000080c28723c */ /* 0x044fec0000001828 */
        /* <DEDUP_REMOVED lines=8> */
[-C--:B---3--:R-:W-:Y:S06]  /*76e0*/  HMMA.16816.F32 R68, R4, R20.reuse, R68 ;  /* 0x000000140444723c */ /* 0x088fec0000001844 */
[C---:B------:R-:W-:Y:S06]  /*76f0*/  HMMA.16816.F32 R72, R12.reuse, R20, R72 ;  /* 0x000000140c48723c */ /* 0x040fec0000001848 */
[-C--:B------:R-:W-:Y:S01]  /*7700*/  HMMA.16816.F32 R76, R12, R22.reuse, R76 ;  /* 0x000000160c4c723c */ /* 0x080fe2000000184c */
[----:B------:R-:W-:Y:S05]  /*7710*/  LDSM.16.MT88.4 R12, [R3+0x16000] ;  /* 0x01600000030c783b */ /* 0x000fea0000004200 */
[----:B------:R-:W-:Y:S01]  /*7720*/  HMMA.16816.F32 R80, R4, R22, R80 ;  /* 0x000000160450723c */ /* 0x000fe20000001850 */
[----:B------:R-:W2:Y:S05]  /*7730*/  LDSM.16.MT88.4 R4, [R3+0x14000] ;  /* 0x014000000304783b */ /* 0x000eaa0000004200 */
[-C--:B------:R-:W-:Y:S01]  /*7740*/  HMMA.16816.F32 R36, R24, R28.reuse, R36 ;  /* 0x0000001c1824723c */ /* 0x080fe20000001824 */
[----:B------:R-:W3:Y:S05]  /*7750*/  LDSM.16.MT88.4 R20, [R0+0x8800] ;  /* 0x008800000014783b */ /* 0x000eea0000004200 */
        /* <DEDUP_REMOVED lines=9> */
[-C--:B-1----:R-:W-:Y:S06]  /*77f0*/  HMMA.16816.F32 R68, R24, R136.reuse, R68 ;  /* 0x000000881844723c */ /* 0x082fec0000001844 */
[C---:B------:R-:W-:Y:S06]  /*7800*/  HMMA.16816.F32 R72, R32.reuse, R136, R72 ;  /* 0x000000882048723c */ /* 0x040fec0000001848 */
[-C--:B------:R-:W-:Y:S01]  /*7810*/  HMMA.16816.F32 R76, R32, R138.reuse, R76 ;  /* 0x0000008a204c723c */ /* 0x080fe2000000184c */
[----:B------:R-:W1:Y:S05]  /*7820*/  LDSM.16.MT88.4 R32, [R0+0x6c00] ;  /* 0x006c00000020783b */ /* 0x000e6a0000004200 */
[----:B------:R-:W-:Y:S01]  /*7830*/  HMMA.16816.F32 R80, R24, R138, R80 ;  /* 0x0000008a1850723c */ /* 0x000fe20000001850 */
[----:B------:R-:W4:Y:S05]  /*7840*/  LDSM.16.MT88.4 R24, [R0+0x7c00] ;  /* 0x007c00000018783b */ /* 0x000f2a0000004200 */
[-C--:B--2---:R-:W-:Y:S01]  /*7850*/  HMMA.16816.F32 R36, R4, R8.reuse, R36 ;  /* 0x000000080424723c */ /* 0x084fe20000001824 */
[----:B------:R-:W2:Y:S05]  /*7860*/  LDSM.16.MT88.4 R136, [R0+0x8c00] ;  /* 0x008c00000088783b */ /* 0x000eaa0000004200 */
[C---:B------:R-:W-:Y:S01]  /*7870*/  HMMA.16816.F32 R40, R12.reuse, R8, R40 ;  /* 0x000000080c28723c */ /* 0x040fe20000001828 */
[----:B------:R-:W-:Y:S05]  /*7880*/  BAR.SYNC.DEFER_BLOCKING 0x0 ;  /* 0x0000000000007b1d */ /* 0x000fea0000010000 */
[-C--:B------:R-:W-:Y:S06]  /*7890*/  HMMA.16816.F32 R44, R12, R10.reuse, R44 ;  /* 0x0000000a0c2c723c */ /* 0x080fec000000182c */
[C---:B------:R-:W-:Y:S06]  /*78a0*/  HMMA.16816.F32 R48, R4.reuse, R10, R48 ;  /* 0x0000000a0430723c */ /* 0x040fec0000001830 */
[-C--:B------:R-:W-:Y:S06]  /*78b0*/  HMMA.16816.F32 R52, R4, R16.reuse, R52 ;  /* 0x000000100434723c */ /* 0x080fec0000001834 */
[C---:B------:R-:W-:Y:S06]  /*78c0*/  HMMA.16816.F32 R56, R12.reuse, R16, R56 ;  /* 0x000000100c38723c */ /* 0x040fec0000001838 */
[-C--:B------:R-:W-:Y:S06]  /*78d0*/  HMMA.16816.F32 R60, R12, R18.reuse, R60 ;  /* 0x000000120c3c723c */ /* 0x080fec000000183c */
[C---:B------:R-:W-:Y:S06]  /*78e0*/  HMMA.16816.F32 R64, R4.reuse, R18, R64 ;  /* 0x000000120440723c */ /* 0x040fec0000001840 */
[-C--:B---3--:R-:W-:Y:S06]  /*78f0*/  HMMA.16816.F32 R68, R4, R20.reuse, R68 ;  /* 0x000000140444723c */ /* 0x088fec0000001844 */
[C---:B------:R-:W-:Y:S06]  /*7900*/  HMMA.16816.F32 R72, R12.reuse, R20, R72 ;  /* 0x000000140c48723c */ /* 0x040fec0000001848 */
[-C--:B------:R-:W-:Y:S06]  /*7910*/  HMMA.16816.F32 R76, R12, R22.reuse, R76 ;  /* 0x000000160c4c723c */ /* 0x080fec000000184c */
[----:B------:R-:W-:Y:S06]  /*7920*/  HMMA.16816.F32 R80, R4, R22, R80 ;  /* 0x000000160450723c */ /* 0x000fec0000001850 */
[-C--:B-1----:R-:W-:Y:S06]  /*7930*/  HMMA.16816.F32 R36, R28, R32.reuse, R36 ;  /* 0x000000201c24723c */ /* 0x082fec0000001824 */
[C---:B------:R-:W-:Y:S06]  /*7940*/  HMMA.16816.F32 R40, R132.reuse, R32, R40 ;  /* 0x000000208428723c */ /* 0x040fec0000001828 */
[-C--:B------:R-:W-:Y:S06]  /*7950*/  HMMA.16816.F32 R44, R132, R34.reuse, R44 ;  /* 0x00000022842c723c */ /* 0x080fec000000182c */
[C---:B------:R-:W-:Y:S06]  /*7960*/  HMMA.16816.F32 R48, R28.reuse, R34, R48 ;  /* 0x000000221c30723c */ /* 0x040fec0000001830 */
[-C--:B----4-:R-:W-:Y:S06]  /*7970*/  HMMA.16816.F32 R52, R28, R24.reuse, R52 ;  /* 0x000000181c34723c */ /* 0x090fec0000001834 */
[C---:B------:R-:W-:Y:S06]  /*7980*/  HMMA.16816.F32 R56, R132.reuse, R24, R56 ;  /* 0x000000188438723c */ /* 0x040fec0000001838 */
[-C--:B------:R-:W-:Y:S06]  /*7990*/  HMMA.16816.F32 R60, R132, R26.reuse, R60 ;  /* 0x0000001a843c723c */ /* 0x080fec000000183c */
[C---:B------:R-:W-:Y:S06]  /*79a0*/  HMMA.16816.F32 R64, R28.reuse, R26, R64 ;  /* 0x0000001a1c40723c */ /* 0x040fec0000001840 */
[-C--:B--2---:R-:W-:Y:S06]  /*79b0*/  HMMA.16816.F32 R68, R28, R136.reuse, R68 ;  /* 0x000000881c44723c */ /* 0x084fec0000001844 */
        /* <DEDUP_REMOVED lines=39> */
.L_x_160:
[----:B------:R-:W3:Y:S01]  /*7c30*/  LDL R159, [R1] ;  /* 0x00000000019f7983 */ /* 0x000ee20000100800 */
[----:B------:R-:W-:Y:S01]  /*7c40*/  IMAD.MOV.U32 R160, RZ, RZ, 0x4 ;  /* 0x00000004ffa07424 */ /* 0x000fe200078e00ff */
[----:B------:R-:W-:Y:S02]  /*7c50*/  ULOP3.LUT UR11, UR5, 0x1, URZ, 0xc0, !UPT ;  /* 0x00000001050b7892 */ /* 0x000fe4000f8ec03f */
[----:B--2---:R-:W2:Y:S01]  /*7c60*/  LDL R2, [R1+0x4] ;  /* 0x0000040001027983 */ /* 0x004ea20000100800 */
[----:B------:R-:W-:Y:S02]  /*7c70*/  UISETP.GT.AND UP2, UPT, UR5, UR35, UPT ;  /* 0x000000230500728c */ /* 0x000fe4000bf44270 */
[----:B------:R-:W-:Y:S01]  /*7c80*/  UISETP.NE.U32.AND UP0, UPT, UR11, 0x1, UPT ;  /* 0x000000010b00788c */ /* 0x000fe2000bf05070 */
[----:B------:R-:W-:Y:S01]  /*7c90*/  LDSM.16.M88.4 R24, [R224] ;  /* 0x00000000e018783b */ /* 0x000fe20000000200 */
[----:B------:R-:W-:Y:S02]  /*7ca0*/  @UP3 UIADD3 UR12, UP1, UR16, -0x100, URZ ;  /* 0xffffff00100c3890 */ /* 0x000fe4000ff3e03f */
[----:B------:R-:W-:Y:S01]  /*7cb0*/  UIADD3 UR5, UR5, -0x1, URZ ;  /* 0xffffffff05057890 */ /* 0x000fe2000fffe03f */
[----:B------:R-:W1:Y:S01]  /*7cc0*/  LDSM.16.MT88.4 R8, [R0+0x9000] ;  /* 0x009000000008783b */ /* 0x000e620000004200 */
[----:B------:R-:W-:Y:S03]  /*7cd0*/  @UP3 UIADD3.X UR11, UR17, -0x1, URZ, UP1, !UPT ;  /* 0xffffffff110b3890 */ /* 0x000fe60008ffe43f */
        /* <DEDUP_REMOVED lines=8> */
[----:B------:R-:W-:Y:S01]  /*7d60*/  LDSM.16.MT88.4 R152, [R0+0xd800] ;  /* 0x00d800000098783b */ /* 0x000fe20000004200 */
[C---:B-1----:R-:W-:Y:S03]  /*7d70*/  HMMA.16816.F32 R4, R24.reuse, R8, RZ ;  /* 0x000000081804723c */ /* 0x042fe600000018ff */
[----:B------:R-:W2:Y:S03]  /*7d80*/  LDL R161, [R1+0x18] ;  /* 0x0000180001a17983 */ /* 0x000ea60000100800 */
        /* <DEDUP_REMOVED lines=11> */
[----:B------:R-:W4:Y:S05]  /*7e40*/  LDSM.16.MT88.4 R136, [R0+0x9c00] ;  /* 0x009c00000088783b */ /* 0x000f2a0000004200 */
[C---:B------:R-:W-:Y:S06]  /*7e50*/  HMMA.16816.F32 R20, R32.reuse, R140, R20 ;  /* 0x0000008c2014723c */ /* 0x040fec0000001814 */
[----:B------:R-:W-:Y:S01]  /*7e60*/  HMMA.16816.F32 R24, R32, R142, R24 ;  /* 0x0000008e2018723c */ /* 0x000fe20000001818 */
[----:B------:R-:W4:Y:S04]  /*7e70*/  LDSM.16.MT88.4 R32, [R0+0xbc00] ;  /* 0x00bc00000020783b */ /* 0x000f280000004200 */
[----:B------:R-:W4:Y:S01]  /*7e80*/  LDSM.16.MT88.4 R140, [R0+0xdc00] ;  /* 0x00dc0000008c783b */ /* 0x000f220000004200 */
        /* <DEDUP_REMOVED lines=10> */
[C---:B----4-:R-:W-:Y:S06]  /*7f30*/  HMMA.16816.F32 R4, R132.reuse, R136, R4 ;  /* 0x000000888404723c */ /* 0x050fec0000001804 */
[C---:B------:R-:W-:Y:S01]  /*7f40*/  HMMA.16816.F32 R8, R132.reuse, R138, R8 ;  /* 0x0000008a8408723c */ /* 0x040fe20000001808 */
[----:B------:R-:W-:Y:S05]  /*7f50*/  LDSM.16.MT88.4 R136, [R0+0xa400] ;  /* 0x00a400000088783b */ /* 0x000fea0000004200 */
[C---:B------:R-:W-:Y:S06]  /*7f60*/  HMMA.16816.F32 R12, R132.reuse, R32, R12 ;  /* 0x00000020840c723c */ /* 0x040fec000000180c */
[C---:B------:R-:W-:Y:S01]  /*7f70*/  HMMA.16816.F32 R16, R132.reuse, R34, R16 ;  /* 0x000000228410723c */ /* 0x040fe20000001810 */
[----:B------:R-:W4:Y:S05]  /*7f80*/  LDSM.16.M88.4 R32, [R225+0x2000] ;  /* 0x00200000e120783b */ /* 0x000f2a0000000200 */
[C---:B------:R-:W-:Y:S06]  /*7f90*/  HMMA.16816.F32 R20, R132.reuse, R140, R20 ;  /* 0x0000008c8414723c */ /* 0x040fec0000001814 */
[----:B------:R-:W-:Y:S01]  /*7fa0*/  HMMA.16816.F32 R24, R132, R142, R24 ;  /* 0x0000008e8418723c */ /* 0x000fe20000001818 */
[----:B------:R-:W4:Y:S04]  /*7fb0*/  LDSM.16.MT88.4 R132, [R0+0xc400] ;  /* 0x00c400000084783b */ /* 0x000f280000004200 */
[----:B------:R-:W4:Y:S01]  /*7fc0*/  LDSM.16.MT88.4 R140, [R0+0xe400] ;  /* 0x00e40000008c783b */ /* 0x000f220000004200 */
        /* <DEDUP_REMOVED lines=9> */
[----:B------:R-:W-:Y:S01]  /*8060*/  LDSM.16.MT88.4 R152, [R0+0xac00] ;  /* 0x00ac00000098783b */ /* 0x000fe20000004200 */
[C---:B----4-:R-:W-:Y:S06]  /*8070*/  HMMA.16816.F32 R4, R32.reuse, R136, R4 ;  /* 0x000000882004723c */ /* 0x050fec0000001804 */
[C---:B------:R-:W-:Y:S01]  /*8080*/  HMMA.16816.F32 R8, R32.reuse, R138, R8 ;  /* 0x0000008a2008723c */ /* 0x040fe20000001808 */
[----:B------:R-:W-:Y:S05]  /*8090*/  LDSM.16.M88.4 R136, [R226+0x2000] ;  /* 0x00200000e288783b */ /* 0x000fea0000000200 */
[C---:B------:R-:W-:Y:S06]  /*80a0*/  HMMA.16816.F32 R12, R32.reuse, R132, R12 ;  /* 0x00000084200c723c */ /* 0x040fec000000180c */
[C---:B------:R-:W-:Y:S01]  /*80b0*/  HMMA.16816.F32 R16, R32.reuse, R134, R16 ;  /* 0x000000862010723c */ /* 0x040fe20000001810 */
[----:B------:R-:W4:Y:S05]  /*80c0*/  LDSM.16.MT88.4 R132, [R0+0xe800] ;  /* 0x00e800000084783b */ /* 0x000f2a0000004200 */
        /* <DEDUP_REMOVED lines=8> */
[----:B----4-:R-:W-:Y:S05]  /*8150*/  IMAD.U32 R0, RZ, RZ, UR23 ;  /* 0x00000017ff007e24 */ /* 0x010fea000f8e00ff */
[C---:B------:R-:W-:Y:S05]  /*8160*/  HMMA.16816.F32 R20, R144.reuse, R132, R20 ;  /* 0x000000849014723c */ /* 0x040fea0000001814 */
[----:B------:R-:W-:Y:S01]  /*8170*/  @P0 VIADD R30, R248, 0xffffffc0 ;  /* 0xffffffc0f81e0836 */ /* 0x000fe20000000000 */
[----:B------:R-:W-:Y:S01]  /*8180*/  HMMA.16816.F32 R24, R144, R134, R24 ;  /* 0x000000869018723c */ /* 0x000fe20000001818 */
[----:B------:R-:W-:Y:S01]  /*8190*/  LDSM.16.MT88.4 R144, [R220+0x1c00] ;  /* 0x001c0000dc90783b */ /* 0x000fe20000004200 */
[----:B------:R-:W-:Y:S03]  /*81a0*/  IMAD.U32 R132, RZ, RZ, UR24 ;  /* 0x00000018ff847e24 */ /* 0x000fe6000f8e00ff */
[----:B------:R-:W-:Y:S01]  /*81b0*/  @P0 IMAD.WIDE R30, R30, R160, UR16 ;  /* 0x000000101e1e0e25 */ /* 0x000fe2000f8e02a0 */
[C---:B------:R-:W-:Y:S01]  /*81c0*/  HMMA.16816.F32 R4, R136.reuse, R152, R4 ;  /* 0x000000988804723c */ /* 0x040fe20000001804 */
[----:B------:R-:W-:Y:S01]  /*81d0*/  @UP3 UMOV UR16, UR12 ;  /* 0x0000000c00103c82 */ /* 0x000fe20008000000 */
[----:B------:R-:W-:Y:S02]  /*81e0*/  @UP3 UMOV UR17, UR11 ;  /* 0x0000000b00113c82 */ /* 0x000fe40008000000 */
[----:B---3--:R-:W3:Y:S02]  /*81f0*/  @P0 LDG.E R159, desc[UR6][R30.64] ;  /* 0x000000061e9f0981 */ /* 0x008ee4000c1e1900 */
[C---:B------:R-:W-:Y:S02]  /*8200*/  HMMA.16816.F32 R8, R136.reuse, R154, R8 ;  /* 0x0000009a8808723c */ /* 0x040fe40000001808 */
[----:B--2---:R-:W2:Y:S04]  /*8210*/  @P0 LDG.E R2, desc[UR6][R30.64+0x20] ;  /* 0x000020061e020981 */ /* 0x004ea8000c1e1900 */
[C---:B------:R-:W-:Y:S01]  /*8220*/  HMMA.16816.F32 R12, R136.reuse, R32, R12 ;  /* 0x00000020880c723c */ /* 0x040fe2000000180c */
[----:B------:R-:W5:Y:S04]  /*8230*/  @P0 LDG.E R249, desc[UR6][R30.64+0x80] ;  /* 0x000080061ef90981 */ /* 0x000f68000c1e1900 */
[----:B------:R1:W5:Y:S01]  /*8240*/  @P0 LDG.E R252, desc[UR6][R30.64+0xa0] ;  /* 0x0000a0061efc0981 */ /* 0x000362000c1e1900 */
[C---:B------:R-:W-:Y:S01]  /*8250*/  HMMA.16816.F32 R16, R136.reuse, R34, R16 ;  /* 0x000000228810723c */ /* 0x040fe20000001810 */
[----:B------:R-:W-:Y:S05]  /*8260*/  IMAD.U32 R32, RZ, RZ, UR23 ;  /* 0x00000017ff207e24 */ /* 0x000fea000f8e00ff */
[C---:B------:R-:W-:Y:S01]  /*8270*/  HMMA.16816.F32 R20, R136.reuse, R140, R20 ;  /* 0x0000008c8814723c */ /* 0x040fe20000001814 */
[----:B------:R-:W-:Y:S05]  /*8280*/  IMAD.U32 R34, RZ, RZ, UR42 ;  /* 0x0000002aff227e24 */ /* 0x000fea000f8e00ff */
[----:B------:R-:W-:Y:S01]  /*8290*/  HMMA.16816.F32 R24, R136, R142, R24 ;  /* 0x0000008e8818723c */ /* 0x000fe20000001818 */
[----:B------:R-:W-:Y:S04]  /*82a0*/  LDSM.16.MT88.4 R136, [R220+0x2400] ;  /* 0x00240000dc88783b */ /* 0x000fe80000004200 */
[----:B------:R-:W-:Y:S01]  /*82b0*/  LDSM.16.MT88.4 R140, [R220+0x1800] ;  /* 0x00180000dc8c783b */ /* 0x000fe20000004200 */
[----:B-1----:R-:W-:Y:S01]  /*82c0*/  IMAD.U32 R30, RZ, RZ, UR41 ;  /* 0x00000029ff1e7e24 */ /* 0x002fe2000f8e00ff */
[C---:B------:R-:W-:Y:S04]  /*82d0*/  LEA R246, P1, R161.reuse, R156, 0x2 ;  /* 0x0000009ca1f67211 */ /* 0x040fe800078210ff */
        /* <DEDUP_REMOVED lines=11> */
[----:B----4-:R-:W-:Y:S05]  /*8390*/  IMAD.U32 R5, RZ, RZ, UR42 ;  /* 0x0000002aff057e24 */ /* 0x010fea000f8e00ff */
[-C--:B------:R-:W-:Y:S01]  /*83a0*/  LEA.HI.X.SX32 R35, R5, R29.reuse, 0x2, P2 ;  /* 0x0000001d05237211 */ /* 0x080fe200010f16ff */
[----:B---3--:R-:W-:Y:S04]  /*83b0*/  @P0 STL [R1], R159 ;  /* 0x0000009f01000387 */ /* 0x008fe80000100800 */
[----:B--2---:R1:W-:Y:S01]  /*83c0*/  @P0 STL [R1+0x4], R2 ;  /* 0x0000040201000387 */ /* 0x0043e20000100800 */
        /* <DEDUP_REMOVED lines=8> */
[----:B------:R-:W-:Y:S01]  /*8450*/  LDSM.16.MT88.4 R132, [R3+0x11800] ;  /* 0x011800000384783b */ /* 0x000fe20000004200 */
[----:B-1----:R-:W-:Y:S05]  /*8460*/  IMAD.U32 R2, RZ, RZ, UR41 ;  /* 0x00000029ff027e24 */ /* 0x002fea000f8e00ff */
[-C--:B------:R-:W-:Y:S01]  /*8470*/  LEA.HI.X.SX32 R31, R2, R29.reuse, 0x2, P1 ;  /* 0x0000001d021f7211 */ /* 0x080fe200008f16ff */
[----:B------:R-:W-:Y:S04]  /*8480*/  IMAD.U32 R2, RZ, RZ, UR39 ;  /* 0x00000027ff027e24 */ /* 0x000fe8000f8e00ff */
[----:B------:R1:W-:Y:S01]  /*8490*/  REDG.E.ADD.F32.FTZ.RN.STRONG.GPU desc[UR6][R30.64], R8 ;  /* 0x000000081e0079a6 */ /* 0x0003e2000c10f386 */
[----:B--2---:R-:W-:Y:S03]  /*84a0*/  IMAD.U32 R6, RZ, RZ, UR34 ;  /* 0x00000022ff067e24 */ /* 0x004fe6000f8e00ff */
[----:B------:R2:W-:Y:S01]  /*84b0*/  REDG.E.ADD.F32.FTZ.RN.STRONG.GPU desc[UR6][R4.64], R9 ;  /* 0x00000009040079a6 */ /* 0x0005e2000c10f386 */
[----:B---3--:R-:W-:Y:S01]  /*84c0*/  IMAD.U32 R7, RZ, RZ, UR34 ;  /* 0x00000022ff077e24 */ /* 0x008fe2000f8e00ff */
[----:B-1----:R-:W-:Y:S02]  /*84d0*/  MOV R8, UR38 ;  /* 0x0000002600087c02 */ /* 0x002fe40008000f00 */
[-C--:B--2---:R-:W-:Y:S01]  /*84e0*/  LEA R4, P1, R0, R28.reuse, 0x2 ;  /* 0x0000001c00047211 */ /* 0x084fe200078210ff */
[----:B------:R-:W-:Y:S01]  /*84f0*/  IMAD.U32 R0, RZ, RZ, UR38 ;  /* 0x00000026ff007e24 */ /* 0x000fe2000f8e00ff */
        /* <DEDUP_REMOVED lines=32> */
[----:B-1----:R-:W-:Y:S01]  /*8700*/  IMAD.U32 R5, RZ, RZ, UR31 ;  /* 0x0000001fff057e24 */ /* 0x002fe2000f8e00ff */
[----:B------:R-:W-:Y:S04]  /*8710*/  MOV R4, UR37 ;  /* 0x0000002500047c02 */ /* 0x000fe80008000f00 */
[-C--:B------:R-:W-:Y:S02]  /*8720*/  LEA.HI.X.SX32 R9, R5, R29.reuse, 0x2, P2 ;  /* 0x0000001d05097211 */ /* 0x080fe400010f16ff */
[-C--:B------:R-:W-:Y:S01]  /*8730*/  LEA R4, P0, R4, R28.reuse, 0x2 ;  /* 0x0000001c04047211 */ /* 0x080fe200078010ff */
[----:B--2---:R-:W-:Y:S01]  /*8740*/  IMAD.U32 R10, RZ, RZ, UR27 ;  /* 0x0000001bff0a7e24 */ /* 0x004fe2000f8e00ff */
[----:B------:R-:W-:Y:S01]  /*8750*/  MOV R11, UR29 ;  /* 0x0000001d000b7c02 */ /* 0x000fe20008000f00 */
[----:B------:R1:W-:Y:S01]  /*8760*/  REDG.E.ADD.F32.FTZ.RN.STRONG.GPU desc[UR6][R8.64], R17 ;  /* 0x00000011080079a6 */ /* 0x0003e2000c10f386 */
[-C--:B------:R-:W-:Y:S01]  /*8770*/  LEA.HI.X.SX32 R5, R0, R29.reuse, 0x2, P0 ;  /* 0x0000001d00057211 */ /* 0x080fe200000f16ff */
[----:B------:R-:W-:Y:S01]  /*8780*/  IMAD.U32 R0, RZ, RZ, UR36 ;  /* 0x00000024ff007e24 */ /* 0x000fe2000f8e00ff */
[-C--:B------:R-:W-:Y:S01]  /*8790*/  LEA.HI.X.SX32 R15, R11, R29.reuse, 0x2, P5 ;  /* 0x0000001d0b0f7211 */ /* 0x080fe200028f16ff */
[----:B------:R2:W-:Y:S01]  /*87a0*/  REDG.E.ADD.F32.FTZ.RN.STRONG.GPU desc[UR6][R6.64], R18 ;  /* 0x00000012060079a6 */ /* 0x0005e2000c10f386 */
[-C--:B------:R-:W-:Y:S03]  /*87b0*/  LEA R10, P3, R10, R28.reuse, 0x2 ;  /* 0x0000001c0a0a7211 */ /* 0x080fe600078610ff */
        /* <DEDUP_REMOVED lines=98> */
[----:B------:R-:W-:Y:S01]  /*8de0*/  ULDC UR9, c[0x0][0x38c] ;  /* 0x0000e30000097ab9 */ /* 0x000fe20000000800 */
[----:B------:R-:W-:Y:S02]  /*8df0*/  ULDC UR5, c[0x0][0x390] ;  /* 0x0000e40000057ab9 */ /* 0x000fe40000000800 */
        /* <DEDUP_REMOVED lines=26> */
[----:B------:R-:W-:Y:S01]  /*8fa0*/  FMUL.FTZ R40, R93, UR5 ;  /* 0x000000055d287c20 */ /* 0x000fe20008410000 */
[----:B------:R-:W-:Y:S01]  /*8fb0*/  F2FP.F16.F32.PACK_AB R45, R45, R86 ;  /* 0x000000562d2d723e */ /* 0x000fe200000000ff */
        /* <DEDUP_REMOVED lines=119> */
[----:B------:R-:W-:Y:S01]  /*9730*/  PLOP3.LUT P0, PT, PT, PT, UP0, 0x80, 0x0 ;  /* 0x000000000000781c */ /* 0x000fe20003f0f008 */
[----:B------:R-:W-:Y:S01]  /*9740*/  @UP0 UIADD3 UR5, UR44, UR45, URZ ;  /* 0x0000002d2c050290 */ /* 0x000fe2000fffe03f */
[----:B------:R-:W-:-:S03]  /*9750*/  @UP0 ULDC.64 UR10, c[0x0][0x450] ;  /* 0x00011400000a0ab9 */ /* 0x000fc60000000a00 */
[----:B------:R-:W-:Y:S02]  /*9760*/  @UP0 UIMAD.WIDE.U32 UR12, UR5, UR10, URZ ;  /* 0x0000000a050c02a5 */ /* 0x000fe4000f8e003f */
[----:B------:R-:W-:-:S04]  /*9770*/  @UP0 UIMAD UR5, UR5, UR11, URZ ;  /* 0x0000000b050502a4 */ /* 0x000fc8000f8e023f */
[----:B------:R-:W-:Y:S01]  /*9780*/  @UP0 UIADD3 UR21, UR13, UR5, URZ ;  /* 0x000000050d150290 */ /* 0x000fe2000fffe03f */
[----:B------:R-:W-:Y:S01]  /*9790*/  @UP0 UMOV UR20, UR12 ;  /* 0x0000000c00140c82 */ /* 0x000fe20008000000 */
        /* <DEDUP_REMOVED lines=63> */
.L_x_162:
        /* <DEDUP_REMOVED lines=20> */
.L_x_163:
        /* <DEDUP_REMOVED lines=53> */
.L_x_165:
[----:B------:R-:W-:Y:S05]  /*a020*/  BSYNC B0 ;  /* 0x0000000000007941 */ /* 0x000fea0003800000 */
.L_x_164:
        /* <DEDUP_REMOVED lines=19> */
.L_x_167:
[----:B------:R-:W-:Y:S05]  /*a160*/  BSYNC B0 ;  /* 0x0000000000007941 */ /* 0x000fea0003800000 */
.L_x_166:
        /* <DEDUP_REMOVED lines=35> */
.L_x_169:
[----:B------:R-:W-:Y:S05]  /*a3a0*/  BSYNC B0 ;  /* 0x0000000000007941 */ /* 0x000fea0003800000 */
.L_x_168:
        /* <DEDUP_REMOVED lines=18> */
.L_x_145:
[----:B------:R-:W-:Y:S05]  /*a4d0*/  BSYNC B1 ;  /* 0x0000000000017941 */ /* 0x000fea0003800000 */
.L_x_131:
        /* <DEDUP_REMOVED lines=8> */
.L_x_170:
[----:B------:R-:W-:Y:S05]  /*a560*/  EXIT ;  /* 0x000000000000794d */ /* 0x000fea0003800000 */
.L_x_172:
        /* <DEDUP_REMOVED lines=9> */
.L_x_673:


//--------------------- .text._ZN5flash44flash_bwd_dq_dk_dv_loop_seqk_parallel_kernelI23Flash_bwd_kernel_traitsILi96ELi64ELi128ELi8ELi2ELi4ELi4ELb1ELb0EN7cutlass6half_tE19Flash_kernel_traitsILi96ELi64ELi128ELi8ES3_EELb0ELb1ELb0ELb0ELb0ELb0ELb1EEEvNS_16Flash_bwd_paramsE --------------------------
	.section	.text._ZN5flash44flash_bwd_dq_dk_dv_loop_seqk_parallel_kernelI23Flash_bwd_kernel_traitsILi96ELi64ELi128ELi8ELi2ELi4ELi4ELb1ELb0EN7cutlass6half_tE19Flash_kernel_traitsILi96ELi64ELi128ELi8ES3_EELb0ELb1ELb0ELb0ELb0ELb0ELb1EEEvNS_16Flash_bwd_paramsE,"ax",@progbits
	.align	128
        .global         _ZN5flash44flash_bwd_dq_dk_dv_loop_seqk_parallel_kernelI23Flash_bwd_kernel_traitsILi96ELi64ELi128ELi8ELi2ELi4ELi4ELb1ELb0EN7cutlass6half_tE19Flash_kernel_traitsILi96ELi64ELi128ELi8ES3_EELb0ELb1ELb0ELb0ELb0ELb0ELb1EEEvNS_16Flash_bwd_paramsE
        .type           _ZN5flash44flash_bwd_dq_dk_dv_loop_seqk_parallel_kernelI23Flash_bwd_kernel_traitsILi96ELi64ELi128ELi8ELi2ELi4ELi4ELb1ELb0EN7cutlass6half_tE19Flash_kernel_traitsILi96ELi64ELi128ELi8ES3_EELb0ELb1ELb0ELb0ELb0ELb0ELb1EEEvNS_16Flash_bwd_paramsE,@function
        .size           _ZN5flash44flash_bwd_dq_dk_dv_loop_seqk_parallel_kernelI23Flash_bwd_kernel_traitsILi96ELi64ELi128ELi8ELi2ELi4ELi4ELb1ELb0EN7cutlass6half_tE19Flash_kernel_traitsILi96ELi64ELi128ELi8ES3_EELb0ELb1ELb0ELb0ELb0ELb0ELb1EEEvNS_16Flash_bwd_paramsE,(.L_x_674 - _ZN5flash44flash_bwd_dq_dk_dv_loop_seqk_parallel_kernelI23Flash_bwd_kernel_traitsILi96ELi64ELi128ELi8ELi2ELi4ELi4ELb1ELb0EN7cutlass6half_tE19Flash_kernel_traitsILi96ELi64ELi128ELi8ES3_EELb0ELb1ELb0ELb0ELb0ELb0ELb1EEEvNS_16Flash_bwd_paramsE)
        .other          _ZN5flash44flash_bwd_dq_dk_dv_loop_seqk_parallel_kernelI23Flash_bwd_kernel_traitsILi96ELi64ELi128ELi8ELi2ELi4ELi4ELb1ELb0EN7cutlass6half_tE19Flash_kernel_traitsILi96ELi64ELi128ELi8ES3_EELb0ELb1ELb0ELb0ELb0ELb0ELb1EEEvNS_16Flash_bwd_paramsE,@"STO_CUDA_ENTRY STV_DEFAULT"
_ZN5flash44flash_bwd_dq_dk_dv_loop_seqk_parallel_kernelI23Flash_bwd_kernel_traitsILi96ELi64ELi128ELi8ELi2ELi4ELi4ELb1ELb0EN7cutlass6half_tE19Flash_kernel_traitsILi96ELi64ELi128ELi8ES3_EELb0ELb1ELb0ELb0ELb0ELb0ELb1EEEvNS_16Flash_bwd_paramsE:
.text._ZN5flash44flash_bwd_dq_dk_dv_loop_seqk_parallel_kernelI23Flash_bwd_kernel_traitsILi96ELi64ELi128ELi8ELi2ELi4ELi4ELb1ELb0EN7cutlass6half_tE19Flash_kernel_traitsILi96ELi64ELi128ELi8ES3_EELb0ELb1ELb0ELb0ELb0ELb0ELb1EEEvNS_16Flash_bwd_paramsE:
        /* <DEDUP_REMOVED lines=29> */
[--C-:B------:R-:W-:Y:S02]  /*01d0*/  SHF.R.S32.HI R7, RZ, 0x2, R5.reuse ;  /* 0x00000002ff077819 */ /* 0x100fe40000011405 */
[----:B-1----:R-:W-:-:S02]  /*01e0*/  SHF.R.S32.HI R0, RZ, 0x1f, R5 ;  /* 0x0000001fff007819 */ /* 0x002fc40000011405 */
[----:B------:R-:W-:Y:S02]  /*01f0*/  LOP3.LUT R3, R12, 0xffffffe0, RZ, 0xc0, !PT ;  /* 0xffffffe00c037812 */ /* 0x000fe400078ec0ff */
[----:B------:R-:W-:Y:S02]  /*0200*/  LEA.HI R4, R6, R8, RZ, 0x1 ;  /* 0x0000000806047211 */ /* 0x000fe400078f08ff */
[-C--:B------:R-:W-:Y:S02]  /*0210*/  LEA.HI R9, R5, R7.reuse, RZ, 0x1 ;  /* 0x0000000705097211 */ /* 0x080fe400078f08ff */
[----:B------:R-:W-:Y:S01]  /*0220*/  LEA.HI R2, R0, R7, RZ, 0x3 ;  /* 0x0000000700027211 */ /* 0x000fe200078f18ff */
[----:B------:R-:W-:Y:S01]  /*0230*/  IMAD.IADD R0, R21, 0x1, -R3 ;  /* 0x0000000115007824 */ /* 0x000fe200078e0a03 */
[----:B------:R-:W-:Y:S02]  /*0240*/  LOP3.LUT R3, R4, 0xfffffffe, RZ, 0xc0, !PT ;  /* 0xfffffffe04037812 */ /* 0x000fe400078ec0ff */
[----:B------:R-:W-:-:S02]  /*0250*/  LOP3.LUT R4, R9, 0x7fffffe, RZ, 0xc0, !PT ;  /* 0x07fffffe09047812 */ /* 0x000fc400078ec0ff */
[----:B------:R-:W-:Y:S01]  /*0260*/  LOP3.LUT R2, R2, 0xfffffff8, RZ, 0xc0, !PT ;  /* 0xfffffff802027812 */ /* 0x000fe200078ec0ff */
[----:B------:R-:W-:Y:S01]  /*0270*/  IMAD.IADD R18, R8, 0x1, -R3 ;  /* 0x0000000108127824 */ /* 0x000fe200078e0a03 */
[----:B------:R-:W-:Y:S01]  /*0280*/  LEA.HI R17, R20, R21, RZ, 0x3 ;  /* 0x0000001514117211 */ /* 0x000fe200078f18ff */
[----:B------:R-:W-:Y:S01]  /*0290*/  IMAD.IADD R10, R7, 0x1, -R4 ;  /* 0x00000001070a7824 */ /* 0x000fe200078e0a04 */
[----:B------:R-:W-:Y:S01]  /*02a0*/  LOP3.LUT R5, R5, 0xfffffffc, RZ, 0xc0, !PT ;  /* 0xfffffffc05057812 */ /* 0x000fe200078ec0ff */
[----:B------:R-:W-:Y:S01]  /*02b0*/  IMAD.IADD R11, R7, 0x1, -R2 ;  /* 0x00000001070b7824 */ /* 0x000fe200078e0a02 */
[----:B------:R-:W-:Y:S02]  /*02c0*/  SHF.R.S32.HI R3, RZ, 0x3, R17 ;  /* 0x00000003ff037819 */ /* 0x000fe40000011411 */
[----:B------:R-:W-:Y:S01]  /*02d0*/  SHF.R.S32.HI R9, RZ, 0x1f, R0 ;  /* 0x0000001fff097819 */ /* 0x000fe20000011400 */
[----:B------:R-:W-:Y:S01]  /*02e0*/  IMAD.IADD R19, R21, 0x1, -R5 ;  /* 0x0000000115137824 */ /* 0x000fe200078e0a05 */
[--C-:B------:R-:W-:Y:S01]  /*02f0*/  SHF.R.S32.HI R2, RZ, 0x5, R12.reuse ;  /* 0x00000005ff027819 */ /* 0x100fe2000001140c */
[----:B------:R-:W-:Y:S01]  /*0300*/  IMAD.SHL.U32 R3, R3, 0x40, RZ ;  /* 0x0000004003037824 */ /* 0x000fe200078e00ff */
[----:B------:R-:W-:Y:S01]  /*0310*/  SHF.R.S32.HI R4, RZ, 0x1f, R12 ;  /* 0x0000001fff047819 */ /* 0x000fe2000001140c */
[----:B------:R-:W-:Y:S01]  /*0320*/  IMAD.SHL.U32 R24, R19, 0x8, RZ ;  /* 0x0000000813187824 */ /* 0x000fe200078e00ff */
[----:B------:R-:W-:Y:S01]  /*0330*/  LEA.HI R23, R9, R0, RZ, 0x2 ;  /* 0x0000000009177211 */ /* 0x000fe200078f10ff */
[----:B------:R-:W-:Y:S01]  /*0340*/  IMAD R10, R2, 0x8, R10 ;  /* 0x00000008020a7824 */ /* 0x000fe200078e020a */
[----:B------:R-:W-:-:S02]  /*0350*/  LOP3.LUT R0, R6, 0xfffffff0, RZ, 0xc0, !PT ;  /* 0xfffffff006007812 */ /* 0x000fc400078ec0ff */
[-C--:B------:R-:W-:Y:S01]  /*0360*/  LEA.HI R5, R4, R2.reuse, RZ, 0x2 ;  /* 0x0000000204057211 */ /* 0x080fe200078f10ff */
[----:B------:R-:W-:Y:S01]  /*0370*/  STL [R1+0x20], R24 ;  /* 0x0000201801007387 */ /* 0x000fe20000100800 */
[----:B------:R-:W-:Y:S01]  /*0380*/  LOP3.LUT R7, R17, 0xfffffff8, RZ, 0xc0, !PT ;  /* 0xfffffff811077812 */ /* 0x000fe200078ec0ff */
[----:B------:R-:W-:Y:S01]  /*0390*/  IMAD.IADD R0, R21, 0x1, -R0 ;  /* 0x0000000115007824 */ /* 0x000fe200078e0a00 */
[----:B------:R-:W-:Y:S02]  /*03a0*/  LEA.HI R6, R12, R2, RZ, 0x1 ;  /* 0x000000020c067211 */ /* 0x000fe400078f08ff */
[----:B------:R-:W-:Y:S01]  /*03b0*/  LOP3.LUT R3, R3, 0xc0, RZ, 0xc0, !PT ;  /* 0x000000c003037812 */ /* 0x000fe200078ec0ff */
[----:B------:R-:W-:Y:S01]  /*03c0*/  IMAD.IADD R4, R21, 0x1, -R7 ;  /* 0x0000000115047824 */ /* 0x000fe200078e0a07 */
[----:B------:R-:W-:Y:S02]  /*03d0*/  LOP3.LUT R5, R5, 0xfffffffc, RZ, 0xc0, !PT ;  /* 0xfffffffc05057812 */ /* 0x000fe400078ec0ff */
[----:B------:R-:W-:-:S02]  /*03e0*/  LOP3.LUT R7, R6, 0xfffffffe, RZ, 0xc0, !PT ;  /* 0xfffffffe06077812 */ /* 0x000fc400078ec0ff */
[----:B------:R-:W-:Y:S01]  /*03f0*/  LOP3.LUT R6, R3, 0x18, R24, 0xf8, !PT ;  /* 0x0000001803067812 */ /* 0x000fe200078ef818 */
[C---:B------:R-:W-:Y:S01]  /*0400*/  IMAD.IADD R13, R2.reuse, 0x1, -R5 ;  /* 0x00000001020d7824 */ /* 0x040fe200078e0a05 */
[----:B------:R-:W-:Y:S01]  /*0410*/  SHF.R.U32.HI R3, RZ, 0x3, R3 ;  /* 0x00000003ff037819 */ /* 0x000fe20000011603 */
[----:B------:R-:W-:Y:S01]  /*0420*/  IMAD.IADD R230, R2, 0x1, -R7 ;  /* 0x0000000102e67824 */ /* 0x000fe200078e0a07 */
[----:B------:R-:W-:Y:S02]  /*0430*/  SHF.R.S32.HI R5, RZ, 0x1f, R0 ;  /* 0x0000001fff057819 */ /* 0x000fe40000011400 */
[----:B------:R-:W-:Y:S02]  /*0440*/  LOP3.LUT R9, R6, R3, RZ, 0x3c, !PT ;  /* 0x0000000306097212 */ /* 0x000fe400078e3cff */
[----:B------:R-:W-:Y:S02]  /*0450*/  LEA.HI R2, R4, R4, RZ, 0x1 ;  /* 0x0000000404027211 */ /* 0x000fe400078f08ff */
[----:B------:R-:W-:-:S02]  /*0460*/  LEA.HI R3, R0, R0, RZ, 0x1 ;  /* 0x0000000000037211 */ /* 0x000fc400078f08ff */
[----:B------:R-:W-:Y:S02]  /*0470*/  LEA.HI R14, R5, R0, RZ, 0x3 ;  /* 0x00000000050e7211 */ /* 0x000fe400078f18ff */
[----:B------:R-:W-:Y:S02]  /*0480*/  LEA.HI R12, R20, R21, RZ, 0x6 ;  /* 0x00000015140c7211 */ /* 0x000fe400078f30ff */
[----:B------:R-:W-:Y:S02]  /*0490*/  LOP3.LUT R5, R2, 0x3fffffe, RZ, 0xc0, !PT ;  /* 0x03fffffe02057812 */ /* 0x000fe400078ec0ff */
[----:B------:R-:W-:Y:S02]  /*04a0*/  LOP3.LUT R8, R3, 0x7fffffe, RZ, 0xc0, !PT ;  /* 0x07fffffe03087812 */ /* 0x000fe400078ec0ff */
[----:B------:R-:W-:Y:S01]  /*04b0*/  LOP3.LUT R7, R14, 0xfffffff8, RZ, 0xc0, !PT ;  /* 0xfffffff80e077812 */ /* 0x000fe200078ec0ff */
[----:B------:R-:W-:Y:S01]  /*04c0*/  IMAD.IADD R6, R4, 0x1, -R5 ;  /* 0x0000000104067824 */ /* 0x000fe200078e0a05 */
[----:B------:R-:W-:Y:S01]  /*04d0*/  SHF.R.S32.HI R12, RZ, 0x6, R12 ;  /* 0x00000006ff0c7819 */ /* 0x000fe2000001140c */
[C---:B------:R-:W-:Y:S01]  /*04e0*/  IMAD.IADD R8, R0.reuse, 0x1, -R8 ;  /* 0x0000000100087824 */ /* 0x040fe200078e0a08 */
[----:B------:R-:W-:Y:S01]  /*04f0*/  LOP3.LUT P2, RZ, R11, 0x2, RZ, 0xc0, !PT ;  /* 0x000000020bff7812 */ /* 0x000fe2000784c0ff */
[----:B------:R-:W-:Y:S01]  /*0500*/  IMAD.IADD R16, R0, 0x1, -R7 ;  /* 0x0000000100107824 */ /* 0x000fe200078e0a07 */
[----:B------:R-:W-:Y:S01]  /*0510*/  SHF.R.S32.HI R0, RZ, 0x1, R2 ;  /* 0x00000001ff007819 */ /* 0x000fe20000011402 */
[----:B------:R-:W-:Y:S01]  /*0520*/  IMAD R5, R12, 0x4, R18 ;  /* 0x000000040c057824 */ /* 0x000fe200078e0212 */
[----:B------:R-:W-:Y:S01]  /*0530*/  SHF.R.S32.HI R2, RZ, 0x1f, R3 ;  /* 0x0000001fff027819 */ /* 0x000fe20000011403 */
[----:B------:R-:W-:Y:S01]  /*0540*/  IMAD.U32 R7, R10, 0x20, R9 ;  /* 0x000000200a077824 */ /* 0x000fe200078e0009 */
[C---:B------:R-:W-:Y:S01]  /*0550*/  LOP3.LUT P4, RZ, R0.reuse, 0x2, RZ, 0xc0, !PT ;  /* 0x0000000200ff7812 */ /* 0x040fe2000788c0ff */
[----:B------:R-:W-:Y:S01]  /*0560*/  IMAD R22, R5, 0x8, R6 ;  /* 0x0000000805167824 */ /* 0x000fe200078e0206 */
[----:B------:R-:W-:Y:S01]  /*0570*/  SHF.R.S32.HI R5, RZ, 0x1, R3 ;  /* 0x00000001ff057819 */ /* 0x000fe20000011403 */
[----:B------:R-:W-:Y:S01]  /*0580*/  IMAD.SHL.U32 R0, R0, 0x40, RZ ;  /* 0x0000004000007824 */ /* 0x000fe200078e00ff */
[----:B------:R1:W-:Y:S01]  /*0590*/  STL [R1+0x40], R7 ;  /* 0x0000400701007387 */ /* 0x0003e20000100800 */
[----:B------:R-:W-:Y:S01]  /*05a0*/  IMAD.SHL.U32 R4, R4, 0x40, RZ ;  /* 0x0000004004047824 */ /* 0x000fe200078e00ff */
[----:B------:R-:W-:Y:S01]  /*05b0*/  LEA.HI R3, R2, R5, RZ, 0x2 ;  /* 0x0000000502037211 */ /* 0x000fe200078f10ff */
[----:B------:R-:W-:Y:S01]  /*05c0*/  IMAD.SHL.U32 R2, R13, 0x10, RZ ;  /* 0x000000100d027824 */ /* 0x000fe200078e00ff */
[----:B------:R-:W-:-:S02]  /*05d0*/  LOP3.LUT R0, R0, 0xc0, RZ, 0xc0, !PT ;  /* 0x000000c000007812 */ /* 0x000fc400078ec0ff */
[C---:B------:R-:W-:Y:S02]  /*05e0*/  LEA.HI R9, R11.reuse, R11, RZ, 0x1 ;  /* 0x0000000b0b097211 */ /* 0x040fe400078f08ff */
[----:B------:R-:W-:Y:S02]  /*05f0*/  LOP3.LUT R6, R11, 0x1, RZ, 0xc0, !PT ;  /* 0x000000010b067812 */ /* 0x000fe400078ec0ff */
[----:B------:R-:W-:Y:S02]  /*0600*/  LOP3.LUT P5, RZ, R16, 0x2, RZ, 0xc0, !PT ;  /* 0x0000000210ff7812 */ /* 0x000fe400078ac0ff */
[----:B------:R-:W-:Y:S02]  /*0610*/  ISETP.NE.U32.AND P3, PT, R6, 0x1, PT ;  /* 0x000000010600780c */ /* 0x000fe40003f65070 */
[----:B------:R-:W-:Y:S02]  /*0620*/  LOP3.LUT P6, RZ, R16, 0x4, RZ, 0xc0, !PT ;  /* 0x0000000410ff7812 */ /* 0x000fe400078cc0ff */
[----:B------:R-:W-:-:S02]  /*0630*/  SEL R225, R228, 0xffffffe0, !P5 ;  /* 0xffffffe0e4e17807 */ /* 0x000fc40006800000 */
[----:B------:R-:W-:Y:S02]  /*0640*/  SEL R238, R238, 0x10, !P3 ;  /* 0x00000010eeee7807 */ /* 0x000fe40005800000 */
[----:B------:R-:W-:Y:S02]  /*0650*/  SEL R226, R226, 0x40, P6 ;  /* 0x00000040e2e27807 */ /* 0x000fe40003000000 */
[----:B------:R-:W-:Y:S02]  /*0660*/  SEL R223, R228, 0xffffffe0, !P4 ;  /* 0xffffffe0e4df7807 */ /* 0x000fe40006000000 */
[----:B-1----:R-:W-:Y:S02]  /*0670*/  LOP3.LUT R7, R4, 0x1c0, RZ, 0xc0, !PT ;  /* 0x000001c004077812 */ /* 0x002fe400078ec0ff */
[----:B------:R-:W-:Y:S02]  /*0680*/  LOP3.LUT R4, R3, 0xfffffffc, RZ, 0xc0, !PT ;  /* 0xfffffffc03047812 */ /* 0x000fe400078ec0ff */
[----:B------:R-:W-:-:S02]  /*0690*/  LOP3.LUT R3, R0, 0x8, R17, 0xf8, !PT ;  /* 0x0000000800037812 */ /* 0x000fc400078ef811 */
[----:B------:R-:W-:Y:S01]  /*06a0*/  SHF.R.U32.HI R0, RZ, 0x3, R0 ;  /* 0x00000003ff007819 */ /* 0x000fe20000011600 */
[----:B------:R-:W-:Y:S01]  /*06b0*/  IMAD.IADD R15, R5, 0x1, -R4 ;  /* 0x00000001050f7824 */ /* 0x000fe200078e0a04 */
[----:B------:R-:W-:Y:S01]  /*06c0*/  LOP3.LUT R2, R7, 0x30, R2, 0xf8, !PT ;  /* 0x0000003007027812 */ /* 0x000fe200078ef802 */
[----:B------:R-:W-:Y:S01]  /*06d0*/  IMAD.SHL.U32 R4, R12, 0x20, RZ ;  /* 0x000000200c047824 */ /* 0x000fe200078e00ff */
[----:B------:R-:W-:Y:S02]  /*06e0*/  LOP3.LUT R222, R3, R0, RZ, 0x3c, !PT ;  /* 0x0000000003de7212 */ /* 0x000fe400078e3cff */
[----:B------:R-:W-:Y:S01]  /*06f0*/  LEA.HI R0, R20, R21, RZ, 0x7 ;  /* 0x0000001514007211 */ /* 0x000fe200078f38ff */
[----:B------:R-:W-:Y:S01]  /*0700*/  IMAD.SHL.U32 R21, R21, 0x2, RZ ;  /* 0x0000000215157824 */ /* 0x000fe200078e00ff */
[----:B------:R-:W-:Y:S01]  /*0710*/  LOP3.LUT R17, R2, 0x8, R17, 0xf8, !PT ;  /* 0x0000000802117812 */ /* 0x000fe200078ef811 */
[----:B------:R-:W-:Y:S01]  /*0720*/  IMAD.U32 R222, R22, 0x20, R222 ;  /* 0x0000002016de7824 */ /* 0x000fe200078e00de */
[----:B------:R-:W-:-:S02]  /*0730*/  LOP3.LUT R2, R9, 0x3fffffe, RZ, 0xc0, !PT ;  /* 0x03fffffe09027812 */ /* 0x000fc400078ec0ff */
[----:B------:R-:W-:Y:S02]  /*0740*/  LOP3.LUT R5, R4, 0x6, R21, 0xf8, !PT ;  /* 0x0000000604057812 */ /* 0x000fe400078ef815 */
[----:B------:R-:W-:Y:S01]  /*0750*/  SHF.R.S32.HI R3, RZ, 0x3, R14 ;  /* 0x00000003ff037819 */ /* 0x000fe2000001140e */
[C---:B------:R-:W-:Y:S01]  /*0760*/  IMAD.IADD R10, R11.reuse, 0x1, -R2 ;  /* 0x000000010b0a7824 */ /* 0x040fe200078e0a02 */
[----:B------:R-:W-:Y:S01]  /*0770*/  SHF.R.S32.HI R6, RZ, 0x7, R0 ;  /* 0x00000007ff067819 */ /* 0x000fe20000011400 */
[----:B------:R-:W-:Y:S01]  /*0780*/  IMAD.SHL.U32 R2, R11, 0x40, RZ ;  /* 0x000000400b027824 */ /* 0x000fe200078e00ff */
[----:B------:R1:W-:Y:S01]  /*0790*/  STL [R1+0x60], R5 ;  /* 0x0000600501007387 */ /* 0x0003e20000100800 */
[----:B------:R-:W-:Y:S01]  /*07a0*/  IMAD.SHL.U32 R0, R19, 0x2, RZ ;  /* 0x0000000213007824 */ /* 0x000fe200078e00ff */
[----:B------:R-:W-:Y:S01]  /*07b0*/  SHF.R.U32.HI R7, RZ, 0x3, R7 ;  /* 0x00000003ff077819 */ /* 0x000fe20000011607 */
[----:B------:R-:W-:Y:S01]  /*07c0*/  IMAD R11, R3, 0x8, R8 ;  /* 0x00000008030b7824 */ /* 0x000fe200078e0208 */
[----:B------:R-:W-:Y:S01]  /*07d0*/  LOP3.LUT R2, R2, 0x1c0, RZ, 0xc0, !PT ;  /* 0x000001c002027812 */ /* 0x000fe200078ec0ff */
[C---:B------:R-:W-:Y:S01]  /*07e0*/  IMAD R12, R13.reuse, 0x2, R3 ;  /* 0x000000020d0c7824 */ /* 0x040fe200078e0203 */
[----:B------:R-:W-:Y:S01]  /*07f0*/  LEA R222, R222, UR4, 0x1 ;  /* 0x00000004dede7c11 */ /* 0x000fe2000f8e08ff */
[----:B------:R-:W-:Y:S01]  /*0800*/  IMAD R8, R13, 0x200, R0 ;  /* 0x000002000d087824 */ /* 0x000fe200078e0200 */
[----:B------:R-:W-:-:S02]  /*0810*/  LOP3.LUT R4, R2, 0x20, R4, 0xf8, !PT ;  /* 0x0000002002047812 */ /* 0x000fc400078ef804 */
[----:B------:R-:W-:Y:S01]  /*0820*/  SHF.R.U32.HI R3, RZ, 0x3, R2 ;  /* 0x00000003ff037819 */ /* 0x000fe20000011602 */
[----:B------:R-:W-:Y:S01]  /*0830*/  IMAD R2, R6, 0x1000, R0 ;  /* 0x0000100006027824 */ /* 0x000fe200078e0200 */
[----:B------:R-:W-:Y:S01]  /*0840*/  LOP3.LUT P0, RZ, R15, 0x2, RZ, 0xc0, !PT ;  /* 0x000000020fff7812 */ /* 0x000fe2000780c0ff */
[----:B------:R-:W-:Y:S01]  /*0850*/  IMAD R10, R10, 0x20, R8 ;  /* 0x000000200a0a7824 */ /* 0x000fe200078e0208 */
[----:B------:R-:W-:Y:S01]  /*0860*/  LOP3.LUT R4, R4, R3, RZ, 0x3c, !PT ;  /* 0x0000000304047212 */ /* 0x000fe200078e3cff */
[----:B------:R-:W-:Y:S01]  /*0870*/  IMAD R3, R230, 0x400, R2 ;  /* 0x00000400e6037824 */ /* 0x000fe200078e0202 */
[----:B------:R-:W-:Y:S01]  /*0880*/  SEL R228, R228, 0xffffffe0, !P0 ;  /* 0xffffffe0e4e47807 */ /* 0x000fe20004000000 */
[----:B------:R-:W-:Y:S02]  /*0890*/  IMAD.IADD R223, R223, 0x1, R222 ;  /* 0x00000001dfdf7824 */ /* 0x000fe400078e02de */
[----:B------:R-:W-:Y:S02]  /*08a0*/  IMAD.IADD R241, R4, 0x1, R3 ;  /* 0x0000000104f17824 */ /* 0x000fe400078e0203 */
[----:B------:R-:W-:-:S03]  /*08b0*/  IMAD.SHL.U32 R4, R16, 0x40, RZ ;  /* 0x0000004010047824 */ /* 0x000fc600078e00ff */
[----:B------:R-:W-:Y:S02]  /*08c0*/  LEA R241, R241, UR4, 0x1 ;  /* 0x00000004f1f17c11 */ /* 0x000fe4000f8e08ff */
[----:B-1----:R-:W-:Y:S02]  /*08d0*/  SHF.R.S32.HI R5, RZ, 0x2, R23 ;  /* 0x00000002ff057819 */ /* 0x002fe40000011417 */
[----:B------:R-:W-:Y:S01]  /*08e0*/  LOP3.LUT R4, R4, 0x1c0, RZ, 0xc0, !PT ;  /* 0x000001c004047812 */ /* 0x000fe200078ec0ff */
[----:B------:R-:W-:Y:S02]  /*08f0*/  VIADD R239, R241, 0x20 ;  /* 0x00000020f1ef7836 */ /* 0x000fe40000000000 */
[----:B------:R-:W-:Y:S01]  /*0900*/  IMAD R19, R230, 0x10, R5 ;  /* 0x00000010e6137824 */ /* 0x000fe200078e0205 */
[----:B------:R-:W-:Y:S01]  /*0910*/  LOP3.LUT R5, R17, R7, RZ, 0x3c, !PT ;  /* 0x0000000711057212 */ /* 0x000fe200078e3cff */
[----:B------:R-:W-:Y:S01]  /*0920*/  @P2 VIADD R239, R241, 0xffffffe0 ;  /* 0xffffffe0f1ef2836 */ /* 0x000fe20000000000 */
[----:B------:R-:W-:Y:S01]  /*0930*/  SHF.R.U32.HI R224, RZ, 0x3, R4 ;  /* 0x00000003ffe07819 */ /* 0x000fe20000011604 */
[----:B------:R-:W-:Y:S01]  /*0940*/  VIADD R0, R19, 0xffffffc0 ;  /* 0xffffffc013007836 */ /* 0x000fe20000000000 */
[----:B------:R-:W-:Y:S01]  /*0950*/  STL [R1+0x64], R19 ;  /* 0x0000641301007387 */ /* 0x000fe20000100800 */
[----:B------:R-:W-:-:S02]  /*0960*/  IMAD R3, R18, 0x200, R5 ;  /* 0x0000020012037824 */ /* 0x000fc400078e0205 */
[----:B------:R-:W-:Y:S01]  /*0970*/  IMAD.IADD R240, R241, 0x1, R238 ;  /* 0x00000001f1f07824 */ /* 0x000fe200078e02ee */
[----:B------:R-:W-:Y:S01]  /*0980*/  SHF.R.S32.HI R2, RZ, 0x1f, R0 ;  /* 0x0000001fff027819 */ /* 0x000fe20000011400 */
[----:B------:R-:W-:-:S03]  /*0990*/  IMAD.IADD R238, R238, 0x1, R239 ;  /* 0x00000001eeee7824 */ /* 0x000fc600078e02ef */
[----:B------:R-:W-:Y:S01]  /*09a0*/  SHF.L.U64.HI R2, R0, 0x2, R2 ;  /* 0x0000000200027819 */ /* 0x000fe20000010202 */
[----:B------:R-:W-:Y:S02]  /*09b0*/  IMAD.SHL.U32 R0, R6, 0x8, RZ ;  /* 0x0000000806007824 */ /* 0x000fe400078e00ff */
[----:B------:R-:W-:Y:S02]  /*09c0*/  IMAD.SHL.U32 R6, R18, 0x8, RZ ;  /* 0x0000000812067824 */ /* 0x000fe400078e00ff */
[----:B------:R1:W-:Y:S01]  /*09d0*/  STL [R1+0x5c], R2 ;  /* 0x00005c0201007387 */ /* 0x0003e20000100800 */
[----:B------:R-:W-:Y:S02]  /*09e0*/  LOP3.LUT R7, R0, 0x8, RZ, 0xc0, !PT ;  /* 0x0000000800077812 */ /* 0x000fe400078ec0ff */
[----:B------:R-:W-:Y:S01]  /*09f0*/  SHF.R.S32.HI R0, RZ, 0x1, R9 ;  /* 0x00000001ff007819 */ /* 0x000fe20000011409 */
[----:B------:R-:W-:Y:S01]  /*0a00*/  IMAD.SHL.U32 R9, R18, 0x10, RZ ;  /* 0x0000001012097824 */ /* 0x000fe200078e00ff */
[----:B------:R-:W-:-:S02]  /*0a10*/  LOP3.LUT R6, R6, 0x8, RZ, 0xc0, !PT ;  /* 0x0000000806067812 */ /* 0x000fc400078ec0ff */
[C---:B------:R-:W-:Y:S01]  /*0a20*/  LOP3.LUT P1, RZ, R0.reuse, 0x2, RZ, 0xc0, !PT ;  /* 0x0000000200ff7812 */ /* 0x040fe2000782c0ff */
[----:B------:R-:W-:Y:S01]  /*0a30*/  IMAD.SHL.U32 R0, R0, 0x40, RZ ;  /* 0x0000004000007824 */ /* 0x000fe200078e00ff */
[----:B------:R-:W-:Y:S02]  /*0a40*/  LOP3.LUT R9, R7, 0x10, R9, 0xf8, !PT ;  /* 0x0000001007097812 */ /* 0x000fe400078ef809 */
[----:B------:R-:W-:Y:S02]  /*0a50*/  LOP3.LUT R224, R224, R4, R6, 0x1e, !PT ;  /* 0x00000004e0e07212 */ /* 0x000fe400078e1e06 */
[----:B------:R-:W-:-:S03]  /*0a60*/  LOP3.LUT R0, R0, 0xc0, RZ, 0xc0, !PT ;  /* 0x000000c000007812 */ /* 0x000fc600078ec0ff */
[----:B------:R-:W-:Y:S01]  /*0a70*/  IMAD.U32 R224, R12, 0x200, R224 ;  /* 0x000002000ce07824 */ /* 0x000fe200078e00e0 */
[----:B------:R-:W-:-:S04]  /*0a80*/  SHF.R.U32.HI R8, RZ, 0x3, R0 ;  /* 0x00000003ff087819 */ /* 0x000fc80000011600 */
        /* <DEDUP_REMOVED lines=34> */
.L_x_214:
        /* <DEDUP_REMOVED lines=67> */
.L_x_173:
        /* <DEDUP_REMOVED lines=16> */
[----:B------:R-:W-:Y:S01]  /*11e0*/  UIMAD UR27, UR48, UR9, UR8 ;  /* 0x00000009301b72a4 */ /* 0x000fe2000f8e0208 */
[----:B------:R-:W-:Y:S02]  /*11f0*/  ULDC.64 UR46, c[0x0][0x240] ;  /* 0x00009000002e7ab9 */ /* 0x000fe40000000a00 */
[----:B------:R-:W-:Y:S01]  /*1200*/  @!UP0 ULDC.64 UR8, c[0x0][0x418] ;  /* 0x0001060000088ab9 */ /* 0x000fe20000000a00 */
[----:B------:R-:W-:Y:S01]  /*1210*/  ULDC UR24, c[0x0][0x2dc] ;  /* 0x0000b70000187ab9 */ /* 0x000fe20000000800 */
[----:B------:R-:W-:Y:S01]  /*1220*/  ULDC UR44, c[0x0][0x270] ;  /* 0x00009c00002c7ab9 */ /* 0x000fe20000000800 */
[----:B------:R-:W-:Y:S02]  /*1230*/  USEL UR32, UR14, URZ, UP2 ;  /* 0x0000003f0e207287 */ /* 0x000fe40009000000 */
[----:B------:R-:W-:Y:S02]  /*1240*/  @!UP0 UIMAD.WIDE.U32 UR34, UR48, UR8, URZ ;  /* 0x00000008302282a5 */ /* 0x000fe4000f8e003f */
[----:B------:R-:W-:Y:S01]  /*1250*/  UIMAD.WIDE.U32 UR14, UR11, UR46, URZ ;  /* 0x0000002e0b0e72a5 */ /* 0x000fe2000f8e003f */
[----:B-1----:R-:W-:Y:S01]  /*1260*/  IABS R6, R7 ;  /* 0x0000000700067213 */ /* 0x002fe20000000000 */
[----:B------:R-:W-:Y:S01]  /*1270*/  UIMAD UR23, UR11, UR47, URZ ;  /* 0x0000002f0b1772a4 */ /* 0x000fe2000f8e023f */
[----:B------:R-:W-:Y:S01]  /*1280*/  ISETP.NE.AND P3, PT, R7, RZ, PT ;  /* 0x000000ff0700720c */ /* 0x000fe20003f65270 */
[----:B------:R-:W-:Y:S01]  /*1290*/  UIADD3 UR52, UR17, UR27, URZ ;  /* 0x0000001b11347290 */ /* 0x000fe2000fffe03f */
[----:B------:R-:W1:Y:S01]  /*12a0*/  I2F.RP R4, R6 ;  /* 0x0000000600047306 */ /* 0x000e620000209400 */
[----:B------:R-:W-:-:S02]  /*12b0*/  USEL UR59, UR16, UR14, !UP0 ;  /* 0x0000000e103b7287 */ /* 0x000fc4000c000000 */
[----:B------:R-:W-:Y:S02]  /*12c0*/  @UP0 UIADD3 UR52, UR15, UR23, URZ ;  /* 0x000000170f340290 */ /* 0x000fe4000fffe03f */
[----:B--2---:R-:W-:Y:S01]  /*12d0*/  UIMAD.WIDE.U32 UR28, UR5, UR12, URZ ;  /* 0x0000000c051c72a5 */ /* 0x004fe2000f8e003f */
[----:B------:R-:W-:Y:S01]  /*12e0*/  ULDC.U8 UR20, c[0x0][0x3d8] ;  /* 0x0000f60000147ab9 */ /* 0x000fe20000000000 */
[----:B------:R-:W-:Y:S02]  /*12f0*/  USHF.L.U64.HI UR18, UR48, 0x7, UR60 ;  /* 0x0000000730127899 */ /* 0x000fe4000801023c */
[----:B------:R-:W-:Y:S02]  /*1300*/  UIMAD UR36, UR5, UR13, UR29 ;  /* 0x0000000d052472a4 */ /* 0x000fe4000f8e021d */
[----:B------:R-:W-:Y:S02]  /*1310*/  @!UP0 UIMAD UR5, UR60, UR8, URZ ;  /* 0x000000083c0582a4 */ /* 0x000fe4000f8e023f */
[----:B------:R-:W-:Y:S01]  /*1320*/  USHF.R.S32.HI UR29, URZ, 0x1f, UR61 ;  /* 0x0000001f3f1d7899 */ /* 0x000fe2000801143d */
[----:B-1----:R-:W1:Y:S01]  /*1330*/  MUFU.RCP R4, R4 ;  /* 0x0000000400047308 */ /* 0x002e620000001000 */
[----:B------:R-:W-:-:S02]  /*1340*/  @!UP0 UIMAD UR33, UR48, UR9, UR5 ;  /* 0x00000009302182a4 */ /* 0x000fc4000f8e0205 */
[----:B------:R-:W-:Y:S01]  /*1350*/  UIADD3 UR5, UR31, 0x3f, URZ ;  /* 0x0000003f1f057890 */ /* 0x000fe2000fffe03f */
[----:B------:R-:W-:Y:S01]  /*1360*/  @UP0 ULDC.64 UR12, c[0x0][0x420] ;  /* 0x00010800000c0ab9 */ /* 0x000fe20000000a00 */
[----:B------:R-:W-:Y:S02]  /*1370*/  UIMAD.WIDE UR8, UR24, UR44, URZ ;  /* 0x0000002c180872a5 */ /* 0x000fe4000f8e023f */
[----:B------:R-:W-:Y:S02]  /*1380*/  USHF.R.S32.HI UR19, URZ, 0x1f, UR5 ;  /* 0x0000001f3f137899 */ /* 0x000fe40008011405 */
[----:B------:R-:W-:Y:S02]  /*1390*/  @UP0 UIMAD.WIDE.U32 UR42, UR11, UR12, URZ ;  /* 0x0000000c0b2a02a5 */ /* 0x000fe4000f8e003f */
[----:B------:R-:W-:Y:S02]  /*13a0*/  ULEA.HI UR19, UR19, UR5, URZ, 0x6 ;  /* 0x0000000513137291 */ /* 0x000fe4000f8f303f */
[----:B------:R-:W-:-:S02]  /*13b0*/  UIMAD UR5, UR29, UR48, URZ ;  /* 0x000000301d0572a4 */ /* 0x000fc4000f8e023f */
[----:B------:R-:W-:Y:S01]  /*13c0*/  @UP0 UIMAD UR49, UR11, UR13, UR43 ;  /* 0x0000000d0b3102a4 */ /* 0x000fe2000f8e022b */
        /* <DEDUP_REMOVED lines=10> */
[----:B------:R-:W-:Y:S01]  /*1470*/  UIMAD UR5, UR8, UR5, UR15 ;  /* 0x00000005080572a4 */ /* 0x000fe2000f8e020f */
[----:B-1----:R-:W-:Y:S01]  /*1480*/  IMAD.MOV R0, RZ, RZ, -R5 ;  /* 0x000000ffff007224 */ /* 0x002fe200078e0a05 */
[----:B------:R-:W-:Y:S01]  /*1490*/  USEL UR57, UR16, UR12, !UP0 ;  /* 0x0000000c10397287 */ /* 0x000fe2000c000000 */
[----:B------:R-:W-:Y:S01]  /*14a0*/  IMAD.MOV.U32 R4, RZ, RZ, RZ ;  /* 0x000000ffff047224 */ /* 0x000fe200078e00ff */
[----:B------:R-:W-:Y:S01]  /*14b0*/  UIADD3 UR16, UR14, -0x40, URZ ;  /* 0xffffffc00e107890 */ /* 0x000fe2000fffe03f */
[----:B------:R-:W-:Y:S01]  /*14c0*/  IMAD R0, R0, R6, RZ ;  /* 0x0000000600007224 */ /* 0x000fe200078e02ff */
[----:B------:R-:W-:-:S02]  /*14d0*/  UISETP.NE.AND UP1, UPT, UR41, -0x1, UPT ;  /* 0xffffffff2900788c */ /* 0x000fc4000bf25270 */
[----:B------:R-:W-:Y:S01]  /*14e0*/  USEL UR18, UR18, URZ, UP2 ;  /* 0x0000003f12127287 */ /* 0x000fe20009000000 */
[----:B------:R-:W-:Y:S01]  /*14f0*/  IMAD.HI.U32 R0, R5, R0, R4 ;  /* 0x0000000005007227 */ /* 0x000fe200078e0004 */
[----:B------:R-:W-:Y:S02]  /*1500*/  UIADD3 UR50, UR17, UR5, URZ ;  /* 0x0000000511327290 */ /* 0x000fe4000fffe03f */
[----:B------:R-:W-:Y:S02]  /*1510*/  UIADD3 UR5, UP2, UR16, UR32, URZ ;  /* 0x0000002010057290 */ /* 0x000fe4000ff5e03f */
[----:B------:R-:W-:Y:S01]  /*1520*/  USHF.R.S32.HI UR29, URZ, 0x1f, UR16 ;  /* 0x0000001f3f1d7899 */ /* 0x000fe20008011410 */
[----:B------:R-:W-:Y:S01]  /*1530*/  IMAD.HI.U32 R0, R0, R3, RZ ;  /* 0x0000000300007227 */ /* 0x000fe200078e00ff */
[----:B------:R-:W-:Y:S01]  /*1540*/  ULDC UR38, c[0x0][0x2c4] ;  /* 0x0000b10000267ab9 */ /* 0x000fe20000000800 */
[----:B------:R-:W-:Y:S02]  /*1550*/  UIMAD UR15, UR9, UR11, URZ ;  /* 0x0000000b090f72a4 */ /* 0x000fe4000f8e023f */
[----:B------:R-:W-:Y:S01]  /*1560*/  @!UP0 UIADD3 UR49, UR35, UR33, URZ ;  /* 0x0000002123318290 */ /* 0x000fe2000fffe03f */
[----:B------:R-:W-:Y:S01]  /*1570*/  IADD3 R4, -R0, RZ, RZ ;  /* 0x000000ff00047210 */ /* 0x000fe20007ffe1ff */
[----:B------:R-:W-:-:S02]  /*1580*/  UIMAD UR9, UR9, UR5, URZ ;  /* 0x00000005090972a4 */ /* 0x000fc4000f8e023f */
[----:B------:R-:W-:Y:S02]  /*1590*/  UIMAD.WIDE.U32 UR32, UR8, UR5, URZ ;  /* 0x00000005082072a5 */ /* 0x000fe4000f8e003f */
[C---:B------:R-:W-:Y:S01]  /*15a0*/  IMAD R3, R6.reuse, R4, R3 ;  /* 0x0000000406037224 */ /* 0x040fe200078e0203 */
[----:B------:R-:W-:Y:S02]  /*15b0*/  UIADD3.X UR12, UR29, UR18, URZ, UP2, !UPT ;  /* 0x000000121d0c7290 */ /* 0x000fe400097fe43f */
[----:B------:R-:W-:Y:S02]  /*15c0*/  @UP3 UIMAD UR5, UR48, UR38, URZ ;  /* 0x00000026300532a4 */ /* 0x000fe4000f8e023f */
[----:B------:R-:W-:Y:S01]  /*15d0*/  ISETP.GT.U32.AND P1, PT, R6, R3, PT ;  /* 0x000000030600720c */ /* 0x000fe20003f24070 */
[----:B------:R-:W-:Y:S01]  /*15e0*/  ULDC.U8 UR21, c[0x0][0x480] ;  /* 0x0001200000157ab9 */ /* 0x000fe20000000000 */
[----:B------:R-:W-:Y:S02]  /*15f0*/  @UP1 UIADD3 UR22, UR40, UR41, URZ ;  /* 0x0000002928161290 */ /* 0x000fe4000fffe03f */
[----:B------:R-:W-:-:S02]  /*1600*/  @UP1 UIADD3 UR26, UR40, UR41, URZ ;  /* 0x00000029281a1290 */ /* 0x000fc4000fffe03f */
        /* <DEDUP_REMOVED lines=16> */
[----:B------:R-:W-:Y:S02]  /*1710*/  @UP3 UIMAD UR23, UR58, UR5, UR8 ;  /* 0x000000053a1732a4 */ /* 0x000fe4000f8e0208 */
[----:B------:R-:W-:Y:S02]  /*1720*/  @!UP3 UIMAD UR5, UR48, UR44, UR58 ;  /* 0x0000002c3005b2a4 */ /* 0x000fe4000f8e023a */
[----:B------:R-:W-:Y:S01]  /*1730*/  @P0 IADD3 R0, R0, 0x1, RZ ;  /* 0x0000000100000810 */ /* 0x000fe20007ffe0ff */
[----:B------:R-:W-:Y:S01]  /*1740*/  @UP1 UIMAD UR22, UR22, UR25, URZ ;  /* 0x00000019161612a4 */ /* 0x000fe2000f8e023f */
[----:B------:R-:W-:Y:S01]  /*1750*/  PLOP3.LUT P0, PT, PT, PT, UP3, 0x80, 0x0 ;  /* 0x000000000000781c */ /* 0x000fe20003f0f038 */
[----:B------:R-:W-:-:S02]  /*1760*/  @UP1 UIMAD UR9, UR26, UR21, URZ ;  /* 0x000000151a0912a4 */ /* 0x000fc4000f8e023f */
[----:B------:R-:W-:Y:S01]  /*1770*/  IMAD.MOV.U32 R14, RZ, RZ, R0 ;  /* 0x000000ffff0e7224 */ /* 0x000fe200078e0000 */
[----:B------:R-:W-:Y:S02]  /*1780*/  USEL UR55, UR28, URZ, UP4 ;  /* 0x0000003f1c377287 */ /* 0x000fe4000a000000 */
[----:B------:R-:W-:Y:S02]  /*1790*/  @!UP3 UIMAD UR23, UR5, UR38, URZ ;  /* 0x000000260517b2a4 */ /* 0x000fe4000f8e023f */
[----:B------:R-:W-:Y:S01]  /*17a0*/  USHF.R.S32.HI UR30, URZ, 0x1f, UR37 ;  /* 0x0000001f3f1e7899 */ /* 0x000fe20008011425 */
[----:B------:R-:W-:Y:S01]  /*17b0*/  @!P2 IADD3 R14, -R14, RZ, RZ ;  /* 0x000000ff0e0ea210 */ /* 0x000fe20007ffe1ff */
[----:B------:R-:W-:Y:S01]  /*17c0*/  USHF.R.S32.HI UR56, URZ, 0x1f, UR51 ;  /* 0x0000001f3f387899 */ /* 0x000fe20008011433 */
[----:B------:R-:W-:Y:S01]  /*17d0*/  @!P3 LOP3.LUT R14, RZ, R7, RZ, 0x33, !PT ;  /* 0x00000007ff0eb212 */ /* 0x000fe200078e33ff */
[----:B------:R-:W-:Y:S02]  /*17e0*/  USHF.R.S32.HI UR44, URZ, 0x6, UR19 ;  /* 0x000000063f2c7899 */ /* 0x000fe40008011413 */
[----:B------:R-:W-:-:S02]  /*17f0*/  @UP1 UIADD3 UR45, UR13, UR9, URZ ;  /* 0x000000090d2d1290 */ /* 0x000fc4000fffe03f */
        /* <DEDUP_REMOVED lines=18> */
.L_x_175:
        /* <DEDUP_REMOVED lines=13> */
.L_x_176:
        /* <DEDUP_REMOVED lines=11> */
.L_x_177:
[----:B------:R-:W-:Y:S02]  /*1aa0*/  ULDC UR5, c[0x0][0x270] ;  /* 0x00009c0000057ab9 */ /* 0x000fe40000000800 */
[----:B------:R-:W-:-:S04]  /*1ab0*/  UIMAD UR5, UR48, UR5, UR58 ;  /* 0x00000005300572a4 */ /* 0x000fc8000f8e023a */
[----:B------:R-:W-:-:S12]  /*1ac0*/  UIMAD UR5, UR5, UR61, URZ ;  /* 0x0000003d050572a4 */ /* 0x000fd8000f8e023f */
.L_x_178:
[----:B------:R-:W2:Y:S01]  /*1ad0*/  LDL.64 R4, [R1+0x20] ;  /* 0x0000200001047983 */ /* 0x000ea20000100a00 */
[----:B------:R-:W-:Y:S01]  /*1ae0*/  ULDC UR12, c[0x0][0x270] ;  /* 0x00009c00000c7ab9 */ /* 0x000fe20000000800 */
[----:B------:R-:W-:Y:S02]  /*1af0*/  ULDC UR9, c[0x0][0x2dc] ;  /* 0x0000b70000097ab9 */ /* 0x000fe40000000800 */
[----:B------:R1:W2:Y:S01]  /*1b00*/  LDL.64 R24, [R1+0x20] ;  /* 0x0000200001187983 */ /* 0x0002a20000100a00 */
[----:B------:R-:W-:Y:S01]  /*1b10*/  UIMAD UR26, UR9, UR12, URZ ;  /* 0x0000000c091a72a4 */ /* 0x000fe2000f8e023f */
[----:B------:R-:W-:Y:S01]  /*1b20*/  BSSY B1, `(.L_x_174) ;  /* 0x0000867000017945 */ /* 0x000fe20003800000 */
[----:B------:R-:W-:Y:S01]  /*1b30*/  UIADD3 UR11, UR16, UR5, URZ ;  /* 0x00000005100b7290 */ /* 0x000fe2000fffe03f */
[----:B------:R-:W3:Y:S01]  /*1b40*/  S2R R7, SR_TID.X ;  /* 0x0000000000077919 */ /* 0x000ee20000002100 */
[----:B------:R-:W-:Y:S01]  /*1b50*/  ULDC.64 UR12, c[0x0][0x478] ;  /* 0x00011e00000c7ab9 */ /* 0x000fe20000000a00 */
[----:B------:R-:W-:-:S02]  /*1b60*/  UIADD3 UR36, UR16, UR23, URZ ;  /* 0x0000001710247290 */ /* 0x000fc4000fffe03f */
[----:B------:R-:W-:Y:S02]  /*1b70*/  USHF.R.S32.HI UR61, URZ, 0x1f, UR58 ;  /* 0x0000001f3f3d7899 */ /* 0x000fe4000801143a */
[----:B------:R-:W-:Y:S02]  /*1b80*/  UIMAD.WIDE UR22, UR11, 0x4, UR12 ;  /* 0x000000040b1678a5 */ /* 0x000fe4000f8e020c */
[----:B------:R-:W-:Y:S01]  /*1b90*/  UIADD3 UR18, -UR10, UR31, UR37 ;  /* 0x0000001f0a127290 */ /* 0x000fe2000fffe125 */
[----:B------:R-:W-:Y:S01]  /*1ba0*/  ULDC.64 UR12, c[0x0][0x428] ;  /* 0x00010a00000c7ab9 */ /* 0x000fe20000000a00 */
[----:B------:R-:W-:Y:S01]  /*1bb0*/  ULDC UR19, c[0x0][0x398] ;  /* 0x0000e60000137ab9 */ /* 0x000fe20000000800 */
[----:B------:R-:W-:Y:S01]  /*1bc0*/  USHF.L.U32 UR11, UR26, 0x6, URZ ;  /* 0x000000061a0b7899 */ /* 0x000fe2000800063f */
[----:B------:R-:W-:Y:S01]  /*1bd0*/  IMAD.U32 R9, RZ, RZ, UR12 ;  /* 0x0000000cff097e24 */ /* 0x000fe2000f8e00ff */
[----:B------:R-:W-:Y:S01]  /*1be0*/  ULDC.64 UR14, c[0x0][0x258] ;  /* 0x00009600000e7ab9 */ /* 0x000fe20000000a00 */
[----:B------:R-:W-:Y:S01]  /*1bf0*/  ULDC.64 UR34, c[0x0][0x3e0] ;  /* 0x0000f80000227ab9 */ /* 0x000fe20000000a00 */
[----:B------:R-:W-:Y:S01]  /*1c00*/  ULDC.64 UR42, c[0x0][0x210] ;  /* 0x00008400002a7ab9 */ /* 0x000fe20000000a00 */
[----:B---3--:R-:W-:-:S04]  /*1c10*/  SHF.R.S32.HI R8, RZ, 0x1f, R7 ;  /* 0x0000001fff087819 */ /* 0x008fc80000011407 */
[CC--:B------:R-:W-:Y:S02]  /*1c20*/  LEA.HI R3, R8.reuse, R7.reuse, RZ, 0x2 ;  /* 0x0000000708037211 */ /* 0x0c0fe400078f10ff */
[----:B------:R-:W-:Y:S02]  /*1c30*/  LEA.HI R8, R8, R7, RZ, 0x5 ;  /* 0x0000000708087211 */ /* 0x000fe400078f28ff */
[----:B------:R-:W-:Y:S02]  /*1c40*/  SHF.R.S32.HI R3, RZ, 0x2, R3 ;  /* 0x00000002ff037819 */ /* 0x000fe40000011403 */
[----:B------:R-:W-:Y:S02]  /*1c50*/  LOP3.LUT R10, R8, 0xffffffe0, RZ, 0xc0, !PT ;  /* 0xffffffe0080a7812 */ /* 0x000fe400078ec0ff */
[----:B------:R-:W-:Y:S02]  /*1c60*/  SHF.R.S32.HI R21, RZ, 0x1f, R3 ;  /* 0x0000001fff157819 */ /* 0x000fe40000011403 */
[----:B------:R-:W-:Y:S01]  /*1c70*/  SHF.R.S32.HI R8, RZ, 0x5, R8 ;  /* 0x00000005ff087819 */ /* 0x000fe20000011408 */
[----:B------:R-:W-:-:S04]  /*1c80*/  IMAD.IADD R10, R7, 0x1, -R10 ;  /* 0x00000001070a7824 */ /* 0x000fc800078e0a0a */
[----:B------:R-:W-:Y:S02]  /*1c90*/  IMAD R8, R8, UR26, R10 ;  /* 0x0000001a08087c24 */ /* 0x000fe4000f8e020a */
[----:B--2---:R-:W-:-:S05]  /*1ca0*/  IMAD.MOV.U32 R24, RZ, RZ, R4 ;  /* 0x000000ffff187224 */ /* 0x004fca00078e0004 */
[----:B------:R-:W-:Y:S02]  /*1cb0*/  SHF.R.S32.HI R25, RZ, 0x1f, R24 ;  /* 0x0000001fff197819 */ /* 0x000fe40000011418 */
[----:B------:R-:W-:Y:S01]  /*1cc0*/  IADD3 R4, P0, R24, UR8, RZ ;  /* 0x0000000818047c10 */ /* 0x000fe2000ff1e0ff */
[----:B------:R-:W-:Y:S02]  /*1cd0*/  ULDC.64 UR8, c[0x0][0x420] ;  /* 0x0001080000087ab9 */ /* 0x000fe40000000a00 */
[----:B------:R-:W-:Y:S01]  /*1ce0*/  IMAD.U32 R0, RZ, RZ, UR8 ;  /* 0x00000008ff007e24 */ /* 0x000fe2000f8e00ff */
[----:B------:R-:W-:Y:S01]  /*1cf0*/  IADD3.X R5, R25, UR49, RZ, P0, !PT ;  /* 0x0000003119057c10 */ /* 0x000fe200087fe4ff */
[----:B------:R-:W-:Y:S01]  /*1d00*/  UIMAD UR5, UR29, UR8, URZ ;  /* 0x000000081d0572a4 */ /* 0x000fe2000f8e023f */
[----:B------:R-:W-:Y:S01]  /*1d10*/  IADD3 R6, P0, R3, UR16, RZ ;  /* 0x0000001003067c10 */ /* 0x000fe2000ff1e0ff */
[----:B------:R1:W-:Y:S01]  /*1d20*/  STL [R1+0x24], R25 ;  /* 0x0000241901007387 */ /* 0x0003e20000100800 */
[----:B------:R-:W-:Y:S01]  /*1d30*/  IMAD.WIDE.U32 R4, R0, UR16, R4 ;  /* 0x0000001000047c25 */ /* 0x000fe2000f8e0004 */
[----:B------:R-:W-:Y:S01]  /*1d40*/  UIMAD UR17, UR16, UR9, UR5 ;  /* 0x00000009101172a4 */ /* 0x000fe2000f8e0205 */
[----:B------:R-:W-:Y:S01]  /*1d50*/  IADD3.X R0, R21, UR29, RZ, P0, !PT ;  /* 0x0000001d15007c10 */ /* 0x000fe200087fe4ff */
[----:B------:R-:W-:-:S02]  /*1d60*/  UIMAD UR5, UR61, UR12, URZ ;  /* 0x0000000c3d0572a4 */ /* 0x000fc4000f8e023f */
[----:B------:R-:W-:Y:S02]  /*1d70*/  UIADD3 UR16, UP2, UP0, UR32, UR11, UR51 ;  /* 0x0000000b20107290 */ /* 0x000fe4000f85e033 */
[----:B------:R-:W-:Y:S01]  /*1d80*/  UIMAD UR13, UR58, UR13, UR5 ;  /* 0x0000000d3a0d72a4 */ /* 0x000fe2000f8e0205 */
[----:B------:R-:W-:Y:S01]  /*1d90*/  IMAD R0, R0, UR46, RZ ;  /* 0x0000002e00007c24 */ /* 0x000fe2000f8e02ff */
[----:B------:R-:W-:Y:S01]  /*1da0*/  UIADD3 UR5, UR18, -UR19, URZ ;  /* 0x8000001312057290 */ /* 0x000fe2000fffe03f */
[----:B------:R-:W-:Y:S01]  /*1db0*/  VIADD R5, R5, UR17 ;  /* 0x0000001105057c36 */ /* 0x000fe20008000000 */
[----:B------:R-:W-:Y:S01]  /*1dc0*/  UIMAD UR12, UR61, UR14, URZ ;  /* 0x0000000e3d0c72a4 */ /* 0x000fe2000f8e023f */
[C---:B------:R-:W-:Y:S01]  /*1dd0*/  IMAD R0, R6.reuse, UR47, R0 ;  /* 0x0000002f06007c24 */ /* 0x040fe2000f8e0200 */
[----:B------:R-:W-:Y:S01]  /*1de0*/  USHF.R.S32.HI UR19, URZ, 0x1f, UR5 ;  /* 0x0000001f3f137899 */ /* 0x000fe20008011405 */
[----:B------:R-:W-:Y:S01]  /*1df0*/  IMAD.WIDE.U32 R6, R6, UR46, R24 ;  /* 0x0000002e06067c25 */ /* 0x000fe2000f8e0018 */
[----:B------:R-:W-:-:S02]  /*1e00*/  UIMAD UR15, UR58, UR15, UR12 ;  /* 0x0000000f3a0f72a4 */ /* 0x000fc4000f8e020c */
[----:B------:R-:W-:Y:S01]  /*1e10*/  ULEA.HI UR19, UR19, UR5, URZ, 0x6 ;  /* 0x0000000513137291 */ /* 0x000fe2000f8f303f */
[----:B------:R-:W-:Y:S01]  /*1e20*/  IMAD.WIDE.U32 R4, R9, UR58, R4 ;  /* 0x0000003a09047c25 */ /* 0x000fe2000f8e0004 */
[----:B------:R-:W-:Y:S01]  /*1e30*/  USHF.R.S32.HI UR5, URZ, 0x1f, UR11 ;  /* 0x0000001f3f057899 */ /* 0x000fe2000801140b */
[----:B------:R-:W-:Y:S01]  /*1e40*/  IADD3 R6, P0, R6, UR59, RZ ;  /* 0x0000003b06067c10 */ /* 0x000fe2000ff1e0ff */
[----:B------:R-:W-:Y:S01]  /*1e50*/  ULDC.64 UR32, c[0x0][0x400] ;  /* 0x0001000000207ab9 */ /* 0x000fe20000000a00 */
[----:B------:R-:W-:Y:S01]  /*1e60*/  VIADD R5, R5, UR13 ;  /* 0x0000000d05057c36 */ /* 0x000fe20008000000 */
[----:B------:R-:W-:Y:S01]  /*1e70*/  UIADD3.X UR5, UR53, UR5, UR56, UP2, UP0 ;  /* 0x0000000535057290 */ /* 0x000fe200097e0438 */
[----:B------:R-:W-:Y:S01]  /*1e80*/  IADD3.X R7, R7, UR52, R0, P0, !PT ;  /* 0x0000003407077c10 */ /* 0x000fe200087fe400 */
[----:B------:R-:W-:Y:S01]  /*1e90*/  UIADD3 UR12, UP3, UP2, UR55, UR16, UR57 ;  /* 0x00000010370c7290 */ /* 0x000fe2000fa7e039 */
[----:B------:R-:W-:Y:S01]  /*1ea0*/  IMAD.U32 R0, RZ, RZ, UR14 ;  /* 0x0000000eff007e24 */ /* 0x000fe2000f8e00ff */
[----:B------:R-:W-:Y:S01]  /*1eb0*/  USHF.R.S32.HI UR19, URZ, 0x6, UR19 ;  /* 0x000000063f137899 */ /* 0x000fe20008011413 */
[----:B------:R-:W-:Y:S01]  /*1ec0*/  IMAD R9, R21, UR8, RZ ;  /* 0x0000000815097c24 */ /* 0x000fe2000f8e02ff */
[----:B------:R-:W-:Y:S01]  /*1ed0*/  UIADD3.X UR5, UR54, UR5, UR50, UP3, UP2 ;  /* 0x0000000536057290 */ /* 0x000fe20009fe4432 */
[----:B------:R-:W-:Y:S01]  /*1ee0*/  IMAD.WIDE.U32 R6, R0, UR58, R6 ;  /* 0x0000003a00067c25 */ /* 0x000fe2000f8e0006 */
[----:B------:R-:W-:Y:S01]  /*1ef0*/  IADD3 R0, P0, R8, UR12, RZ ;  /* 0x0000000c08007c10 */ /* 0x000fe2000ff1e0ff */
[----:B------:R-:W-:-:S02]  /*1f00*/  UISETP.LT.AND UP0, UPT, URZ, UR19, UPT ;  /* 0x000000133f00728c */ /* 0x000fc4000bf01270 */
[C---:B------:R-:W-:Y:S01]  /*1f10*/  IMAD R9, R3.reuse, UR9, R9 ;  /* 0x0000000903097c24 */ /* 0x040fe2000f8e0209 */
[----:B------:R-:W-:Y:S01]  /*1f20*/  LEA.HI.X.SX32 R8, R8, UR5, 0x1, P0 ;  /* 0x0000000508087c11 */ /* 0x000fe200080f0eff */
[----:B------:R-:W-:Y:S01]  /*1f30*/  IMAD.WIDE.U32 R4, R3, UR8, R4 ;  /* 0x0000000803047c25 */ /* 0x000fe2000f8e0004 */
[----:B------:R-:W-:Y:S01]  /*1f40*/  LEA R10, P2, R0, UR32, 0x2 ;  /* 0x00000020000a7c11 */ /* 0x000fe2000f8410ff */
[----:B------:R-:W-:Y:S01]  /*1f50*/  USEL UR19, URZ, UR19, !UP0 ;  /* 0x000000133f137287 */ /* 0x000fe2000c000000 */
[----:B------:R-:W-:Y:S01]  /*1f60*/  LEA R18, P4, R6, UR42, 0x1 ;  /* 0x0000002a06127c11 */ /* 0x000fe2000f8808ff */
[----:B------:R-:W-:Y:S01]  /*1f70*/  IMAD.IADD R5, R5, 0x1, R9 ;  /* 0x0000000105057824 */ /* 0x000fe200078e0209 */
[----:B------:R-:W-:Y:S01]  /*1f80*/  LEA R20, P3, R4, UR34, 0x1 ;  /* 0x0000002204147c11 */ /* 0x000fe2000f8608ff */
[----:B------:R-:W-:Y:S01]  /*1f90*/  VIADD R7, R7, UR15 ;  /* 0x0000000f07077c36 */ /* 0x000fe20008000000 */
[----:B------:R-:W-:Y:S01]  /*1fa0*/  LEA.HI.X R0, R0, UR33, R8, 0x2, P2 ;  /* 0x0000002100007c11 */ /* 0x000fe200090f1408 */
[----:B------:R1:W-:Y:S01]  /*1fb0*/  STL [R1+0x14], R10 ;  /* 0x0000140a01007387 */ /* 0x0003e20000100800 */
[----:B------:R-:W-:Y:S01]  /*1fc0*/  LEA.HI.X R22, R4, UR35, R5, 0x1, P3 ;  /* 0x0000002304167c11 */ /* 0x000fe200098f0c05 */
[----:B------:R-:W-:Y:S01]  /*1fd0*/  UISETP.GT.AND UP0, UPT, UR44, UR19, UPT ;  /* 0x000000132c00728c */ /* 0x000fe2000bf04270 */
[----:B------:R-:W-:Y:S01]  /*1fe0*/  LEA.HI.X R19, R6, UR43, R7, 0x1, P4 ;  /* 0x0000002b06137c11 */ /* 0x000fe2000a0f0c07 */
[----:B------:R1:W-:Y:S01]  /*1ff0*/  STL [R1+0xc], R20 ;  /* 0x00000c1401007387 */ /* 0x0003e20000100800 */
[----:B------:R-:W-:Y:S01]  /*2000*/  ULDC.64 UR46, c[0x0][0x2b0] ;  /* 0x0000ac00002e7ab9 */ /* 0x000fe20000000a00 */
[----:B------:R-:W-:-:S02]  /*2010*/  UIADD3 UR8, UR44, -0x1, URZ ;  /* 0xffffffff2c087890 */ /* 0x000fc4000fffe03f */
[----:B------:R1:W-:Y:S01]  /*2020*/  STL [R1+0x8], R18 ;  /* 0x0000081201007387 */ /* 0x0003e20000100800 */
[----:B------:R-:W-:Y:S01]  /*2030*/  PLOP3.LUT P0, PT, PT, PT, UP0, 0x80, 0x0 ;  /* 0x000000000000781c */ /* 0x000fe20003f0f008 */
[----:B------:R-:W-:Y:S02]  /*2040*/  UIMAD.WIDE UR16, UR36, 0x4, UR46 ;  /* 0x00000004241078a5 */ /* 0x000fe4000f8e022e */
[----:B------:R1:W-:Y:S01]  /*2050*/  STL [R1+0x10], R0 ;  /* 0x0000100001007387 */ /* 0x0003e20000100800 */
[----:B------:R-:W-:Y:S01]  /*2060*/  UMOV UR15, UR22 ;  /* 0x00000016000f7c82 */ /* 0x000fe20008000000 */
[----:B------:R-:W-:Y:S02]  /*2070*/  UMOV UR14, UR23 ;  /* 0x00000017000e7c82 */ /* 0x000fe40008000000 */
[----:B------:R1:W-:Y:S01]  /*2080*/  STL [R1+0x4], R22 ;  /* 0x0000041601007387 */ /* 0x0003e20000100800 */
[----:B------:R-:W-:Y:S01]  /*2090*/  UMOV UR13, UR16 ;  /* 0x00000010000d7c82 */ /* 0x000fe20008000000 */
[----:B------:R-:W-:-:S02]  /*20a0*/  UMOV UR12, UR17 ;  /* 0x00000011000c7c82 */ /* 0x000fc40008000000 */
[----:B------:R1:W-:Y:S02]  /*20b0*/  STL [R1], R19 ;  /* 0x0000001301007387 */ /* 0x0003e40000100800 */
        /* <DEDUP_REMOVED lines=20> */
.L_x_180:
        /* <DEDUP_REMOVED lines=19> */
.L_x_181:
        /* <DEDUP_REMOVED lines=11> */
[----:B-1----:R-:W-:Y:S01]  /*23e0*/  MOV R0, UR5 ;  /* 0x0000000500007c02 */ /* 0x002fe20008000f00 */
        /* <DEDUP_REMOVED lines=9> */
[----:B--2---:R-:W-:Y:S06]  /*2480*/  @P4 BRA `(.L_x_183) ;  /* 0x0000000000404947 */ /* 0x004fec0003800000 */
        /* <DEDUP_REMOVED lines=16> */
.L_x_183:
[----:B------:R-:W-:Y:S05]  /*2590*/  BSYNC B0 ;  /* 0x0000000000007941 */ /* 0x000fea0003800000 */
.L_x_182:
        /* <DEDUP_REMOVED lines=19> */
.L_x_185:
[----:B------:R-:W-:Y:S05]  /*26d0*/  BSYNC B0 ;  /* 0x0000000000007941 */ /* 0x000fea0003800000 */
.L_x_184:
        /* <DEDUP_REMOVED lines=32> */
.L_x_187:
[----:B------:R-:W-:Y:S05]  /*28e0*/  BSYNC B0 ;  /* 0x0000000000007941 */ /* 0x000fea0003800000 */
.L_x_186:
        /* <DEDUP_REMOVED lines=20> */
.L_x_179:
        /* <DEDUP_REMOVED lines=13> */
[----:B-1----:R-:W-:Y:S01]  /*2b00*/  MOV R0, UR5 ;  /* 0x0000000500007c02 */ /* 0x002fe20008000f00 */
        /* <DEDUP_REMOVED lines=58> */
.L_x_190:
[----:B------:R-:W-:Y:S05]  /*2eb0*/  BSYNC B0 ;  /* 0x0000000000007941 */ /* 0x000fea0003800000 */
.L_x_189:
        /* <DEDUP_REMOVED lines=44> */
.L_x_192:
[----:B------:R-:W-:Y:S05]  /*3180*/  BSYNC B0 ;  /* 0x0000000000007941 */ /* 0x000fea0003800000 */
.L_x_191:
        /* <DEDUP_REMOVED lines=41> */
.L_x_194:
[----:B------:R-:W-:Y:S05]  /*3420*/  BSYNC B0 ;  /* 0x0000000000007941 */ /* 0x000fea0003800000 */
.L_x_193:
        /* <DEDUP_REMOVED lines=16> */
.L_x_196:
        /* <DEDUP_REMOVED lines=37> */
.L_x_197:
[----:B------:R-:W-:Y:S05]  /*3780*/  BSYNC B0 ;  /* 0x0000000000007941 */ /* 0x000fea0003800000 */
.L_x_195:
        /* <DEDUP_REMOVED lines=76> */
.L_x_199:
[----:B------:R-:W-:Y:S05]  /*3c50*/  BSYNC B0 ;  /* 0x0000000000007941 */ /* 0x000fea0003800000 */
.L_x_198:
        /* <DEDUP_REMOVED lines=43> */
.L_x_201:
[----:B------:R-:W-:Y:S05]  /*3f10*/  BSYNC B0 ;  /* 0x0000000000007941 */ /* 0x000fea0003800000 */
.L_x_200:
[----:B------:R-:W-:Y:S01]  /*3f20*/  IMAD.MOV.U32 R3, RZ, RZ, 0x7f800000 ;  /* 0x7f800000ff037424 */ /* 0x000fe200078e00ff */
[----:B------:R-:W-:Y:S01]  /*3f30*/  ISETP.NE.AND P1, PT, R19, RZ, PT ;  /* 0x000000ff1300720c */ /* 0x000fe20003f25270 */
[----:B-1234-:R-:W-:Y:S01]  /*3f40*/  IMAD.MOV.U32 R0, RZ, RZ, 0x7f800000 ;  /* 0x7f800000ff007424 */ /* 0x01efe200078e00ff */
[----:B------:R-:W-:Y:S01]  /*3f50*/  ISETP.NE.AND P2, PT, R18, RZ, PT ;  /* 0x000000ff1200720c */ /* 0x000fe20003f45270 */
[----:B------:R-:W-:Y:S01]  /*3f60*/  IMAD.MOV.U32 R4, RZ, RZ, 0x7f800000 ;  /* 0x7f800000ff047424 */ /* 0x000fe200078e00ff */
[----:B------:R-:W0:Y:S01]  /*3f70*/  LDGDEPBAR ;  /* 0x00000000000079af */ /* 0x000e220000000000 */
[----:B------:R-:W-:Y:S01]  /*3f80*/  IMAD.MOV.U32 R5, RZ, RZ, 0x7f800000 ;  /* 0x7f800000ff057424 */ /* 0x000fe200078e00ff */
[----:B------:R-:W-:Y:S02]  /*3f90*/  USHF.L.U32 UR18, UR26, 0x4, URZ ;  /* 0x000000041a127899 */ /* 0x000fe4000800063f */
[----:B------:R-:W2:Y:S01]  /*3fa0*/  @!P6 LDG.E R3, desc[UR6][R6.64+0x80] ;  /* 0x000080060603e981 */ /* 0x000ea2000c1e1900 */
[----:B------:R-:W-:-:S02]  /*3fb0*/  USHF.L.U32 UR17, UR26, 0x3, URZ ;  /* 0x000000031a117899 */ /* 0x000fc4000800063f */
[----:B------:R-:W-:Y:S01]  /*3fc0*/  UIADD3 UR37, UR31, 0x80, UR37 ;  /* 0x000000801f257890 */ /* 0x000fe2000fffe025 */
[----:B------:R-:W3:Y:S01]  /*3fd0*/  @!P5 LDG.E R0, desc[UR6][R16.64] ;  /* 0x000000061000d981 */ /* 0x000ee2000c1e1900 */
[----:B------:R-:W-:Y:S01]  /*3fe0*/  IMAD.SHL.U32 R221, R230, 0x2, RZ ;  /* 0x00000002e6dd7824 */ /* 0x000fe200078e00ff */
[----:B------:R-:W-:Y:S02]  /*3ff0*/  CS2R R126, SRZ ;  /* 0x00000000007e7805 */ /* 0x000fe4000001ff00 */
[----:B------:R-:W-:Y:S01]  /*4000*/  CS2R R124, SRZ ;  /* 0x00000000007c7805 */ /* 0x000fe2000001ff00 */
[----:B------:R-:W4:Y:S01]  /*4010*/  @!P1 LDG.E R4, desc[UR6][R6.64+0x20] ;  /* 0x0000200606049981 */ /* 0x000f22000c1e1900 */
[----:B------:R-:W-:Y:S02]  /*4020*/  CS2R R130, SRZ ;  /* 0x0000000000827805 */ /* 0x000fe4000001ff00 */
[----:B------:R-:W-:Y:S02]  /*4030*/  CS2R R128, SRZ ;  /* 0x0000000000807805 */ /* 0x000fe4000001ff00 */
[----:B------:R-:W-:Y:S01]  /*4040*/  CS2R R122, SRZ ;  /* 0x00000000007a7805 */ /* 0x000fe2000001ff00 */
[----:B------:R1:W5:Y:S01]  /*4050*/  @!P2 LDG.E R5, desc[UR6][R6.64] ;  /* 0x000000060605a981 */ /* 0x000362000c1e1900 */
[----:B------:R-:W-:-:S02]  /*4060*/  CS2R R120, SRZ ;  /* 0x0000000000787805 */ /* 0x000fc4000001ff00 */
[----:B------:R-:W-:Y:S02]  /*4070*/  CS2R R118, SRZ ;  /* 0x0000000000767805 */ /* 0x000fe4000001ff00 */
[----:B------:R-:W-:Y:S02]  /*4080*/  CS2R R116, SRZ ;  /* 0x0000000000747805 */ /* 0x000fe4000001ff00 */
[----:B------:R-:W-:Y:S02]  /*4090*/  CS2R R110, SRZ ;  /* 0x00000000006e7805 */ /* 0x000fe4000001ff00 */
        /* <DEDUP_REMOVED lines=16> */
[----:B------:R-:W-:Y:S01]  /*41a0*/  CS2R R84, SRZ ;  /* 0x0000000000547805 */ /* 0x000fe2000001ff00 */
[----:B-1----:R-:W-:Y:S01]  /*41b0*/  IMAD R6, RZ, RZ, -UR11 ;  /* 0x8000000bff067e24 */ /* 0x002fe2000f8e02ff */
[----:B------:R-:W-:-:S02]  /*41c0*/  UIADD3 UR24, UR18, 0x20, URZ ;  /* 0x0000002012187890 */ /* 0x000fc4000fffe03f */
[----:B------:R-:W-:Y:S01]  /*41d0*/  UIADD3 UR35, UR18, 0x40, URZ ;  /* 0x0000004012237890 */ /* 0x000fe2000fffe03f */
[----:B------:R-:W-:Y:S02]  /*41e0*/  CS2R R78, SRZ ;  /* 0x00000000004e7805 */ /* 0x000fe4000001ff00 */
[----:B------:R-:W-:Y:S02]  /*41f0*/  CS2R R76, SRZ ;  /* 0x00000000004c7805 */ /* 0x000fe4000001ff00 */
[----:B------:R-:W-:Y:S02]  /*4200*/  CS2R R82, SRZ ;  /* 0x0000000000527805 */ /* 0x000fe4000001ff00 */
[----:B------:R-:W-:Y:S02]  /*4210*/  CS2R R80, SRZ ;  /* 0x0000000000507805 */ /* 0x000fe4000001ff00 */
        /* <DEDUP_REMOVED lines=25> */
[----:B------:R-:W-:Y:S01]  /*43b0*/  CS2R R36, SRZ ;  /* 0x0000000000247805 */ /* 0x000fe2000001ff00 */
[----:B------:R-:W-:Y:S01]  /*43c0*/  UIMAD UR30, UR26, 0x18, URZ ;  /* 0x000000181a1e78a4 */ /* 0x000fe2000f8e023f */
[----:B------:R-:W1:Y:S01]  /*43d0*/  LDSM.16.M88.4 R196, [R223+0x11000] ;  /* 0x01100000dfc4783b */ /* 0x000e620000000200 */
[----:B------:R-:W-:-:S02]  /*43e0*/  USHF.L.U32 UR29, UR26, 0x5, URZ ;  /* 0x000000051a1d7899 */ /* 0x000fc4000800063f */
        /* <DEDUP_REMOVED lines=9> */
[----:B------:R-:W-:Y:S02]  /*4480*/  UIADD3 UR23, UR17, UR24, URZ ;  /* 0x0000001811177290 */ /* 0x000fe4000fffe03f */
[----:B------:R-:W-:-:S02]  /*4490*/  UIADD3 UR34, UR17, UR35, URZ ;  /* 0x0000002311227290 */ /* 0x000fc4000fffe03f */
[----:B------:R-:W-:Y:S02]  /*44a0*/  UIADD3 UR22, UR17, UR23, URZ ;  /* 0x0000001711167290 */ /* 0x000fe4000fffe03f */
[----:B------:R-:W-:Y:S02]  /*44b0*/  UIADD3 UR33, UR17, UR34, URZ ;  /* 0x0000002211217290 */ /* 0x000fe4000fffe03f */
[----:B------:R-:W-:Y:S02]  /*44c0*/  UIADD3 UR21, UR17, UR22, URZ ;  /* 0x0000001611157290 */ /* 0x000fe4000fffe03f */
[----:B------:R-:W-:Y:S02]  /*44d0*/  UIADD3 UR32, UR17, UR33, URZ ;  /* 0x0000002111207290 */ /* 0x000fe4000fffe03f */
[----:B------:R-:W-:Y:S02]  /*44e0*/  UIADD3 UR20, UR17, UR21, URZ ;  /* 0x0000001511147290 */ /* 0x000fe4000fffe03f */
[----:B------:R-:W-:-:S02]  /*44f0*/  UIMAD UR26, UR26, 0x38, URZ ;  /* 0x000000381a1a78a4 */ /* 0x000fc4000f8e023f */
[----:B------:R-:W-:Y:S02]  /*4500*/  UIADD3 UR37, UR37, -UR10, URZ ;  /* 0x8000000a25257290 */ /* 0x000fe4000fffe03f */
[----:B------:R-:W-:Y:S01]  /*4510*/  UIADD3 UR25, UR17, UR20, URZ ;  /* 0x0000001411197290 */ /* 0x000fe2000fffe03f */
[----:B------:R-:W-:Y:S01]  /*4520*/  ULDC UR11, c[0x0][0x2ec] ;  /* 0x0000bb00000b7ab9 */ /* 0x000fe20000000800 */
[----:B--2---:R2:W-:Y:S04]  /*4530*/  STL [R1+0x1c], R3 ;  /* 0x00001c0301007387 */ /* 0x0045e80000100800 */
[----:B---3--:R3:W-:Y:S01]  /*4540*/  STL [R1+0x28], R0 ;  /* 0x0000280001007387 */ /* 0x0087e20000100800 */
[----:B--2---:R-:W-:Y:S02]  /*4550*/  VIADD R3, R22, 0x1 ;  /* 0x0000000116037836 */ /* 0x004fe40000000000 */
[----:B---3--:R-:W-:-:S05]  /*4560*/  IMAD.U32 R0, RZ, RZ, UR31 ;  /* 0x0000001fff007e24 */ /* 0x008fca000f8e00ff */
[----:B------:R-:W-:-:S05]  /*4570*/  IADD3 R0, R3, UR10, -R0 ;  /* 0x0000000a03007c10 */ /* 0x000fca000fffe800 */
[----:B------:R-:W-:Y:S04]  /*4580*/  STL [R1+0x58], R0 ;  /* 0x0000580001007387 */ /* 0x000fe80000100800 */
[----:B------:R-:W-:Y:S04]  /*4590*/  STL [R1+0x18], R231 ;  /* 0x000018e701007387 */ /* 0x000fe80000100800 */
[----:B----4-:R2:W-:Y:S04]  /*45a0*/  STL [R1+0x30], R4 ;  /* 0x0000300401007387 */ /* 0x0105e80000100800 */
[----:B-----5:R3:W-:Y:S04]  /*45b0*/  STL [R1+0x2c], R5 ;  /* 0x00002c0501007387 */ /* 0x0207e80000100800 */
[----:B------:R-:W-:Y:S01]  /*45c0*/  STL [R1+0x3c], R6 ;  /* 0x00003c0601007387 */ /* 0x000fe20000100800 */
[----:B--2---:R-:W-:-:S02]  /*45d0*/  VIADD R4, R22, 0xffffffc0 ;  /* 0xffffffc016047836 */ /* 0x004fc40000000000 */
[----:B---3--:R-:W-:Y:S02]  /*45e0*/  IMAD.SHL.U32 R5, R22, 0x4, RZ ;  /* 0x0000000416057824 */ /* 0x008fe400078e00ff */
[----:B------:R-:W-:-:S03]  /*45f0*/  IMAD.SHL.U32 R4, R4, 0x4, RZ ;  /* 0x0000000404047824 */ /* 0x000fc600078e00ff */
[----:B------:R2:W-:Y:S01]  /*4600*/  STL [R1+0x54], R5 ;  /* 0x0000540501007387 */ /* 0x0005e20000100800 */
[----:B------:R-:W-:Y:S02]  /*4610*/  VIADD R3, R230, 0x1800 ;  /* 0x00001800e6037836 */ /* 0x000fe40000000000 */
[----:B------:R-:W-:Y:S01]  /*4620*/  VIADD R0, R229, 0x1800 ;  /* 0x00001800e5007836 */ /* 0x000fe20000000000 */
[----:B--2---:R-:W-:-:S05]  /*4630*/  SHF.L.U64.HI R5, R22, 0x2, R20 ;  /* 0x0000000216057819 */ /* 0x004fca0000010214 */
[----:B------:R2:W-:Y:S04]  /*4640*/  STL [R1+0x50], R5 ;  /* 0x0000500501007387 */ /* 0x0005e80000100800 */
[----:B------:R2:W-:Y:S01]  /*4650*/  STL [R1+0x4c], R4 ;  /* 0x00004c0401007387 */ /* 0x0005e20000100800 */
[----:B------:R-:W-:Y:S02]  /*4660*/  SEL R3, R3, R230, !P0 ;  /* 0x000000e603037207 */ /* 0x000fe40004000000 */
[----:B------:R-:W-:Y:S01]  /*4670*/  SEL R0, R0, R229, !P0 ;  /* 0x000000e500007207 */ /* 0x000fe20004000000 */
[----:B------:R-:W-:Y:S01]  /*4680*/  UIADD3 UR31, UR17, UR32, URZ ;  /* 0x00000020111f7290 */ /* 0x000fe2000fffe03f */
[----:B------:R-:W-:Y:S02]  /*4690*/  LEA R220, R3, UR4, 0x1 ;  /* 0x0000000403dc7c11 */ /* 0x000fe4000f8e08ff */
[----:B------:R-:W-:Y:S01]  /*46a0*/  LEA R3, R0, UR4, 0x1 ;  /* 0x0000000400037c11 */ /* 0x000fe2000f8e08ff */
[----:B-1----:R-:W-:-:S12]  /*46b0*/  UIADD3 UR36, UR17, UR31, URZ ;  /* 0x0000001f11247290 */ /* 0x002fd8000fffe03f */
.L_x_204:
[----:B------:R-:W0:Y:S01]  /*46c0*/  LDGDEPBAR ;  /* 0x00000000000079af */ /* 0x000e220000000000 */
[----:B------:R-:W-:Y:S01]  /*46d0*/  IADD3 R0, R228, R220, RZ ;  /* 0x000000dce4007210 */ /* 0x000fe20007ffe0ff */
[----:B------:R-:W-:Y:S06]  /*46e0*/  USHF.L.U32 UR9, UR8, 0x6, URZ ;  /* 0x0000000608097899 */ /* 0x000fec000800063f */
[----:B------:R-:W3:Y:S01]  /*46f0*/  LDL R235, [R1+0x58] ;  /* 0x0000580001eb7983 */ /* 0x000ee20000100800 */
[----:B------:R-:W-:Y:S02]  /*4700*/  USHF.L.U32 UR16, UR39, 0x7, URZ ;  /* 0x0000000727107899 */ /* 0x000fe4000800063f */
[----:B------:R-:W-:Y:S01]  /*4710*/  UISETP.GE.AND UP0, UPT, UR9, UR37, UPT ;  /* 0x000000250900728c */ /* 0x000fe2000bf06270 */
[----:B------:R-:W4:Y:S01]  /*4720*/  LDL R234, [R1+0x60] ;  /* 0x0000600001ea7983 */ /* 0x000f220000100800 */
[----:B------:R-:W-:Y:S02]  /*4730*/  UIADD3 UR16, UR16, 0x80, URZ ;  /* 0x0000008010107890 */ /* 0x000fe4000fffe03f */
[----:B------:R-:W-:Y:S01]  /*4740*/  UISETP.GT.AND UP3, UPT, UR8, UR19, UPT ;  /* 0x000000130800728c */ /* 0x000fe2000bf64270 */
[----:B------:R-:W3:Y:S01]  /*4750*/  LDL R233, [R1+0x2c] ;  /* 0x00002c0001e97983 */ /* 0x000ee20000100800 */
[----:B------:R-:W-:Y:S03]  /*4760*/  UISETP.LT.AND UP0, UPT, UR16, UR10, UP0 ;  /* 0x0000000a1000728c */ /* 0x000fe60008701270 */
[----:B------:R-:W4:Y:S03]  /*4770*/  LDL R232, [R1+0x30] ;  /* 0x0000300001e87983 */ /* 0x000f260000100800 */
[----:B------:R-:W-:Y:S01]  /*4780*/  PLOP3.LUT P0, PT, PT, PT, UP0, 0x80, 0x0 ;  /* 0x000000000000781c */ /* 0x000fe20003f0f008 */
[----:B------:R-:W-:Y:S04]  /*4790*/  STL [R1+0xb8], R53 ;  /* 0x0000b83501007387 */ /* 0x000fe80000100800 */
        /* <DEDUP_REMOVED lines=17> */
[----:B------:R1:W-:Y:S04]  /*48b0*/  STL [R1+0x70], R3 ;  /* 0x0000700301007387 */ /* 0x0003e80000100800 */
[----:B------:R-:W-:Y:S04]  /*48c0*/  STL [R1+0x6c], R2 ;  /* 0x00006c0201007387 */ /* 0x000fe80000100800 */
[----:B-1----:R-:W4:Y:S01]  /*48d0*/  LDL R3, [R1+0x28] ;  /* 0x0000280001037983 */ /* 0x002f220000100800 */
        /* <DEDUP_REMOVED lines=18> */
[----:B------:R-:W-:Y:S05]  /*4a00*/  LDSM.16.M88.4 R160, [R222+0xb400] ;  /* 0x00b40000dea0783b */ /* 0x000fea0000000200 */
[-C--:B------:R-:W-:Y:S03]  /*4a10*/  HMMA.16816.F32 R28, R28, R134.reuse, RZ ;  /* 0x000000861c1c723c */ /* 0x080fe600000018ff */
[----:B------:R-:W-:Y:S03]  /*4a20*/  LDSM.16.M88.4 R164, [R0+0x1000] ;  /* 0x0010000000a4783b */ /* 0x000fe60000000200 */
[----:B------:R-:W-:Y:S05]  /*4a30*/  HMMA.16816.F32 R32, R32, R134, RZ ;  /* 0x000000862020723c */ /* 0x000fea00000018ff */
[----:B------:R-:W1:Y:S01]  /*4a40*/  LDSM.16.M88.4 R132, [R220+0x1800] ;  /* 0x00180000dc84783b */ /* 0x000e620000000200 */
[-C--:B------:R-:W-:Y:S06]  /*4a50*/  HMMA.16816.F32 R4, R136, R140.reuse, R4 ;  /* 0x0000008c8804723c */ /* 0x080fec0000001804 */
[C---:B--2---:R-:W-:Y:S01]  /*4a60*/  HMMA.16816.F32 R8, R144.reuse, R140, R8 ;  /* 0x0000008c9008723c */ /* 0x044fe20000001808 */
[----:B------:R-:W2:Y:S05]  /*4a70*/  LDSM.16.M88.4 R168, [R223+0xb000] ;  /* 0x00b00000dfa8783b */ /* 0x000eaa0000000200 */
[-C--:B------:R-:W-:Y:S06]  /*4a80*/  HMMA.16816.F32 R12, R144, R142.reuse, R12 ;  /* 0x0000008e900c723c */ /* 0x080fec000000180c */
[C---:B------:R-:W-:Y:S01]  /*4a90*/  HMMA.16816.F32 R16, R136.reuse, R142, R16 ;  /* 0x0000008e8810723c */ /* 0x040fe20000001810 */
[----:B------:R-:W-:Y:S05]  /*4aa0*/  LDSM.16.M88.4 R140, [R223+0xb400] ;  /* 0x00b40000df8c783b */ /* 0x000fea0000000200 */
[-C--:B-1----:R-:W-:Y:S06]  /*4ab0*/  HMMA.16816.F32 R20, R136, R148.reuse, R20 ;  /* 0x000000948814723c */ /* 0x082fec0000001814 */
[C---:B------:R-:W-:Y:S06]  /*4ac0*/  HMMA.16816.F32 R24, R144.reuse, R148, R24 ;  /* 0x000000949018723c */ /* 0x040fec0000001818 */
[-C--:B------:R-:W-:Y:S01]  /*4ad0*/  HMMA.16816.F32 R28, R144, R150.reuse, R28 ;  /* 0x00000096901c723c */ /* 0x080fe2000000181c */
[----:B------:R-:W-:Y:S05]  /*4ae0*/  LDSM.16.M88.4 R144, [R220+0x2000] ;  /* 0x00200000dc90783b */ /* 0x000fea0000000200 */
[----:B------:R-:W-:Y:S03]  /*4af0*/  HMMA.16816.F32 R32, R136, R150, R32 ;  /* 0x000000968820723c */ /* 0x000fe60000001820 */
[----:B------:R-:W1:Y:S03]  /*4b00*/  LDSM.16.M88.4 R136, [R0+0x1800] ;  /* 0x001800000088783b */ /* 0x000e660000000200 */
[-C--:B------:R-:W-:Y:S05]  /*4b10*/  HMMA.16816.F32 R4, R152, R156.reuse, R4 ;  /* 0x0000009c9804723c */ /* 0x080fea0000001804 */
[----:B------:R-:W1:Y:S01]  /*4b20*/  LDSM.16.M88.4 R148, [R222+0xd000] ;  /* 0x00d00000de94783b */ /* 0x000e620000000200 */
[C---:B------:R-:W-:Y:S06]  /*4b30*/  HMMA.16816.F32 R8, R132.reuse, R156, R8 ;  /* 0x0000009c8408723c */ /* 0x040fec0000001808 */
[-C--:B------:R-:W-:Y:S06]  /*4b40*/  HMMA.16816.F32 R12, R132, R158.reuse, R12 ;  /* 0x0000009e840c723c */ /* 0x080fec000000180c */
[C---:B------:R-:W-:Y:S01]  /*4b50*/  HMMA.16816.F32 R16, R152.reuse, R158, R16 ;  /* 0x0000009e9810723c */ /* 0x040fe20000001810 */
[----:B------:R-:W-:Y:S03]  /*4b60*/  LDSM.16.M88.4 R156, [R0+0x2000] ;  /* 0x00200000009c783b */ /* 0x000fe60000000200 */
[----:B---3--:R-:W-:Y:S02]  /*4b70*/  FSETP.NEU.FTZ.AND P2, PT, R233, -INF , PT ;  /* 0xff800000e900780b */ /* 0x008fe40003f5d000 */
[-C--:B------:R-:W-:Y:S03]  /*4b80*/  HMMA.16816.F32 R20, R152, R160.reuse, R20 ;  /* 0x000000a09814723c */ /* 0x080fe60000001814 */
[----:B----4-:R-:W-:Y:S03]  /*4b90*/  FSETP.NEU.FTZ.AND P1, PT, R232, -INF , PT ;  /* 0xff800000e800780b */ /* 0x010fe60003f3d000 */
[C---:B------:R-:W-:Y:S06]  /*4ba0*/  HMMA.16816.F32 R24, R132.reuse, R160, R24 ;  /* 0x000000a08418723c */ /* 0x040fec0000001818 */
[-C--:B------:R-:W-:Y:S01]  /*4bb0*/  HMMA.16816.F32 R28, R132, R162.reuse, R28 ;  /* 0x000000a2841c723c */ /* 0x080fe2000000181c */
[----:B------:R-:W3:Y:S05]  /*4bc0*/  LDSM.16.M88.4 R132, [R220+0x2800] ;  /* 0x00280000dc84783b */ /* 0x000eea0000000200 */
[----:B------:R-:W-:Y:S03]  /*4bd0*/  HMMA.16816.F32 R32, R152, R162, R32 ;  /* 0x000000a29820723c */ /* 0x000fe60000001820 */
[----:B------:R-:W4:Y:S03]  /*4be0*/  LDSM.16.M88.4 R152, [R222+0xd400] ;  /* 0x00d40000de98783b */ /* 0x000f260000000200 */
[-C--:B--2---:R-:W-:Y:S05]  /*4bf0*/  HMMA.16816.F32 R4, R164, R168.reuse, R4 ;  /* 0x000000a8a404723c */ /* 0x084fea0000001804 */
[----:B------:R-:W2:Y:S01]  /*4c00*/  LDSM.16.M88.4 R160, [R223+0xd000] ;  /* 0x00d00000dfa0783b */ /* 0x000ea20000000200 */
[C---:B-1----:R-:W-:Y:S06]  /*4c10*/  HMMA.16816.F32 R8, R136.reuse, R168, R8 ;  /* 0x000000a88808723c */ /* 0x042fec0000001808 */
[-C--:B------:R-:W-:Y:S06]  /*4c20*/  HMMA.16816.F32 R12, R136, R170.reuse, R12 ;  /* 0x000000aa880c723c */ /* 0x080fec000000180c */
[C---:B------:R-:W-:Y:S06]  /*4c30*/  HMMA.16816.F32 R16, R164.reuse, R170, R16 ;  /* 0x000000aaa410723c */ /* 0x040fec0000001810 */
[-C--:B------:R-:W-:Y:S06]  /*4c40*/  HMMA.16816.F32 R20, R164, R140.reuse, R20 ;  /* 0x0000008ca414723c */ /* 0x080fec0000001814 */
[C---:B------:R-:W-:Y:S01]  /*4c50*/  HMMA.16816.F32 R24, R136.reuse, R140, R24 ;  /* 0x0000008c8818723c */ /* 0x040fe20000001818 */
[----:B------:R-:W2:Y:S04]  /*4c60*/  LDL R141, [R1+0x54] ;  /* 0x00005400018d7983 */ /* 0x000ea80000100800 */
[----:B------:R-:W2:Y:S01]  /*4c70*/  LDL R140, [R1+0x50] ;  /* 0x00005000018c7983 */ /* 0x000ea20000100800 */
[-C--:B------:R-:W-:Y:S03]  /*4c80*/  HMMA.16816.F32 R28, R136, R142.reuse, R28 ;  /* 0x0000008e881c723c */ /* 0x080fe6000000181c */
[----:B------:R1:W2:Y:S03]  /*4c90*/  LDSM.16.M88.4 R136, [R0+0x2800] ;  /* 0x002800000088783b */ /* 0x0002a60000000200 */
[----:B------:R-:W-:Y:S06]  /*4ca0*/  HMMA.16816.F32 R32, R164, R142, R32 ;  /* 0x0000008ea420723c */ /* 0x000fec0000001820 */
[-C--:B------:R-:W-:Y:S06]  /*4cb0*/  HMMA.16816.F32 R4, R144, R148.reuse, R4 ;  /* 0x000000949004723c */ /* 0x080fec0000001804 */
[C---:B---3--:R-:W-:Y:S06]  /*4cc0*/  HMMA.16816.F32 R8, R132.reuse, R148, R8 ;  /* 0x000000948408723c */ /* 0x048fec0000001808 */
[-C--:B------:R-:W-:Y:S01]  /*4cd0*/  HMMA.16816.F32 R12, R132, R150.reuse, R12 ;  /* 0x00000096840c723c */ /* 0x080fe2000000180c */
[----:B-1----:R-:W-:Y:S05]  /*4ce0*/  MOV R0, UR39 ;  /* 0x0000002700007c02 */ /* 0x002fea0008000f00 */
[C---:B------:R-:W-:Y:S05]  /*4cf0*/  HMMA.16816.F32 R16, R144.reuse, R150, R16 ;  /* 0x000000969010723c */ /* 0x040fea0000001810 */
[----:B------:R-:W-:Y:S01]  /*4d00*/  @!P0 LEA R0, R0, R234, 0x7 ;  /* 0x000000ea00008211 */ /* 0x000fe200078e38ff */
[-C--:B----4-:R-:W-:Y:S06]  /*4d10*/  HMMA.16816.F32 R20, R144, R152.reuse, R20 ;  /* 0x000000989014723c */ /* 0x090fec0000001814 */
[C---:B------:R-:W-:Y:S06]  /*4d20*/  HMMA.16816.F32 R24, R132.reuse, R152, R24 ;  /* 0x000000988418723c */ /* 0x040fec0000001818 */
[-C--:B------:R-:W-:Y:S06]  /*4d30*/  HMMA.16816.F32 R28, R132, R154.reuse, R28 ;  /* 0x0000009a841c723c */ /* 0x080fec000000181c */
[----:B------:R-:W-:Y:S06]  /*4d40*/  HMMA.16816.F32 R32, R144, R154, R32 ;  /* 0x0000009a9020723c */ /* 0x000fec0000001820 */
[-C--:B--2---:R-:W-:Y:S06]  /*4d50*/  HMMA.16816.F32 R4, R156, R160.reuse, R4 ;  /* 0x000000a09c04723c */ /* 0x084fec0000001804 */
[C---:B------:R-:W-:Y:S06]  /*4d60*/  HMMA.16816.F32 R8, R136.reuse, R160, R8 ;  /* 0x000000a08808723c */ /* 0x040fec0000001808 */
[-C--:B------:R-:W-:Y:S06]  /*4d70*/  HMMA.16816.F32 R12, R136, R162.reuse, R12 ;  /* 0x000000a2880c723c */ /* 0x080fec000000180c */
[C---:B------:R-:W-:Y:S06]  /*4d80*/  HMMA.16816.F32 R16, R156.reuse, R162, R16 ;  /* 0x000000a29c10723c */ /* 0x040fec0000001810 */
[----:B------:R-:W-:Y:S01]  /*4d90*/  FMUL.FTZ R4, R4, UR5 ;  /* 0x0000000504047c20 */ /* 0x000fe20008410000 */
[----:B------:R-:W-:Y:S01]  /*4da0*/  FMUL.FTZ R5, R5, UR5 ;  /* 0x0000000505057c20 */ /* 0x000fe20008410000 */
[----:B------:R-:W-:Y:S02]  /*4db0*/  FMUL.FTZ R6, R6, UR5 ;  /* 0x0000000506067c20 */ /* 0x000fe40008410000 */
[----:B------:R-:W-:Y:S01]  /*4dc0*/  MUFU.TANH R251, R4 ;  /* 0x0000000400fb7308 */ /* 0x000fe20000002400 */
[----:B------:R-:W-:Y:S01]  /*4dd0*/  FMUL.FTZ R7, R7, UR5 ;  /* 0x0000000507077c20 */ /* 0x000fe20008410000 */
[----:B------:R-:W-:Y:S01]  /*4de0*/  FMUL.FTZ R9, R9, UR5 ;  /* 0x0000000509097c20 */ /* 0x000fe20008410000 */
[----:B------:R-:W-:Y:S01]  /*4df0*/  FMUL.FTZ R8, R8, UR5 ;  /* 0x0000000508087c20 */ /* 0x000fe20008410000 */
[----:B------:R-:W-:Y:S01]  /*4e00*/  FMUL.FTZ R11, R11, UR5 ;  /* 0x000000050b0b7c20 */ /* 0x000fe20008410000 */
[----:B------:R-:W-:Y:S05]  /*4e10*/  FMUL.FTZ R10, R10, UR5 ;  /* 0x000000050a0a7c20 */ /* 0x000fea0008410000 */
[----:B------:R1:W-:Y:S01]  /*4e20*/  MUFU.TANH R160, R8 ;  /* 0x0000000800a07308 */ /* 0x0003e20000002400 */
[----:B------:R-:W-:Y:S01]  /*4e30*/  FMUL.FTZ R13, R13, UR5 ;  /* 0x000000050d0d7c20 */ /* 0x000fe20008410000 */
[----:B------:R-:W-:Y:S01]  /*4e40*/  FMUL.FTZ R12, R12, UR5 ;  /* 0x000000050c0c7c20 */ /* 0x000fe20008410000 */
[----:B------:R-:W-:Y:S01]  /*4e50*/  FMUL.FTZ R14, R14, UR5 ;  /* 0x000000050e0e7c20 */ /* 0x000fe20008410000 */
[----:B------:R-:W-:Y:S01]  /*4e60*/  FMUL.FTZ R15, R15, UR5 ;  /* 0x000000050f0f7c20 */ /* 0x000fe20008410000 */
[----:B------:R-:W-:Y:S01]  /*4e70*/  FMUL.FTZ R16, R16, UR5 ;  /* 0x0000000510107c20 */ /* 0x000fe20008410000 */
[----:B------:R-:W-:Y:S04]  /*4e80*/  FMUL.FTZ R18, R18, UR5 ;  /* 0x0000000512127c20 */ /* 0x000fe80008410000 */
[----:B------:R-:W2:Y:S01]  /*4e90*/  MUFU.TANH R250, R5 ;  /* 0x0000000500fa7308 */ /* 0x000ea20000002400 */
[----:B------:R-:W-:Y:S01]  /*4ea0*/  FMUL.FTZ R19, R19, UR5 ;  /* 0x0000000513137c20 */ /* 0x000fe20008410000 */
[----:B------:R-:W-:Y:S08]  /*4eb0*/  FMUL.FTZ R17, R17, UR5 ;  /* 0x0000000511117c20 */ /* 0x000ff00008410000 */
[----:B------:R3:W-:Y:S01]  /*4ec0*/  MUFU.TANH R249, R16 ;  /* 0x0000001000f97308 */ /* 0x0007e20000002400 */
[----:B-1----:R-:W-:Y:S09]  /*4ed0*/  @!P0 IADD3 R8, R235, UR9, RZ ;  /* 0x00000009eb088c10 */ /* 0x002ff2000fffe0ff */
[----:B------:R-:W-:Y:S10]  /*4ee0*/  MUFU.TANH R45, R6 ;  /* 0x00000006002d7308 */ /* 0x000ff40000002400 */
[----:B------:R1:W-:Y:S01]  /*4ef0*/  MUFU.TANH R150, R13 ;  /* 0x0000000d00967308 */ /* 0x0003e20000002400 */
[----:B---3--:R-:W3:Y:S09]  /*4f00*/  LDL R16, [R1+0x1c] ;  /* 0x00001c0001107983 */ /* 0x008ef20000100800 */
[----:B------:R4:W2:Y:S10]  /*4f10*/  MUFU.TANH R44, R7 ;  /* 0x00000007002c7308 */ /* 0x0008b40000002400 */
[----:B------:R4:W-:Y:S01]  /*4f20*/  MUFU.TANH R163, R11 ;  /* 0x0000000b00a37308 */ /* 0x0009e20000002400 */
[----:B-1----:R-:W-:Y:S04]  /*4f30*/  @!P0 VIMNMX R13, R8, UR10, PT ;  /* 0x0000000a080d8c48 */ /* 0x002fe8000bfe0100 */
[----:B------:R-:W-:Y:S05]  /*4f40*/  @!P0 ISETP.GE.AND P3, PT, R0, R13, PT ;  /* 0x0000000d0000820c */ /* 0x000fea0003f66270 */
[----:B------:R1:W-:Y:S01]  /*4f50*/  MUFU.TANH R164, R10 ;  /* 0x0000000a00a47308 */ /* 0x0003e20000002400 */
[----:B----4-:R-:W4:Y:S09]  /*4f60*/  LDSM.16.M88.4 R4, [R223+0xd400] ;  /* 0x00d40000df04783b */ /* 0x010f320000000200 */
[----:B------:R1:W-:Y:S01]  /*4f70*/  MUFU.TANH R151, R12 ;  /* 0x0000000c00977308 */ /* 0x0003e20000002400 */
[----:B------:R-:W-:Y:S05]  /*4f80*/  FMUL.FTZ R11, R233, 1.4426950216293334961 ;  /* 0x3fb8aa3be90b7820 */ /* 0x000fea0000410000 */
[----:B------:R-:W-:Y:S04]  /*4f90*/  FSEL R11, R11, RZ, P2 ;  /* 0x000000ff0b0b7208 */ /* 0x000fe80001000000 */
[----:B------:R2:W-:Y:S01]  /*4fa0*/  MUFU.TANH R162, R14 ;  /* 0x0000000e00a27308 */ /* 0x0005e20000002400 */
[----:B-1----:R-:W-:Y:S01]  /*4fb0*/  FMUL.FTZ R10, R232, 1.4426950216293334961 ;  /* 0x3fb8aa3be80a7820 */ /* 0x002fe20000410000 */
[----:B------:R-:W-:Y:S04]  /*4fc0*/  MOV R232, 0x8 ;  /* 0x0000000800e87802 */ /* 0x000fe80000000f00 */
[----:B------:R-:W-:Y:S04]  /*4fd0*/  FSEL R10, R10, RZ, P1 ;  /* 0x000000ff0a0a7208 */ /* 0x000fe80000800000 */
[----:B------:R1:W1:Y:S01]  /*4fe0*/  MUFU.TANH R154, R9 ;  /* 0x00000009009a7308 */ /* 0x0002620000002400 */
[----:B------:R-:W-:Y:S04]  /*4ff0*/  @!P0 VIADDMNMX R12, R8, R232, UR10, PT ;  /* 0x0000000a080c8e46 */ /* 0x000fe8000b8001e8 */
[----:B------:R-:W-:Y:S05]  /*5000*/  @!P0 ISETP.GE.AND P1, PT, R0, R12, PT ;  /* 0x0000000c0000820c */ /* 0x000fea0003f26270 */
[----:B------:R1:W-:Y:S01]  /*5010*/  MUFU.TANH R248, R17 ;  /* 0x0000001100f87308 */ /* 0x0003e20000002400 */
[----:B--2---:R-:W-:Y:S09]  /*5020*/  MOV R14, R250 ;  /* 0x000000fa000e7202 */ /* 0x004ff20000000f00 */
[----:B------:R2:W3:Y:S01]  /*5030*/  MUFU.TANH R161, R15 ;  /* 0x0000000f00a17308 */ /* 0x0004e20000002400 */
[-C--:B----4-:R-:W-:Y:S03]  /*5040*/  HMMA.16816.F32 R20, R156, R4.reuse, R20 ;  /* 0x000000049c14723c */ /* 0x090fe60000001814 */
[----:B-1----:R-:W-:Y:S03]  /*5050*/  MOV R9, R44 ;  /* 0x0000002c00097202 */ /* 0x002fe60000000f00 */
[C---:B------:R-:W-:Y:S03]  /*5060*/  HMMA.16816.F32 R24, R136.reuse, R4, R24 ;  /* 0x000000048818723c */ /* 0x040fe60000001818 */
[----:B------:R-:W-:Y:S02]  /*5070*/  MUFU.TANH R39, R18 ;  /* 0x0000001200277308 */ /* 0x000fe40000002400 */
[----:B------:R-:W-:Y:S01]  /*5080*/  MOV R17, 0x20 ;  /* 0x0000002000117802 */ /* 0x000fe20000000f00 */
[-C--:B------:R-:W-:Y:S07]  /*5090*/  HMMA.16816.F32 R28, R136, R6.reuse, R28 ;  /* 0x00000006881c723c */ /* 0x080fee000000181c */
[----:B------:R-:W-:Y:S01]  /*50a0*/  MUFU.TANH R38, R19 ;  /* 0x0000001300267308 */ /* 0x000fe20000002400 */
[----:B------:R-:W-:Y:S01]  /*50b0*/  MOV R5, R251 ;  /* 0x000000fb00057202 */ /* 0x000fe20000000f00 */
[----:B------:R-:W-:Y:S02]  /*50c0*/  HMMA.16816.F32 R32, R156, R6, R32 ;  /* 0x000000069c20723c */ /* 0x000fe40000001820 */
[----:B--2---:R-:W-:Y:S02]  /*50d0*/  MOV R15, 0x28 ;  /* 0x00000028000f7802 */ /* 0x004fe40000000f00 */
[----:B------:R-:W-:Y:S01]  /*50e0*/  @!P0 FSEL R5, R251, -INF , !P3 ;  /* 0xff800000fb058808 */ /* 0x000fe20005800000 */
[----:B------:R-:W-:Y:S01]  /*50f0*/  FMUL.FTZ R20, R20, UR5 ;  /* 0x0000000514147c20 */ /* 0x000fe20008410000 */
[----:B------:R-:W-:Y:S01]  /*5100*/  @!P0 IADD3 R4, R0, 0x1, RZ ;  /* 0x0000000100048810 */ /* 0x000fe20007ffe0ff */
[----:B------:R-:W-:Y:S02]  /*5110*/  FMUL.FTZ R21, R21, UR5 ;  /* 0x0000000515157c20 */ /* 0x000fe40008410000 */
[----:B------:R-:W-:Y:S02]  /*5120*/  MUFU.TANH R247, R20 ;  /* 0x0000001400f77308 */ /* 0x000fe40000002400 */
[--C-:B------:R-:W-:Y:S01]  /*5130*/  FFMA.FTZ R5, R5, UR11, -R11.reuse ;  /* 0x0000000b05057c23 */ /* 0x100fe2000801080b */
[----:B------:R-:W-:Y:S01]  /*5140*/  FMUL.FTZ R22, R22, UR5 ;  /* 0x0000000516167c20 */ /* 0x000fe20008410000 */
[----:B------:R-:W-:Y:S01]  /*5150*/  @!P0 ISETP.GE.AND P2, PT, R4, R13, PT ;  /* 0x0000000d0400820c */ /* 0x000fe20003f46270 */
[----:B------:R-:W-:Y:S01]  /*5160*/  FMUL.FTZ R23, R23, UR5 ;  /* 0x0000000517177c20 */ /* 0x000fe20008410000 */
[----:B------:R-:W-:Y:S01]  /*5170*/  MOV R6, R150 ;  /* 0x0000009600067202 */ /* 0x000fe20000000f00 */
[----:B------:R-:W-:Y:S01]  /*5180*/  FMUL.FTZ R24, R24, UR5 ;  /* 0x0000000518187c20 */ /* 0x000fe20008410000 */
[----:B------:R-:W-:Y:S02]  /*5190*/  @!P0 FSEL R14, R250, -INF , !P2 ;  /* 0xff800000fa0e8808 */ /* 0x000fe40005000000 */
[----:B------:R1:W-:Y:S01]  /*51a0*/  MUFU.EX2 R53, R5 ;  /* 0x0000000500357308 */ /* 0x0003e20000000800 */
[----:B------:R-:W-:Y:S01]  /*51b0*/  @!P0 ISETP.GE.AND P2, PT, R4, R12, PT ;  /* 0x0000000c0400820c */ /* 0x000fe20003f46270 */
[----:B------:R-:W-:Y:S01]  /*51c0*/  FMUL.FTZ R28, R28, UR5 ;  /* 0x000000051c1c7c20 */ /* 0x000fe20008410000 */
[----:B------:R-:W-:Y:S01]  /*51d0*/  FMUL.FTZ R29, R29, UR5 ;  /* 0x000000051d1d7c20 */ /* 0x000fe20008410000 */
[----:B------:R-:W-:Y:S01]  /*51e0*/  FFMA.FTZ R14, R14, UR11, -R11 ;  /* 0x0000000b0e0e7c23 */ /* 0x000fe2000801080b */
[----:B------:R-:W-:Y:S01]  /*51f0*/  @!P0 FSEL R9, R44, -INF , !P2 ;  /* 0xff8000002c098808 */ /* 0x000fe20005000000 */
[----:B------:R-:W-:Y:S01]  /*5200*/  FMUL.FTZ R30, R30, UR5 ;  /* 0x000000051e1e7c20 */ /* 0x000fe20008410000 */
[----:B------:R-:W-:Y:S03]  /*5210*/  FMUL.FTZ R32, R32, UR5 ;  /* 0x0000000520207c20 */ /* 0x000fe60008410000 */
[----:B------:R2:W-:Y:S01]  /*5220*/  MUFU.EX2 R152, R14 ;  /* 0x0000000e00987308 */ /* 0x0005e20000000800 */
[----:B------:R-:W-:Y:S01]  /*5230*/  FMUL.FTZ R33, R33, UR5 ;  /* 0x0000000521217c20 */ /* 0x000fe20008410000 */
[----:B------:R-:W-:Y:S01]  /*5240*/  FMUL.FTZ R34, R34, UR5 ;  /* 0x0000000522227c20 */ /* 0x000fe20008410000 */
[----:B------:R-:W-:Y:S01]  /*5250*/  FMUL.FTZ R35, R35, UR5 ;  /* 0x0000000523237c20 */ /* 0x000fe20008410000 */
[----:B------:R-:W-:Y:S01]  /*5260*/  FMUL.FTZ R31, R31, UR5 ;  /* 0x000000051f1f7c20 */ /* 0x000fe20008410000 */
[----:B------:R-:W-:Y:S01]  /*5270*/  FMUL.FTZ R25, R25, UR5 ;  /* 0x0000000519197c20 */ /* 0x000fe20008410000 */
[----:B------:R-:W-:Y:S01]  /*5280*/  FMUL.FTZ R26, R26, UR5 ;  /* 0x000000051a1a7c20 */ /* 0x000fe20008410000 */
[----:B------:R-:W-:Y:S03]  /*5290*/  FMUL.FTZ R27, R27, UR5 ;  /* 0x000000051b1b7c20 */ /* 0x000fe60008410000 */
[----:B------:R-:W4:Y:S01]  /*52a0*/  MUFU.TANH R246, R21 ;  /* 0x0000001500f67308 */ /* 0x000f220000002400 */
[----:B-1----:R-:W-:Y:S02]  /*52b0*/  MOV R5, R45 ;  /* 0x0000002d00057202 */ /* 0x002fe40000000f00 */
[----:B------:R-:W-:Y:S07]  /*52c0*/  @!P0 FSEL R5, R45, -INF , !P1 ;  /* 0xff8000002d058808 */ /* 0x000fee0004800000 */
[----:B------:R-:W-:Y:S01]  /*52d0*/  MUFU.TANH R145, R28 ;  /* 0x0000001c00917308 */ /* 0x000fe20000002400 */
[--C-:B------:R-:W-:Y:S01]  /*52e0*/  FFMA.FTZ R5, R5, UR11, -R10.reuse ;  /* 0x0000000b05057c23 */ /* 0x100fe2000801080a */
[----:B--2---:R-:W-:Y:S08]  /*52f0*/  MOV R14, R154 ;  /* 0x0000009a000e7202 */ /* 0x004ff00000000f00 */
[----:B------:R-:W1:Y:S10]  /*5300*/  MUFU.TANH R2, R22 ;  /* 0x0000001600027308 */ /* 0x000e740000002400 */
[----:B------:R2:W-:Y:S10]  /*5310*/  MUFU.EX2 R46, R5 ;  /* 0x00000005002e7308 */ /* 0x0005f40000000800 */
[----:B------:R-:W1:Y:S10]  /*5320*/  MUFU.TANH R252, R23 ;  /* 0x0000001700fc7308 */ /* 0x000e740000002400 */
[----:B------:R-:W-:Y:S01]  /*5330*/  MUFU.TANH R144, R29 ;  /* 0x0000001d00907308 */ /* 0x000fe20000002400 */
[----:B--2---:R-:W-:Y:S01]  /*5340*/  FFMA.FTZ R5, R9, UR11, -R10 ;  /* 0x0000000b09057c23 */ /* 0x004fe2000801080a */
[C---:B------:R-:W-:Y:S02]  /*5350*/  @!P0 VIADDMNMX R9, R8.reuse, R17, UR10, PT ;  /* 0x0000000a08098e46 */ /* 0x040fe4000b800111 */
[----:B------:R-:W-:Y:S02]  /*5360*/  @!P0 VIADDMNMX R8, R8, R15, UR10, PT ;  /* 0x0000000a08088e46 */ /* 0x000fe4000b80010f */
[-C--:B------:R-:W-:Y:S04]  /*5370*/  @!P0 ISETP.GE.AND P3, PT, R0, R9.reuse, PT ;  /* 0x000000090000820c */ /* 0x080fe80003f66270 */
[----:B------:R-:W2:Y:S01]  /*5380*/  MUFU.TANH R147, R24 ;  /* 0x0000001800937308 */ /* 0x000ea20000002400 */
[C---:B------:R-:W-:Y:S02]  /*5390*/  @!P0 ISETP.GE.AND P4, PT, R4.reuse, R9, PT ;  /* 0x000000090400820c */ /* 0x040fe40003f86270 */
[----:B------:R-:W-:Y:S02]  /*53a0*/  @!P0 ISETP.GE.AND P2, PT, R4, R8, PT ;  /* 0x000000080400820c */ /* 0x000fe40003f46270 */
[----:B------:R-:W-:Y:S02]  /*53b0*/  @!P0 FSEL R14, R154, -INF , !P4 ;  /* 0xff8000009a0e8808 */ /* 0x000fe40006000000 */
[----:B------:R-:W-:Y:S03]  /*53c0*/  MOV R15, R160 ;  /* 0x000000a0000f7202 */ /* 0x000fe60000000f00 */
[----:B------:R3:W-:Y:S01]  /*53d0*/  MUFU.EX2 R43, R5 ;  /* 0x00000005002b7308 */ /* 0x0007e20000000800 */
[----:B------:R-:W-:Y:S02]  /*53e0*/  @!P0 FSEL R15, R160, -INF , !P3 ;  /* 0xff800000a00f8808 */ /* 0x000fe40005800000 */
[----:B------:R-:W-:Y:S07]  /*53f0*/  @!P0 ISETP.GE.AND P3, PT, R0, R8, PT ;  /* 0x000000080000820c */ /* 0x000fee0003f66270 */
[----:B------:R-:W2:Y:S10]  /*5400*/  MUFU.TANH R146, R25 ;  /* 0x0000001900927308 */ /* 0x000eb40000002400 */
[----:B------:R-:W-:Y:S10]  /*5410*/  MUFU.TANH R149, R30 ;  /* 0x0000001e00957308 */ /* 0x000ff40000002400 */
[----:B------:R-:W2:Y:S10]  /*5420*/  MUFU.TANH R155, R26 ;  /* 0x0000001a009b7308 */ /* 0x000eb40000002400 */
[----:B------:R-:W2:Y:S10]  /*5430*/  MUFU.TANH R153, R27 ;  /* 0x0000001b00997308 */ /* 0x000eb40000002400 */
[----:B------:R-:W2:Y:S10]  /*5440*/  MUFU.TANH R242, R32 ;  /* 0x0000002000f27308 */ /* 0x000eb40000002400 */
[----:B------:R-:W2:Y:S10]  /*5450*/  MUFU.TANH R243, R33 ;  /* 0x0000002100f37308 */ /* 0x000eb40000002400 */
[----:B------:R-:W-:Y:S10]  /*5460*/  MUFU.TANH R245, R34 ;  /* 0x0000002200f57308 */ /* 0x000ff40000002400 */
[----:B-----5:R-:W2:Y:S10]  /*5470*/  MUFU.TANH R244, R35 ;  /* 0x0000002300f47308 */ /* 0x020eb40000002400 */
[----:B------:R-:W-:Y:S01]  /*5480*/  MUFU.TANH R148, R31 ;  /* 0x0000001f00947308 */ /* 0x000fe20000002400 */
[C---:B---3--:R-:W-:Y:S01]  /*5490*/  FMUL.FTZ R5, R16.reuse, 1.4426950216293334961 ;  /* 0x3fb8aa3b10057820 */ /* 0x048fe20000410000 */
[----:B------:R-:W-:Y:S01]  /*54a0*/  FSETP.NEU.FTZ.AND P1, PT, R16, -INF , PT ;  /* 0xff8000001000780b */ /* 0x000fe20003f3d000 */
[----:B------:R-:W-:Y:S03]  /*54b0*/  FMUL.FTZ R16, R3, 1.4426950216293334961 ;  /* 0x3fb8aa3b03107820 */ /* 0x000fe60000410000 */
[----:B------:R-:W-:Y:S02]  /*54c0*/  FSEL R5, R5, RZ, P1 ;  /* 0x000000ff05057208 */ /* 0x000fe40000800000 */
[----:B------:R-:W-:Y:S03]  /*54d0*/  FSETP.NEU.FTZ.AND P1, PT, R3, -INF , PT ;  /* 0xff8000000300780b */ /* 0x000fe60003f3d000 */
[--C-:B------:R-:W-:Y:S01]  /*54e0*/  FFMA.FTZ R4, R15, UR11, -R5.reuse ;  /* 0x0000000b0f047c23 */ /* 0x100fe20008010805 */
[--C-:B------:R-:W-:Y:S01]  /*54f0*/  FFMA.FTZ R14, R14, UR11, -R5.reuse ;  /* 0x0000000b0e0e7c23 */ /* 0x100fe20008010805 */
[----:B------:R-:W-:Y:S02]  /*5500*/  MOV R15, R164 ;  /* 0x000000a4000f7202 */ /* 0x000fe40000000f00 */
[----:B------:R3:W-:Y:S01]  /*5510*/  MUFU.EX2 R233, R4 ;  /* 0x0000000400e97308 */ /* 0x0007e20000000800 */
[----:B------:R-:W-:Y:S09]  /*5520*/  @!P0 FSEL R15, R164, -INF , !P3 ;  /* 0xff800000a40f8808 */ /* 0x000ff20005800000 */
[----:B------:R4:W-:Y:S01]  /*5530*/  MUFU.EX2 R232, R14 ;  /* 0x0000000e00e87308 */ /* 0x0009e20000000800 */
[----:B---3--:R-:W-:Y:S02]  /*5540*/  FSEL R4, R16, RZ, P1 ;  /* 0x000000ff10047208 */ /* 0x008fe40000800000 */
[----:B------:R-:W-:Y:S02]  /*5550*/  MOV R16, R163 ;  /* 0x000000a300107202 */ /* 0x000fe40000000f00 */
[----:B------:R-:W-:Y:S01]  /*5560*/  @!P0 FSEL R16, R163, -INF , !P2 ;  /* 0xff800000a3108808 */ /* 0x000fe20005000000 */
[--C-:B----4-:R-:W-:Y:S01]  /*5570*/  FFMA.FTZ R14, R15, UR11, -R4.reuse ;  /* 0x0000000b0f0e7c23 */ /* 0x110fe20008010804 */
[----:B------:R-:W-:Y:S03]  /*5580*/  @!P0 IADD3 R15, R0, 0x8, RZ ;  /* 0x00000008000f8810 */ /* 0x000fe60007ffe0ff */
[----:B------:R3:W-:Y:S01]  /*5590*/  MUFU.EX2 R237, R14 ;  /* 0x0000000e00ed7308 */ /* 0x0007e20000000800 */
[C---:B------:R-:W-:Y:S02]  /*55a0*/  @!P0 ISETP.GE.AND P1, PT, R15.reuse, R9, PT ;  /* 0x000000090f00820c */ /* 0x040fe40003f26270 */
[----:B------:R-:W-:Y:S01]  /*55b0*/  @!P0 ISETP.GE.AND P2, PT, R15, R8, PT ;  /* 0x000000080f00820c */ /* 0x000fe20003f46270 */
[--C-:B---3--:R-:W-:Y:S01]  /*55c0*/  FFMA.FTZ R14, R16, UR11, -R4.reuse ;  /* 0x0000000b100e7c23 */ /* 0x108fe20008010804 */
[----:B------:R-:W-:Y:S02]  /*55d0*/  MOV R16, R151 ;  /* 0x0000009700107202 */ /* 0x000fe40000000f00 */
[----:B------:R-:W-:Y:S03]  /*55e0*/  @!P0 FSEL R16, R151, -INF , !P1 ;  /* 0xff80000097108808 */ /* 0x000fe60004800000 */
[----:B------:R3:W-:Y:S02]  /*55f0*/  MUFU.EX2 R236, R14 ;  /* 0x0000000e00ec7308 */ /* 0x0007e40000000800 */
[--C-:B------:R-:W-:Y:S01]  /*5600*/  FFMA.FTZ R7, R16, UR11, -R5.reuse ;  /* 0x0000000b10077c23 */ /* 0x100fe20008010805 */
[----:B------:R-:W-:Y:S07]  /*5610*/  MOV R16, R161 ;  /* 0x000000a100107202 */ /* 0x000fee0000000f00 */
[----:B------:R4:W-:Y:S01]  /*5620*/  MUFU.EX2 R168, R7 ;  /* 0x0000000700a87308 */ /* 0x0009e20000000800 */
[----:B---3--:R-:W-:Y:S04]  /*5630*/  @!P0 IADD3 R14, R0, 0x9, RZ ;  /* 0x00000009000e8810 */ /* 0x008fe80007ffe0ff */
[----:B------:R-:W-:Y:S04]  /*5640*/  @!P0 ISETP.GE.AND P1, PT, R14, R9, PT ;  /* 0x000000090e00820c */ /* 0x000fe80003f26270 */
[----:B------:R-:W-:Y:S02]  /*5650*/  @!P0 FSEL R6, R150, -INF , !P1 ;  /* 0xff80000096068808 */ /* 0x000fe40004800000 */
[----:B----4-:R-:W-:Y:S02]  /*5660*/  MOV R7, R162 ;  /* 0x000000a200077202 */ /* 0x010fe40000000f00 */
[----:B------:R-:W-:Y:S01]  /*5670*/  @!P0 FSEL R7, R162, -INF , !P2 ;  /* 0xff800000a2078808 */ /* 0x000fe20005000000 */
[----:B------:R-:W-:Y:S01]  /*5680*/  FFMA.FTZ R6, R6, UR11, -R5 ;  /* 0x0000000b06067c23 */ /* 0x000fe20008010805 */
[----:B------:R-:W-:Y:S03]  /*5690*/  @!P0 ISETP.GE.AND P1, PT, R14, R8, PT ;  /* 0x000000080e00820c */ /* 0x000fe60003f26270 */
[----:B------:R3:W-:Y:S01]  /*56a0*/  MUFU.EX2 R167, R6 ;  /* 0x0000000600a77308 */ /* 0x0007e20000000800 */
[----:B------:R-:W-:Y:S02]  /*56b0*/  @!P0 FSEL R16, R161, -INF , !P1 ;  /* 0xff800000a1108808 */ /* 0x000fe40004800000 */
[----:B------:R-:W-:Y:S01]  /*56c0*/  @!P0 ISETP.GE.AND P1, PT, R15, R13, PT ;  /* 0x0000000d0f00820c */ /* 0x000fe20003f26270 */
[--C-:B---3--:R-:W-:Y:S01]  /*56d0*/  FFMA.FTZ R6, R7, UR11, -R4.reuse ;  /* 0x0000000b07067c23 */ /* 0x108fe20008010804 */
[----:B------:R-:W-:Y:S05]  /*56e0*/  MOV R7, R248 ;  /* 0x000000f800077202 */ /* 0x000fea0000000f00 */
[----:B------:R3:W-:Y:S02]  /*56f0*/  MUFU.EX2 R235, R6 ;  /* 0x0000000600eb7308 */ /* 0x0007e40000000800 */
[----:B---3--:R-:W-:Y:S01]  /*5700*/  FFMA.FTZ R6, R16, UR11, -R4 ;  /* 0x0000000b10067c23 */ /* 0x008fe20008010804 */
[----:B------:R-:W-:Y:S07]  /*5710*/  MOV R16, R246 ;  /* 0x000000f600107202 */ /* 0x000fee0000000f00 */
[----:B------:R3:W-:Y:S02]  /*5720*/  MUFU.EX2 R234, R6 ;  /* 0x0000000600ea7308 */ /* 0x0007e40000000800 */
[----:B---3--:R-:W-:Y:S02]  /*5730*/  MOV R6, R249 ;  /* 0x000000f900067202 */ /* 0x008fe40000000f00 */
[----:B------:R-:W-:Y:S02]  /*5740*/  @!P0 FSEL R6, R249, -INF , !P1 ;  /* 0xff800000f9068808 */ /* 0x000fe40004800000 */
[----:B------:R-:W-:Y:S03]  /*5750*/  @!P0 ISETP.GE.AND P1, PT, R14, R13, PT ;  /* 0x0000000d0e00820c */ /* 0x000fe60003f26270 */
[--C-:B------:R-:W-:Y:S01]  /*5760*/  FFMA.FTZ R6, R6, UR11, -R11.reuse ;  /* 0x0000000b06067c23 */ /* 0x100fe2000801080b */
[----:B------:R-:W-:Y:S02]  /*5770*/  @!P0 FSEL R7, R248, -INF , !P1 ;  /* 0xff800000f8078808 */ /* 0x000fe40004800000 */
[-C--:B------:R-:W-:Y:S01]  /*5780*/  @!P0 ISETP.GE.AND P1, PT, R15, R12.reuse, PT ;  /* 0x0000000c0f00820c */ /* 0x080fe20003f26270 */
[----:B------:R3:W-:Y:S01]  /*5790*/  MUFU.EX2 R52, R6 ;  /* 0x0000000600347308 */ /* 0x0007e20000000800 */
[----:B------:R-:W-:Y:S01]  /*57a0*/  MOV R15, R247 ;  /* 0x000000f7000f7202 */ /* 0x000fe20000000f00 */
[--C-:B------:R-:W-:Y:S08]  /*57b0*/  FFMA.FTZ R7, R7, UR11, -R11.reuse ;  /* 0x0000000b07077c23 */ /* 0x100ff0000801080b */
[----:B------:R4:W-:Y:S01]  /*57c0*/  MUFU.EX2 R51, R7 ;  /* 0x0000000700337308 */ /* 0x0009e20000000800 */
[----:B---3--:R-:W-:Y:S02]  /*57d0*/  MOV R6, R39 ;  /* 0x0000002700067202 */ /* 0x008fe40000000f00 */
[----:B------:R-:W-:Y:S02]  /*57e0*/  @!P0 FSEL R6, R39, -INF , !P1 ;  /* 0xff80000027068808 */ /* 0x000fe40004800000 */
[----:B------:R-:W-:Y:S02]  /*57f0*/  @!P0 ISETP.GE.AND P1, PT, R14, R12, PT ;  /* 0x0000000c0e00820c */ /* 0x000fe40003f26270 */
[----:B------:R-:W-:Y:S01]  /*5800*/  MOV R14, R38 ;  /* 0x00000026000e7202 */ /* 0x000fe20000000f00 */
[--C-:B------:R-:W-:Y:S01]  /*5810*/  FFMA.FTZ R6, R6, UR11, -R10.reuse ;  /* 0x0000000b06067c23 */ /* 0x100fe2000801080a */
[----:B------:R-:W-:Y:S02]  /*5820*/  @!P0 FSEL R14, R38, -INF , !P1 ;  /* 0xff800000260e8808 */ /* 0x000fe40004800000 */
[----:B----4-:R-:W-:Y:S01]  /*5830*/  @!P0 IADD3 R7, R0, 0x10, RZ ;  /* 0x0000001000078810 */ /* 0x010fe20007ffe0ff */
[----:B------:R3:W-:Y:S02]  /*5840*/  MUFU.EX2 R42, R6 ;  /* 0x00000006002a7308 */ /* 0x0007e40000000800 */
[--C-:B------:R-:W-:Y:S01]  /*5850*/  FFMA.FTZ R14, R14, UR11, -R10.reuse ;  /* 0x0000000b0e0e7c23 */ /* 0x100fe2000801080a */
[-C--:B------:R-:W-:Y:S04]  /*5860*/  @!P0 ISETP.GE.AND P1, PT, R7, R13.reuse, PT ;  /* 0x0000000d0700820c */ /* 0x080fe80003f26270 */
[----:B------:R-:W-:Y:S03]  /*5870*/  @!P0 FSEL R15, R247, -INF , !P1 ;  /* 0xff800000f70f8808 */ /* 0x000fe60004800000 */
[----:B------:R4:W2:Y:S01]  /*5880*/  MUFU.EX2 R41, R14 ;  /* 0x0000000e00297308 */ /* 0x0008a20000000800 */
[----:B---3--:R-:W-:Y:S04]  /*5890*/  @!P0 IADD3 R6, R0, 0x11, RZ ;  /* 0x0000001100068810 */ /* 0x008fe80007ffe0ff */
[----:B------:R-:W-:Y:S01]  /*58a0*/  @!P0 ISETP.GE.AND P1, PT, R6, R13, PT ;  /* 0x0000000d0600820c */ /* 0x000fe20003f26270 */
[--C-:B----4-:R-:W-:Y:S03]  /*58b0*/  FFMA.FTZ R14, R15, UR11, -R11.reuse ;  /* 0x0000000b0f0e7c23 */ /* 0x110fe6000801080b */
[----:B------:R-:W-:Y:S02]  /*58c0*/  @!P0 FSEL R16, R246, -INF , !P1 ;  /* 0xff800000f6108808 */ /* 0x000fe40004800000 */
[C---:B------:R-:W-:Y:S01]  /*58d0*/  @!P0 ISETP.GE.AND P1, PT, R7.reuse, R12, PT ;  /* 0x0000000c0700820c */ /* 0x040fe20003f26270 */
[----:B------:R1:W-:Y:S02]  /*58e0*/  MUFU.EX2 R50, R14 ;  /* 0x0000000e00327308 */ /* 0x0003e40000000800 */
[----:B------:R-:W-:Y:S08]  /*58f0*/  FFMA.FTZ R15, R16, UR11, -R11 ;  /* 0x0000000b100f7c23 */ /* 0x000ff0000801080b */
[----:B------:R3:W-:Y:S01]  /*5900*/  MUFU.EX2 R49, R15 ;  /* 0x0000000f00317308 */ /* 0x0007e20000000800 */
[----:B-1----:R-:W-:Y:S02]  /*5910*/  MOV R14, R2 ;  /* 0x00000002000e7202 */ /* 0x002fe40000000f00 */
[----:B------:R-:W-:Y:S02]  /*5920*/  @!P0 FSEL R14, R2, -INF , !P1 ;  /* 0xff800000020e8808 */ /* 0x000fe40004800000 */
[----:B------:R-:W-:Y:S03]  /*5930*/  @!P0 ISETP.GE.AND P1, PT, R6, R12, PT ;  /* 0x0000000c0600820c */ /* 0x000fe60003f26270 */
[--C-:B------:R-:W-:Y:S01]  /*5940*/  FFMA.FTZ R14, R14, UR11, -R10.reuse ;  /* 0x0000000b0e0e7c23 */ /* 0x100fe2000801080a */
[----:B---3--:R-:W-:Y:S02]  /*5950*/  MOV R15, R252 ;  /* 0x000000fc000f7202 */ /* 0x008fe40000000f00 */
[----:B------:R-:W-:Y:S01]  /*5960*/  @!P0 FSEL R15, R252, -INF , !P1 ;  /* 0xff800000fc0f8808 */ /* 0x000fe20004800000 */
[----:B------:R2:W-:Y:S01]  /*5970*/  MUFU.EX2 R40, R14 ;  /* 0x0000000e00287308 */ /* 0x0005e20000000800 */
[----:B------:R-:W-:Y:S03]  /*5980*/  @!P0 ISETP.GE.AND P1, PT, R7, R9, PT ;  /* 0x000000090700820c */ /* 0x000fe60003f26270 */
[----:B------:R-:W-:Y:S06]  /*5990*/  FFMA.FTZ R15, R15, UR11, -R10 ;  /* 0x0000000b0f0f7c23 */ /* 0x000fec000801080a */
[----:B------:R1:W3:Y:S01]  /*59a0*/  MUFU.EX2 R37, R15 ;  /* 0x0000000f00257308 */ /* 0x0002e20000000800 */
[----:B--2---:R-:W-:Y:S02]  /*59b0*/  MOV R14, R147 ;  /* 0x00000093000e7202 */ /* 0x004fe40000000f00 */
[----:B------:R-:W-:Y:S02]  /*59c0*/  @!P0 FSEL R14, R147, -INF , !P1 ;  /* 0xff800000930e8808 */ /* 0x000fe40004800000 */
[----:B------:R-:W-:Y:S03]  /*59d0*/  @!P0 ISETP.GE.AND P1, PT, R6, R9, PT ;  /* 0x000000090600820c */ /* 0x000fe60003f26270 */
[--C-:B------:R-:W-:Y:S01]  /*59e0*/  FFMA.FTZ R14, R14, UR11, -R5.reuse ;  /* 0x0000000b0e0e7c23 */ /* 0x100fe20008010805 */
[----:B-1----:R-:W-:Y:S02]  /*59f0*/  MOV R15, R146 ;  /* 0x00000092000f7202 */ /* 0x002fe40000000f00 */
[----:B------:R-:W-:Y:S01]  /*5a00*/  @!P0 FSEL R15, R146, -INF , !P1 ;  /* 0xff800000920f8808 */ /* 0x000fe20004800000 */
[----:B------:R1:W-:Y:S01]  /*5a10*/  MUFU.EX2 R165, R14 ;  /* 0x0000000e00a57308 */ /* 0x0003e20000000800 */
[-C--:B------:R-:W-:Y:S02]  /*5a20*/  @!P0 ISETP.GE.AND P1, PT, R7, R8.reuse, PT ;  /* 0x000000080700820c */ /* 0x080fe40003f26270 */
[----:B------:R-:W-:Y:S02]  /*5a30*/  MOV R7, R155 ;  /* 0x0000009b00077202 */ /* 0x000fe40000000f00 */
[----:B------:R-:W-:Y:S02]  /*5a40*/  @!P0 FSEL R7, R155, -INF , !P1 ;  /* 0xff8000009b078808 */ /* 0x000fe40004800000 */
[----:B------:R-:W-:Y:S02]  /*5a50*/  @!P0 ISETP.GE.AND P1, PT, R6, R8, PT ;  /* 0x000000080600820c */ /* 0x000fe40003f26270 */
[C---:B------:R-:W-:Y:S01]  /*5a60*/  @!P0 IADD3 R6, R0.reuse, 0x18, RZ ;  /* 0x0000001800068810 */ /* 0x040fe20007ffe0ff */
[--C-:B------:R-:W-:Y:S01]  /*5a70*/  FFMA.FTZ R7, R7, UR11, -R4.reuse ;  /* 0x0000000b07077c23 */ /* 0x100fe20008010804 */
[----:B------:R-:W-:Y:S03]  /*5a80*/  @!P0 IADD3 R0, R0, 0x19, RZ ;  /* 0x0000001900008810 */ /* 0x000fe60007ffe0ff */
[----:B------:R-:W-:Y:S01]  /*5a90*/  MUFU.EX2 R171, R7 ;  /* 0x0000000700ab7308 */ /* 0x000fe20000000800 */
[----:B------:R-:W-:Y:S01]  /*5aa0*/  @!P0 ISETP.GE.AND P2, PT, R0, R12, PT ;  /* 0x0000000c0000820c */ /* 0x000fe20003f46270 */
[--C-:B-1----:R-:W-:Y:S01]  /*5ab0*/  FFMA.FTZ R14, R15, UR11, -R5.reuse ;  /* 0x0000000b0f0e7c23 */ /* 0x102fe20008010805 */
[----:B------:R-:W-:Y:S07]  /*5ac0*/  MOV R15, R145 ;  /* 0x00000091000f7202 */ /* 0x000fee0000000f00 */
[----:B------:R1:W-:Y:S02]  /*5ad0*/  MUFU.EX2 R159, R14 ;  /* 0x0000000e009f7308 */ /* 0x0003e40000000800 */
[----:B-1----:R-:W-:Y:S02]  /*5ae0*/  MOV R14, R153 ;  /* 0x00000099000e7202 */ /* 0x002fe40000000f00 */
[----:B------:R-:W-:Y:S02]  /*5af0*/  @!P0 FSEL R14, R153, -INF , !P1 ;  /* 0xff800000990e8808 */ /* 0x000fe40004800000 */
[-C--:B------:R-:W-:Y:S03]  /*5b00*/  @!P0 ISETP.GE.AND P1, PT, R6, R9.reuse, PT ;  /* 0x000000090600820c */ /* 0x080fe60003f26270 */
[--C-:B------:R-:W-:Y:S01]  /*5b10*/  FFMA.FTZ R7, R14, UR11, -R4.reuse ;  /* 0x0000000b0e077c23 */ /* 0x100fe20008010804 */
[----:B------:R-:W-:Y:S02]  /*5b20*/  @!P0 FSEL R15, R145, -INF , !P1 ;  /* 0xff800000910f8808 */ /* 0x000fe40004800000 */
[----:B------:R-:W-:Y:S01]  /*5b30*/  @!P0 ISETP.GE.AND P1, PT, R0, R9, PT ;  /* 0x000000090000820c */ /* 0x000fe20003f26270 */
[----:B------:R1:W-:Y:S02]  /*5b40*/  MUFU.EX2 R170, R7 ;  /* 0x0000000700aa7308 */ /* 0x0003e40000000800 */
[--C-:B------:R-:W-:Y:S08]  /*5b50*/  FFMA.FTZ R9, R15, UR11, -R5.reuse ;  /* 0x0000000b0f097c23 */ /* 0x100ff00008010805 */
[----:B------:R2:W-:Y:S01]  /*5b60*/  MUFU.EX2 R158, R9 ;  /* 0x00000009009e7308 */ /* 0x0005e20000000800 */
[----:B-1----:R-:W-:Y:S02]  /*5b70*/  MOV R7, R144 ;  /* 0x0000009000077202 */ /* 0x002fe40000000f00 */
[----:B------:R-:W-:Y:S02]  /*5b80*/  @!P0 FSEL R7, R144, -INF , !P1 ;  /* 0xff80000090078808 */ /* 0x000fe40004800000 */
[C---:B------:R-:W-:Y:S03]  /*5b90*/  @!P0 ISETP.GE.AND P1, PT, R6.reuse, R8, PT ;  /* 0x000000080600820c */ /* 0x040fe60003f26270 */
[----:B------:R-:W-:Y:S01]  /*5ba0*/  FFMA.FTZ R5, R7, UR11, -R5 ;  /* 0x0000000b07057c23 */ /* 0x000fe20008010805 */
[----:B--2---:R-:W-:Y:S02]  /*5bb0*/  MOV R9, R149 ;  /* 0x0000009500097202 */ /* 0x004fe40000000f00 */
[----:B------:R-:W-:Y:S01]  /*5bc0*/  @!P0 FSEL R9, R149, -INF , !P1 ;  /* 0xff80000095098808 */ /* 0x000fe20004800000 */
[----:B------:R1:W-:Y:S01]  /*5bd0*/  MUFU.EX2 R157, R5 ;  /* 0x00000005009d7308 */ /* 0x0003e20000000800 */
[-C--:B------:R-:W-:Y:S03]  /*5be0*/  @!P0 ISETP.GE.AND P1, PT, R6, R13.reuse, PT ;  /* 0x0000000d0600820c */ /* 0x080fe60003f26270 */
[----:B------:R-:W-:Y:S06]  /*5bf0*/  FFMA.FTZ R7, R9, UR11, -R4 ;  /* 0x0000000b09077c23 */ /* 0x000fec0008010804 */
[----:B------:R2:W-:Y:S01]  /*5c00*/  MUFU.EX2 R169, R7 ;  /* 0x0000000700a97308 */ /* 0x0005e20000000800 */
[----:B-1----:R-:W-:Y:S02]  /*5c10*/  MOV R5, R242 ;  /* 0x000000f200057202 */ /* 0x002fe40000000f00 */
[----:B------:R-:W-:Y:S02]  /*5c20*/  @!P0 FSEL R5, R242, -INF , !P1 ;  /* 0xff800000f2058808 */ /* 0x000fe40004800000 */
[----:B------:R-:W-:Y:S03]  /*5c30*/  @!P0 ISETP.GE.AND P1, PT, R0, R13, PT ;  /* 0x0000000d0000820c */ /* 0x000fe60003f26270 */
[--C-:B------:R-:W-:Y:S01]  /*5c40*/  FFMA.FTZ R5, R5, UR11, -R11.reuse ;  /* 0x0000000b05057c23 */ /* 0x100fe2000801080b */
[----:B--2---:R-:W-:Y:S02]  /*5c50*/  MOV R7, R243 ;  /* 0x000000f300077202 */ /* 0x004fe40000000f00 */
[----:B------:R-:W-:Y:S01]  /*5c60*/  @!P0 FSEL R7, R243, -INF , !P1 ;  /* 0xff800000f3078808 */ /* 0x000fe20004800000 */
[----:B------:R1:W-:Y:S01]  /*5c70*/  MUFU.EX2 R48, R5 ;  /* 0x0000000500307308 */ /* 0x0003e20000000800 */
[----:B------:R-:W-:Y:S02]  /*5c80*/  @!P0 ISETP.GE.AND P1, PT, R6, R12, PT ;  /* 0x0000000c0600820c */ /* 0x000fe40003f26270 */
[----:B------:R-:W-:Y:S01]  /*5c90*/  MOV R6, R244 ;  /* 0x000000f400067202 */ /* 0x000fe20000000f00 */
[----:B------:R-:W-:Y:S01]  /*5ca0*/  FFMA.FTZ R11, R7, UR11, -R11 ;  /* 0x0000000b070b7c23 */ /* 0x000fe2000801080b */
[----:B------:R-:W-:Y:S05]  /*5cb0*/  @!P0 FSEL R6, R244, -INF , !P2 ;  /* 0xff800000f4068808 */ /* 0x000fea0005000000 */
[----:B------:R-:W2:Y:S01]  /*5cc0*/  MUFU.EX2 R47, R11 ;  /* 0x0000000b002f7308 */ /* 0x000ea20000000800 */
[----:B-1----:R-:W-:Y:S02]  /*5cd0*/  MOV R5, R245 ;  /* 0x000000f500057202 */ /* 0x002fe40000000f00 */
[----:B------:R-:W-:Y:S02]  /*5ce0*/  @!P0 FSEL R5, R245, -INF , !P1 ;  /* 0xff800000f5058808 */ /* 0x000fe40004800000 */
[----:B------:R-:W-:Y:S02]  /*5cf0*/  @!P0 ISETP.GE.AND P1, PT, R0, R8, PT ;  /* 0x000000080000820c */ /* 0x000fe40003f26270 */
[----:B------:R-:W-:Y:S01]  /*5d00*/  F2FP.F16.F32.PACK_AB R0, R43, R46 ;  /* 0x0000002e2b00723e */ /* 0x000fe200000000ff */
[--C-:B------:R-:W-:Y:S01]  /*5d10*/  FFMA.FTZ R7, R5, UR11, -R10.reuse ;  /* 0x0000000b05077c23 */ /* 0x100fe2000801080a */
[----:B------:R-:W-:Y:S01]  /*5d20*/  F2FP.F16.F32.PACK_AB R5, R152, R53 ;  /* 0x000000359805723e */ /* 0x000fe200000000ff */
[----:B------:R-:W-:Y:S01]  /*5d30*/  FFMA.FTZ R10, R6, UR11, -R10 ;  /* 0x0000000b060a7c23 */ /* 0x000fe2000801080a */
[----:B------:R-:W-:Y:S01]  /*5d40*/  F2FP.F16.F32.PACK_AB R6, R41, R42 ;  /* 0x0000002a2906723e */ /* 0x000fe200000000ff */
[----:B------:R1:W-:Y:S01]  /*5d50*/  MUFU.EX2 R36, R7 ;  /* 0x0000000700247308 */ /* 0x0003e20000000800 */
[----:B------:R4:W-:Y:S01]  /*5d60*/  STS [R241+0x13400], R0 ;  /* 0x01340000f1007388 */ /* 0x0009e20000000800 */
[----:B------:R-:W-:Y:S02]  /*5d70*/  MOV R8, R148 ;  /* 0x0000009400087202 */ /* 0x000fe40000000f00 */
[----:B------:R-:W-:Y:S01]  /*5d80*/  @!P0 FSEL R8, R148, -INF , !P1 ;  /* 0xff80000094088808 */ /* 0x000fe20004800000 */
[----:B------:R3:W-:Y:S01]  /*5d90*/  STS [R241+0x13000], R5 ;  /* 0x01300005f1007388 */ /* 0x0007e20000000800 */
[----:B------:R-:W-:Y:S04]  /*5da0*/  IADD3 R142, P0, R141, UR15, RZ ;  /* 0x0000000f8d8e7c10 */ /* 0x000fe8000ff1e0ff */
[----:B------:R-:W2:Y:S01]  /*5db0*/  MUFU.EX2 R3, R10 ;  /* 0x0000000a00037308 */ /* 0x000ea20000000800 */
[----:B------:R2:W-:Y:S01]  /*5dc0*/  STS [R240+0x13400], R6 ;  /* 0x01340006f0007388 */ /* 0x0005e20000000800 */
[----:B------:R-:W-:Y:S01]  /*5dd0*/  FFMA.FTZ R4, R8, UR11, -R4 ;  /* 0x0000000b08047c23 */ /* 0x000fe20008010804 */
[----:B------:R-:W-:Y:S02]  /*5de0*/  IADD3.X R143, R140, UR14, RZ, P0, !PT ;  /* 0x0000000e8c8f7c10 */ /* 0x000fe400087fe4ff */
[----:B------:R-:W-:Y:S05]  /*5df0*/  PLOP3.LUT P0, PT, PT, PT, UP3, 0x80, 0x0 ;  /* 0x000000000000781c */ /* 0x000fea0003f0f038 */
[----:B------:R2:W2:Y:S01]  /*5e00*/  MUFU.EX2 R166, R4 ;  /* 0x0000000400a67308 */ /* 0x0004a20000000800 */
[----:B-1----:R-:W-:Y:S01]  /*5e10*/  F2FP.F16.F32.PACK_AB R7, R51, R52 ;  /* 0x000000343307723e */ /* 0x002fe200000000ff */
[----:B------:R-:W2:Y:S04]  /*5e20*/  LDG.E R141, desc[UR6][R142.64] ;  /* 0x000000068e8d7981 */ /* 0x000ea8000c1e1900 */
[----:B------:R1:W-:Y:S01]  /*5e30*/  STS [R240+0x13000], R7 ;  /* 0x01300007f0007388 */ /* 0x0003e20000000800 */
[----:B----4-:R-:W-:Y:S03]  /*5e40*/  F2FP.F16.F32.PACK_AB R0, R236, R237 ;  /* 0x000000edec00723e */ /* 0x010fe600000000ff */
[----:B------:R-:W4:Y:S01]  /*5e50*/  LDG.E R140, desc[UR6][R142.64+0x20] ;  /* 0x000020068e8c7981 */ /* 0x000f22000c1e1900 */
[----:B---3--:R-:W-:Y:S03]  /*5e60*/  F2FP.F16.F32.PACK_AB R5, R232, R233 ;  /* 0x000000e9e805723e */ /* 0x008fe600000000ff */
[----:B------:R3:W-:Y:S01]  /*5e70*/  STS [R241+0x14400], R0 ;  /* 0x01440000f1007388 */ /* 0x0007e20000000800 */
[----:B--2---:R-:W-:Y:S03]  /*5e80*/  F2FP.F16.F32.PACK_AB R4, R37, R40 ;  /* 0x000000282504723e */ /* 0x004fe600000000ff */
[----:B------:R2:W-:Y:S01]  /*5e90*/  STS [R241+0x14000], R5 ;  /* 0x01400005f1007388 */ /* 0x0005e20000000800 */
[----:B------:R-:W-:Y:S05]  /*5ea0*/  F2FP.F16.F32.PACK_AB R6, R234, R235 ;  /* 0x000000ebea06723e */ /* 0x000fea00000000ff */
[----:B------:R2:W-:Y:S01]  /*5eb0*/  STS [R240+0x14400], R6 ;  /* 0x01440006f0007388 */ /* 0x0005e20000000800 */
[----:B-1----:R-:W-:Y:S05]  /*5ec0*/  F2FP.F16.F32.PACK_AB R7, R167, R168 ;  /* 0x000000a8a707723e */ /* 0x002fea00000000ff */
[----:B------:R1:W-:Y:S01]  /*5ed0*/  STS [R240+0x14000], R7 ;  /* 0x01400007f0007388 */ /* 0x0003e20000000800 */
[----:B---3--:R-:W-:Y:S03]  /*5ee0*/  F2FP.F16.F32.PACK_AB R0, R47, R48 ;  /* 0x000000302f00723e */ /* 0x008fe600000000ff */
[----:B------:R3:W-:Y:S01]  /*5ef0*/  STS [R239+0x13400], R4 ;  /* 0x01340004ef007388 */ /* 0x0007e20000000800 */
[----:B--2---:R-:W-:Y:S05]  /*5f00*/  F2FP.F16.F32.PACK_AB R5, R49, R50 ;  /* 0x000000323105723e */ /* 0x004fea00000000ff */
[----:B------:R2:W-:Y:S01]  /*5f10*/  STS [R239+0x13000], R5 ;  /* 0x01300005ef007388 */ /* 0x0005e20000000800 */
[----:B------:R-:W-:Y:S03]  /*5f20*/  F2FP.F16.F32.PACK_AB R6, R170, R171 ;  /* 0x000000abaa06723e */ /* 0x000fe600000000ff */
[----:B------:R2:W-:Y:S01]  /*5f30*/  STS [R238+0x13000], R0 ;  /* 0x01300000ee007388 */ /* 0x0005e20000000800 */
[----:B-1----:R-:W-:Y:S02]  /*5f40*/  F2FP.F16.F32.PACK_AB R7, R159, R165 ;  /* 0x000000a59f07723e */ /* 0x002fe400000000ff */
[----:B---3--:R-:W-:Y:S02]  /*5f50*/  F2FP.F16.F32.PACK_AB R4, R157, R158 ;  /* 0x0000009e9d04723e */ /* 0x008fe400000000ff */
[----:B--2---:R-:W-:Y:S02]  /*5f60*/  F2FP.F16.F32.PACK_AB R5, R3, R36 ;  /* 0x000000240305723e */ /* 0x004fe400000000ff */
[----:B------:R-:W-:Y:S03]  /*5f70*/  F2FP.F16.F32.PACK_AB R0, R166, R169 ;  /* 0x000000a9a600723e */ /* 0x000fe600000000ff */
[----:B------:R-:W-:Y:S04]  /*5f80*/  STS [R238+0x13400], R5 ;  /* 0x01340005ee007388 */ /* 0x000fe80000000800 */
[----:B------:R-:W-:Y:S04]  /*5f90*/  STS [R239+0x14000], R7 ;  /* 0x01400007ef007388 */ /* 0x000fe80000000800 */
[----:B------:R-:W-:Y:S04]  /*5fa0*/  STS [R239+0x14400], R6 ;  /* 0x01440006ef007388 */ /* 0x000fe80000000800 */
[----:B------:R-:W-:Y:S04]  /*5fb0*/  STS [R238+0x14000], R4 ;  /* 0x01400004ee007388 */ /* 0x000fe80000000800 */
[----:B------:R1:W-:Y:S04]  /*5fc0*/  STS [R238+0x14400], R0 ;  /* 0x01440000ee007388 */ /* 0x0003e80000000800 */
[----:B------:R-:W2:Y:S08]  /*5fd0*/  LDSM.16.M88.4 R32, [R221+UR4+0x6000] ;  /* 0x00600004dd20783b */ /* 0x000eb00008000200 */
[----:B------:R-:W3:Y:S01]  /*5fe0*/  LDSM.16.M88.4 R28, [R221+UR4+0x6800] ;  /* 0x00680004dd1c783b */ /* 0x000ee20008000200 */
[----:B-1----:R-:W-:Y:S04]  /*5ff0*/  MOV R0, UR4 ;  /* 0x0000000400007c02 */ /* 0x002fe80008000f00 */
[----:B------:R-:W-:Y:S04]  /*6000*/  IADD3 R0, R221, 0x6000, R0 ;  /* 0x00006000dd007810 */ /* 0x000fe80007ffe000 */
[----:B------:R-:W-:Y:S05]  /*6010*/  IADD3 R0, R0, R228, RZ ;  /* 0x000000e400007210 */ /* 0x000fea0007ffe0ff */
        /* <DEDUP_REMOVED lines=49> */
[----:B------:R2:W3:Y:S08]  /*6330*/  LDSM.16.M88.4 R136, [R0+0x2800] ;  /* 0x002800000088783b */ /* 0x0004f00000000200 */
[----:B--2---:R2:W5:Y:S01]  /*6340*/  LDG.E R0, desc[UR6][R142.64+0xa0] ;  /* 0x0000a0068e007981 */ /* 0x004562000c1e1900 */
[-C--:B-1----:R-:W-:Y:S06]  /*6350*/  HMMA.16816.F32 R4, R132, R212.reuse, R4 ;  /* 0x000000d48404723c */ /* 0x082fec0000001804 */
[C---:B---3--:R-:W-:Y:S06]  /*6360*/  HMMA.16816.F32 R8, R136.reuse, R212, R8 ;  /* 0x000000d48808723c */ /* 0x048fec0000001808 */
[-C--:B------:R-:W-:Y:S06]  /*6370*/  HMMA.16816.F32 R12, R136, R214.reuse, R12 ;  /* 0x000000d6880c723c */ /* 0x080fec000000180c */
[C---:B------:R-:W-:Y:S06]  /*6380*/  HMMA.16816.F32 R16, R132.reuse, R214, R16 ;  /* 0x000000d68410723c */ /* 0x040fec0000001810 */
[C---:B------:R-:W-:Y:S01]  /*6390*/  FADD.FTZ R5, -R141.reuse, R5 ;  /* 0x000000058d057221 */ /* 0x040fe20000010100 */
[-C--:B------:R-:W-:Y:S04]  /*63a0*/  HMMA.16816.F32 R20, R132, R216.reuse, R20 ;  /* 0x000000d88414723c */ /* 0x080fe80000001814 */
[----:B------:R-:W-:Y:S02]  /*63b0*/  FMUL.FTZ R152, R152, R5 ;  /* 0x0000000598987220 */ /* 0x000fe40000410000 */
[C---:B------:R-:W-:Y:S05]  /*63c0*/  HMMA.16816.F32 R24, R136.reuse, R216, R24 ;  /* 0x000000d88818723c */ /* 0x040fea0000001818 */
[----:B------:R-:W-:Y:S01]  /*63d0*/  FADD.FTZ R4, -R141, R4 ;  /* 0x000000048d047221 */ /* 0x000fe20000010100 */
[-C--:B------:R-:W-:Y:S05]  /*63e0*/  HMMA.16816.F32 R28, R136, R218.reuse, R28 ;  /* 0x000000da881c723c */ /* 0x080fea000000181c */
[----:B------:R-:W-:Y:S01]  /*63f0*/  FFMA.FTZ R5, -R251, R251, 1 ;  /* 0x3f800000fb057423 */ /* 0x000fe200000101fb */
[----:B------:R-:W-:Y:S05]  /*6400*/  HMMA.16816.F32 R32, R132, R218, R32 ;  /* 0x000000da8420723c */ /* 0x000fea0000001820 */
[----:B------:R-:W-:Y:S01]  /*6410*/  FFMA.FTZ R136, -R250, R250, 1 ;  /* 0x3f800000fa887423 */ /* 0x000fe200000101fa */
[----:B------:R-:W-:Y:S01]  /*6420*/  FMUL.FTZ R156, R53, R4 ;  /* 0x00000004359c7220 */ /* 0x000fe20000410000 */
[----:B------:R-:W-:Y:S01]  /*6430*/  FMUL.FTZ R5, R5, UR5 ;  /* 0x0000000505057c20 */ /* 0x000fe20008410000 */
[----:B------:R2:W5:Y:S03]  /*6440*/  LDL.LU R53, [R1+0xb8] ;  /* 0x0000b80001357983 */ /* 0x0005660000300800 */
[----:B------:R-:W-:Y:S01]  /*6450*/  FMUL.FTZ R136, R136, UR5 ;  /* 0x0000000588887c20 */ /* 0x000fe20008410000 */
[----:B------:R2:W5:Y:S01]  /*6460*/  LDG.E R4, desc[UR6][R142.64+0x80] ;  /* 0x000080068e047981 */ /* 0x000562000c1e1900 */
[C---:B------:R-:W-:Y:S01]  /*6470*/  FADD.FTZ R135, -R141.reuse, R16 ;  /* 0x000000108d877221 */ /* 0x040fe20000010100 */
[----:B------:R-:W-:Y:S01]  /*6480*/  FMUL.FTZ R132, R156, R5 ;  /* 0x000000059c847220 */ /* 0x000fe20000410000 */
[----:B------:R-:W-:Y:S01]  /*6490*/  FMUL.FTZ R5, R152, R136 ;  /* 0x0000008898057220 */ /* 0x000fe20000410000 */
[C---:B------:R-:W-:Y:S01]  /*64a0*/  FADD.FTZ R133, -R141.reuse, R17 ;  /* 0x000000118d857221 */ /* 0x040fe20000010100 */
[----:B------:R-:W-:Y:S01]  /*64b0*/  FMUL.FTZ R17, R52, R135 ;  /* 0x0000008734117220 */ /* 0x000fe20000410000 */
[----:B------:R-:W-:Y:S01]  /*64c0*/  FADD.FTZ R134, -R141, R20 ;  /* 0x000000148d867221 */ /* 0x000fe20000010100 */
[----:B------:R2:W5:Y:S01]  /*64d0*/  LDL.LU R52, [R1+0xb4] ;  /* 0x0000b40001347983 */ /* 0x0005620000300800 */
[----:B------:R-:W-:Y:S01]  /*64e0*/  F2FP.F16.F32.PACK_AB R16, R5, R132 ;  /* 0x000000840510723e */ /* 0x000fe200000000ff */
[----:B------:R-:W-:Y:S01]  /*64f0*/  FFMA.FTZ R5, -R248, R248, 1 ;  /* 0x3f800000f8057423 */ /* 0x000fe200000101f8 */
[----:B------:R-:W-:Y:S01]  /*6500*/  FMUL.FTZ R20, R51, R133 ;  /* 0x0000008533147220 */ /* 0x000fe20000410000 */
[----:B------:R-:W-:Y:S01]  /*6510*/  FMUL.FTZ R134, R50, R134 ;  /* 0x0000008632867220 */ /* 0x000fe20000410000 */
[----:B------:R2:W5:Y:S01]  /*6520*/  LDL.LU R51, [R1+0xb0] ;  /* 0x0000b00001337983 */ /* 0x0005620000300800 */
[----:B------:R-:W-:Y:S01]  /*6530*/  FADD.FTZ R21, -R141, R21 ;  /* 0x000000158d157221 */ /* 0x000fe20000010100 */
[----:B------:R-:W-:Y:S01]  /*6540*/  FMUL.FTZ R5, R5, UR5 ;  /* 0x0000000505057c20 */ /* 0x000fe20008410000 */
[----:B------:R-:W-:Y:S01]  /*6550*/  FFMA.FTZ R132, -R249, R249, 1 ;  /* 0x3f800000f9847423 */ /* 0x000fe200000101f9 */
[----:B------:R2:W5:Y:S01]  /*6560*/  LDL.LU R50, [R1+0xac] ;  /* 0x0000ac0001327983 */ /* 0x0005620000300800 */
[----:B------:R-:W-:Y:S01]  /*6570*/  FMUL.FTZ R135, R49, R21 ;  /* 0x0000001531877220 */ /* 0x000fe20000410000 */
[----:B------:R-:W-:Y:S01]  /*6580*/  FFMA.FTZ R21, -R246, R246, 1 ;  /* 0x3f800000f6157423 */ /* 0x000fe200000101f6 */
[----:B------:R-:W-:Y:S01]  /*6590*/  FMUL.FTZ R5, R20, R5 ;  /* 0x0000000514057220 */ /* 0x000fe20000410000 */
[----:B------:R2:W5:Y:S01]  /*65a0*/  LDL.LU R49, [R1+0xa8] ;  /* 0x0000a80001317983 */ /* 0x0005620000300800 */
[----:B------:R-:W-:Y:S01]  /*65b0*/  FADD.FTZ R20, -R141, R32 ;  /* 0x000000208d147221 */ /* 0x000fe20000010100 */
[----:B------:R-:W-:Y:S01]  /*65c0*/  FMUL.FTZ R132, R132, UR5 ;  /* 0x0000000584847c20 */ /* 0x000fe20008410000 */
[----:B------:R-:W-:Y:S01]  /*65d0*/  FFMA.FTZ R133, -R247, R247, 1 ;  /* 0x3f800000f7857423 */ /* 0x000fe200000101f7 */
[----:B------:R-:W-:Y:S01]  /*65e0*/  FMUL.FTZ R21, R21, UR5 ;  /* 0x0000000515157c20 */ /* 0x000fe20008410000 */
[----:B------:R-:W-:Y:S01]  /*65f0*/  FMUL.FTZ R20, R48, R20 ;  /* 0x0000001430147220 */ /* 0x000fe20000410000 */
[----:B------:R-:W-:Y:S01]  /*6600*/  FMUL.FTZ R132, R17, R132 ;  /* 0x0000008411847220 */ /* 0x000fe20000410000 */
[----:B------:R2:W5:Y:S01]  /*6610*/  LDL.LU R48, [R1+0xa4] ;  /* 0x0000a40001307983 */ /* 0x0005620000300800 */
[----:B------:R-:W-:Y:S01]  /*6620*/  FADD.FTZ R33, -R141, R33 ;  /* 0x000000218d217221 */ /* 0x000fe20000010100 */
[----:B------:R-:W-:Y:S01]  /*6630*/  FFMA.FTZ R17, -R242, R242, 1 ;  /* 0x3f800000f2117423 */ /* 0x000fe200000101f2 */
[----:B------:R-:W-:Y:S01]  /*6640*/  FMUL.FTZ R21, R135, R21 ;  /* 0x0000001587157220 */ /* 0x000fe20000410000 */
[----:B------:R-:W-:Y:S01]  /*6650*/  FMUL.FTZ R133, R133, UR5 ;  /* 0x0000000585857c20 */ /* 0x000fe20008410000 */
[----:B------:R-:W-:Y:S01]  /*6660*/  FMUL.FTZ R135, R47, R33 ;  /* 0x000000212f877220 */ /* 0x000fe20000410000 */
[----:B----4-:R-:W-:Y:S01]  /*6670*/  FADD.FTZ R6, -R140, R6 ;  /* 0x000000068c067221 */ /* 0x010fe20000010100 */
[----:B------:R2:W5:Y:S01]  /*6680*/  LDL.LU R47, [R1+0xa0] ;  /* 0x0000a000012f7983 */ /* 0x0005620000300800 */
[----:B------:R-:W-:Y:S01]  /*6690*/  FMUL.FTZ R17, R17, UR5 ;  /* 0x0000000511117c20 */ /* 0x000fe20008410000 */
[----:B------:R-:W-:Y:S01]  /*66a0*/  FMUL.FTZ R133, R134, R133 ;  /* 0x0000008586857220 */ /* 0x000fe20000410000 */
[----:B------:R-:W-:Y:S01]  /*66b0*/  FMUL.FTZ R134, R46, R6 ;  /* 0x000000062e867220 */ /* 0x000fe20000410000 */
[----:B------:R-:W-:Y:S01]  /*66c0*/  FFMA.FTZ R6, -R45, R45, 1 ;  /* 0x3f8000002d067423 */ /* 0x000fe2000001012d */
[----:B------:R2:W5:Y:S01]  /*66d0*/  LDL.LU R46, [R1+0x9c] ;  /* 0x00009c00012e7983 */ /* 0x0005620000300800 */
[----:B------:R-:W-:Y:S01]  /*66e0*/  FMUL.FTZ R17, R20, R17 ;  /* 0x0000001114117220 */ /* 0x000fe20000410000 */
[----:B------:R-:W-:Y:S01]  /*66f0*/  FFMA.FTZ R20, -R243, R243, 1 ;  /* 0x3f800000f3147423 */ /* 0x000fe200000101f3 */
[----:B------:R-:W-:Y:S01]  /*6700*/  FFMA.FTZ R32, -R44, R44, 1 ;  /* 0x3f8000002c207423 */ /* 0x000fe2000001012c */
[----:B------:R2:W5:Y:S01]  /*6710*/  LDL.LU R45, [R1+0x98] ;  /* 0x00009800012d7983 */ /* 0x0005620000300800 */
[----:B------:R-:W-:Y:S01]  /*6720*/  FADD.FTZ R7, -R140, R7 ;  /* 0x000000078c077221 */ /* 0x000fe20000010100 */
[----:B------:R-:W-:Y:S01]  /*6730*/  FMUL.FTZ R6, R6, UR5 ;  /* 0x0000000506067c20 */ /* 0x000fe20008410000 */
[----:B------:R-:W-:Y:S01]  /*6740*/  FMUL.FTZ R32, R32, UR5 ;  /* 0x0000000520207c20 */ /* 0x000fe20008410000 */
[----:B------:R2:W5:Y:S01]  /*6750*/  LDL.LU R44, [R1+0x94] ;  /* 0x00009400012c7983 */ /* 0x0005620000300800 */
[----:B------:R-:W-:Y:S01]  /*6760*/  FMUL.FTZ R33, R43, R7 ;  /* 0x000000072b217220 */ /* 0x000fe20000410000 */
[----:B------:R-:W-:Y:S01]  /*6770*/  FMUL.FTZ R20, R20, UR5 ;  /* 0x0000000514147c20 */ /* 0x000fe20008410000 */
[----:B------:R-:W-:Y:S01]  /*6780*/  F2FP.F16.F32.PACK_AB R7, R5, R132 ;  /* 0x000000840507723e */ /* 0x000fe200000000ff */
[----:B------:R2:W5:Y:S01]  /*6790*/  LDL.LU R43, [R1+0x90] ;  /* 0x00009000012b7983 */ /* 0x0005620000300800 */
[----:B------:R-:W-:Y:S01]  /*67a0*/  FMUL.FTZ R5, R134, R6 ;  /* 0x0000000686057220 */ /* 0x000fe20000410000 */
[----:B------:R-:W-:Y:S01]  /*67b0*/  FMUL.FTZ R6, R33, R32 ;  /* 0x0000002021067220 */ /* 0x000fe20000410000 */
[----:B------:R-:W-:Y:S01]  /*67c0*/  FMUL.FTZ R20, R135, R20 ;  /* 0x0000001487147220 */ /* 0x000fe20000410000 */
[C---:B------:R-:W-:Y:S01]  /*67d0*/  FADD.FTZ R32, -R140.reuse, R18 ;  /* 0x000000128c207221 */ /* 0x040fe20000010100 */
[----:B------:R-:W-:Y:S01]  /*67e0*/  FADD.FTZ R18, -R140, R22 ;  /* 0x000000168c127221 */ /* 0x000fe20000010100 */
[----:B------:R-:W-:Y:S01]  /*67f0*/  FFMA.FTZ R22, -R38, R38, 1 ;  /* 0x3f80000026167423 */ /* 0x000fe20000010126 */
[----:B------:R-:W-:Y:S01]  /*6800*/  F2FP.F16.F32.PACK_AB R6, R6, R5 ;  /* 0x000000050606723e */ /* 0x000fe200000000ff */
[----:B------:R-:W-:Y:S01]  /*6810*/  FMUL.FTZ R5, R42, R32 ;  /* 0x000000202a057220 */ /* 0x000fe20000410000 */
[----:B------:R-:W-:Y:S01]  /*6820*/  F2FP.F16.F32.PACK_AB R20, R20, R17 ;  /* 0x000000111414723e */ /* 0x000fe200000000ff */
[----:B------:R2:W5:Y:S01]  /*6830*/  LDL.LU R42, [R1+0x8c] ;  /* 0x00008c00012a7983 */ /* 0x0005620000300800 */
[----:B------:R-:W-:Y:S01]  /*6840*/  FADD.FTZ R17, -R140, R19 ;  /* 0x000000138c117221 */ /* 0x000fe20000010100 */
[----:B------:R-:W-:Y:S01]  /*6850*/  FMUL.FTZ R18, R40, R18 ;  /* 0x0000001228127220 */ /* 0x000fe20000410000 */
[----:B------:R-:W-:Y:S01]  /*6860*/  FADD.FTZ R19, -R140, R23 ;  /* 0x000000178c137221 */ /* 0x000fe20000010100 */
[----:B------:R-:W-:Y:S01]  /*6870*/  FFMA.FTZ R23, -R39, R39, 1 ;  /* 0x3f80000027177423 */ /* 0x000fe20000010127 */
[----:B------:R-:W-:Y:S01]  /*6880*/  FMUL.FTZ R17, R41, R17 ;  /* 0x0000001129117220 */ /* 0x000fe20000410000 */
[----:B------:R-:W-:Y:S01]  /*6890*/  FFMA.FTZ R33, -R2, R2, 1 ;  /* 0x3f80000002217423 */ /* 0x000fe20000010102 */
[----:B------:R2:W5:Y:S01]  /*68a0*/  LDL.LU R41, [R1+0x88] ;  /* 0x0000880001297983 */ /* 0x0005620000300800 */
[----:B------:R-:W-:Y:S01]  /*68b0*/  FMUL.FTZ R19, R37, R19 ;  /* 0x0000001325137220 */ /* 0x000fe20000410000 */
[C---:B------:R-:W-:Y:S01]  /*68c0*/  FADD.FTZ R34, -R140.reuse, R34 ;  /* 0x000000228c227221 */ /* 0x040fe20000010100 */
[----:B------:R-:W-:Y:S01]  /*68d0*/  FADD.FTZ R35, -R140, R35 ;  /* 0x000000238c237221 */ /* 0x000fe20000010100 */
[----:B------:R2:W5:Y:S01]  /*68e0*/  LDL.LU R40, [R1+0x84] ;  /* 0x0000840001287983 */ /* 0x0005620000300800 */
[----:B------:R-:W-:Y:S01]  /*68f0*/  FMUL.FTZ R23, R23, UR5 ;  /* 0x0000000517177c20 */ /* 0x000fe20008410000 */
[----:B------:R-:W-:Y:S01]  /*6900*/  FMUL.FTZ R22, R22, UR5 ;  /* 0x0000000516167c20 */ /* 0x000fe20008410000 */
[----:B------:R-:W-:Y:S01]  /*6910*/  FFMA.FTZ R32, -R252, R252, 1 ;  /* 0x3f800000fc207423 */ /* 0x000fe200000101fc */
[----:B------:R2:W5:Y:S01]  /*6920*/  LDL.LU R39, [R1+0x80] ;  /* 0x0000800001277983 */ /* 0x0005620000300800 */
[----:B------:R-:W-:Y:S01]  /*6930*/  FMUL.FTZ R23, R5, R23 ;  /* 0x0000001705177220 */ /* 0x000fe20000410000 */
[----:B------:R-:W-:Y:S01]  /*6940*/  FMUL.FTZ R5, R36, R34 ;  /* 0x0000002224057220 */ /* 0x000fe20000410000 */
[----:B------:R-:W-:Y:S01]  /*6950*/  FMUL.FTZ R22, R17, R22 ;  /* 0x0000001611167220 */ /* 0x000fe20000410000 */
[----:B------:R2:W5:Y:S01]  /*6960*/  LDL.LU R38, [R1+0x7c] ;  /* 0x00007c0001267983 */ /* 0x0005620000300800 */
[----:B------:R-:W-:Y:S01]  /*6970*/  FMUL.FTZ R17, R3, R35 ;  /* 0x0000002303117220 */ /* 0x000fe20000410000 */
[----:B------:R-:W-:Y:S01]  /*6980*/  FFMA.FTZ R35, -R245, R245, 1 ;  /* 0x3f800000f5237423 */ /* 0x000fe200000101f5 */
[----:B------:R-:W-:Y:S01]  /*6990*/  FFMA.FTZ R34, -R244, R244, 1 ;  /* 0x3f800000f4227423 */ /* 0x000fe200000101f4 */
[----:B------:R2:W5:Y:S01]  /*69a0*/  LDL.LU R37, [R1+0x78] ;  /* 0x0000780001257983 */ /* 0x0005620000300800 */
[----:B------:R-:W-:Y:S01]  /*69b0*/  FMUL.FTZ R33, R33, UR5 ;  /* 0x0000000521217c20 */ /* 0x000fe20008410000 */
[----:B------:R-:W-:Y:S01]  /*69c0*/  FMUL.FTZ R32, R32, UR5 ;  /* 0x0000000520207c20 */ /* 0x000fe20008410000 */
[----:B------:R-:W-:Y:S01]  /*69d0*/  FMUL.FTZ R35, R35, UR5 ;  /* 0x0000000523237c20 */ /* 0x000fe20008410000 */
[----:B------:R2:W5:Y:S01]  /*69e0*/  LDL.LU R36, [R1+0x74] ;  /* 0x0000740001247983 */ /* 0x0005620000300800 */
[----:B------:R-:W-:Y:S01]  /*69f0*/  FMUL.FTZ R34, R34, UR5 ;  /* 0x0000000522227c20 */ /* 0x000fe20008410000 */
[----:B------:R-:W-:Y:S01]  /*6a00*/  F2FP.F16.F32.PACK_AB R21, R21, R133 ;  /* 0x000000851515723e */ /* 0x000fe200000000ff */
[----:B------:R-:W-:Y:S01]  /*6a10*/  FMUL.FTZ R33, R18, R33 ;  /* 0x0000002112217220 */ /* 0x000fe20000410000 */
[----:B------:R2:W5:Y:S01]  /*6a20*/  LDL.LU R3, [R1+0x70] ;  /* 0x0000700001037983 */ /* 0x0005620000300800 */
[----:B------:R-:W-:Y:S01]  /*6a30*/  FMUL.FTZ R32, R19, R32 ;  /* 0x0000002013207220 */ /* 0x000fe20000410000 */
[----:B------:R-:W-:Y:S01]  /*6a40*/  FMUL.FTZ R35, R5, R35 ;  /* 0x0000002305237220 */ /* 0x000fe20000410000 */
[----:B------:R-:W-:Y:S01]  /*6a50*/  FMUL.FTZ R34, R17, R34 ;  /* 0x0000002211227220 */ /* 0x000fe20000410000 */
[----:B------:R2:W5:Y:S04]  /*6a60*/  LDL.LU R2, [R1+0x6c] ;  /* 0x00006c0001027983 */ /* 0x0005680000300800 */
[----:B------:R2:W5:Y:S06]  /*6a70*/  LDL.64 R246, [R1+0x20] ;  /* 0x0000200001f67983 */ /* 0x00056c0000100a00 */
[----:B------:R2:W5:Y:S04]  /*6a80*/  LDL R243, [R1+0x34] ;  /* 0x0000340001f37983 */ /* 0x0005680000100800 */
[----:B------:R2:W5:Y:S01]  /*6a90*/  LDL R242, [R1+0x38] ;  /* 0x0000380001f27983 */ /* 0x0005620000100800 */
[----:B------:R-:W-:Y:S05]  /*6aa0*/  @!P0 BRA `(.L_x_202) ;  /* 0x0000000000dc8947 */ /* 0x000fea0003800000 */
[----:B------:R-:W3:Y:S01]  /*6ab0*/  LDL.LU R134, [R1+0x18] ;  /* 0x0000180001867983 */ /* 0x000ee20000300800 */
[----:B------:R-:W1:Y:S01]  /*6ac0*/  LDC R5, c[0x0][0x240] ;  /* 0x00009000ff057b82 */ /* 0x000e620000000800 */
[----:B-----5:R-:W-:Y:S01]  /*6ad0*/  ISETP.GE.AND P2, PT, R246, UR38, PT ;  /* 0x00000026f6007c0c */ /* 0x020fe2000bf46270 */
[----:B------:R-:W-:Y:S01]  /*6ae0*/  ULOP3.LUT UR9, UR8, 0x1, URZ, 0xc0, !UPT ;  /* 0x0000000108097892 */ /* 0x000fe2000f8ec03f */
[----:B------:R-:W4:Y:S01]  /*6af0*/  LDL.LU R133, [R1] ;  /* 0x0000000001857983 */ /* 0x000f220000300800 */
[----:B------:R-:W-:Y:S01]  /*6b00*/  ISETP.GE.AND P1, PT, R243, UR38, PT ;  /* 0x00000026f3007c0c */ /* 0x000fe2000bf26270 */
[----:B------:R-:W-:Y:S01]  /*6b10*/  UMOV UR16, 0xffffd000 ;  /* 0xffffd00000107882 */ /* 0x000fe20000000000 */
[----:B------:R-:W-:Y:S01]  /*6b20*/  UISETP.NE.U32.AND UP0, UPT, UR9, 0x1, UPT ;  /* 0x000000010900788c */ /* 0x000fe2000bf05070 */
[----:B------:R-:W2:Y:S03]  /*6b30*/  LDL.LU R132, [R1+0x8] ;  /* 0x0000080001847983 */ /* 0x000ea60000300800 */
[----:B------:R-:W-:Y:S06]  /*6b40*/  USEL UR9, UR16, 0x3000, !UP0 ;  /* 0x0000300010097887 */ /* 0x000fec000c000000 */
[----:B------:R-:W-:Y:S01]  /*6b50*/  VIADD R231, R231, UR9 ;  /* 0x00000009e7e77c36 */ /* 0x000fe20008000000 */
[----:B------:R-:W-:Y:S04]  /*6b60*/  IADD3 R220, R220, UR9, RZ ;  /* 0x00000009dcdc7c10 */ /* 0x000fe8000fffe0ff */
[----:B------:R1:W-:Y:S04]  /*6b70*/  @P2 STS [R231], RZ ;  /* 0x000000ffe7002388 */ /* 0x0003e80000000800 */
[----:B------:R1:W-:Y:S04]  /*6b80*/  @P2 STS [R231+0x4], RZ ;  /* 0x000004ffe7002388 */ /* 0x0003e80000000800 */
[----:B------:R2:W-:Y:S04]  /*6b90*/  @P2 STS [R231+0x8], RZ ;  /* 0x000008ffe7002388 */ /* 0x0005e80000000800 */
[----:B------:R2:W-:Y:S01]  /*6ba0*/  @P2 STS [R231+0xc], RZ ;  /* 0x00000cffe7002388 */ /* 0x0005e20000000800 */
[----:B-1----:R-:W-:Y:S05]  /*6bb0*/  IMAD.U32 R5, R5, -0x40, RZ ;  /* 0xffffffc005057824 */ /* 0x002fea00078e00ff */
[----:B------:R-:W-:Y:S02]  /*6bc0*/  SHF.R.S32.HI R17, RZ, 0x1f, R5 ;  /* 0x0000001fff117819 */ /* 0x000fe40000011405 */
[C---:B--2---:R-:W-:Y:S04]  /*6bd0*/  LEA R132, P3, R5.reuse, R132, 0x1 ;  /* 0x0000008405847211 */ /* 0x044fe800078608ff */
[----:B----4-:R-:W-:Y:S01]  /*6be0*/  LEA.HI.X R133, R5, R133, R17, 0x1, P3 ;  /* 0x0000008505857211 */ /* 0x010fe200018f0c11 */
[----:B------:R1:W-:Y:S01]  /*6bf0*/  STL [R1+0x8], R132 ;  /* 0x0000088401007387 */ /* 0x0003e20000100800 */
[C---:B---3--:R-:W-:Y:S01]  /*6c00*/  VIADD R5, R134.reuse, UR9 ;  /* 0x0000000986057c36 */ /* 0x048fe20008000000 */
[-C--:B------:R-:W-:Y:S01]  /*6c10*/  @!P2 MOV R18, R132.reuse ;  /* 0x000000840012a202 */ /* 0x080fe20000000f00 */
[----:B------:R-:W-:Y:S01]  /*6c20*/  @!P1 VIADD R17, R134, UR9 ;  /* 0x0000000986119c36 */ /* 0x000fe20008000000 */
[----:B------:R1:W-:Y:S01]  /*6c30*/  STL [R1], R133 ;  /* 0x0000008501007387 */ /* 0x0003e20000100800 */
[--C-:B------:R-:W-:Y:S03]  /*6c40*/  @!P2 IMAD.MOV.U32 R19, RZ, RZ, R133.reuse ;  /* 0x000000ffff13a224 */ /* 0x100fe600078e0085 */
[----:B------:R1:W-:Y:S04]  /*6c50*/  STL [R1+0x18], R5 ;  /* 0x0000180501007387 */ /* 0x0003e80000100800 */
        /* <DEDUP_REMOVED lines=8> */
[-C--:B--2---:R-:W-:Y:S01]  /*6ce0*/  @!P1 MOV R18, R132.reuse ;  /* 0x0000008400129202 */ /* 0x084fe20000000f00 */
[--C-:B------:R-:W-:Y:S05]  /*6cf0*/  @!P1 IMAD.MOV.U32 R19, RZ, RZ, R133.reuse ;  /* 0x000000ffff139224 */ /* 0x100fea00078e0085 */
        /* <DEDUP_REMOVED lines=10> */
[----:B--2---:R-:W-:Y:S01]  /*6da0*/  @!P1 VIADD R17, R134, UR9 ;  /* 0x0000000986119c36 */ /* 0x004fe20008000000 */
[----:B------:R-:W-:Y:S01]  /*6db0*/  @!P1 MOV R18, R132 ;  /* 0x0000008400129202 */ /* 0x000fe20000000f00 */
[----:B------:R-:W-:Y:S05]  /*6dc0*/  @!P1 IMAD.MOV.U32 R19, RZ, RZ, R133 ;  /* 0x000000ffff139224 */ /* 0x000fea00078e0085 */
[----:B------:R-:W-:Y:S01]  /*6dd0*/  @!PT LDS RZ, [RZ] ;  /* 0x00000000fffff984 */ /* 0x000fe20000000800 */
[----:B------:R-:W-:Y:S01]  /*6de0*/  @!PT LDS RZ, [RZ] ;  /* 0x00000000fffff984 */ /* 0x000fe20000000800 */
[----:B------:R-:W-:Y:S01]  /*6df0*/  @!PT LDS RZ, [RZ] ;  /* 0x00000000fffff984 */ /* 0x000fe20000000800 */
[----:B------:R1:W-:Y:S04]  /*6e00*/  @!P1 LDGSTS.E.BYPASS.LTC128B.128 [R17+0x2000], desc[UR6][R18.64+0x80] ;  /* 0x0200008012119fae */ /* 0x0003e8000b901d46 */
[----:B------:R-:W0:Y:S02]  /*6e10*/  LDGDEPBAR ;  /* 0x00000000000079af */ /* 0x000e240000000000 */
.L_x_202:
[----:B------:R-:W-:Y:S01]  /*6e20*/  STS [R241+0xf000], R16 ;  /* 0x00f00010f1007388 */ /* 0x000fe20000000800 */
[----:B-1----:R-:W-:Y:S01]  /*6e30*/  F2FP.F16.F32.PACK_AB R5, R22, R23 ;  /* 0x000000171605723e */ /* 0x002fe200000000ff */
[C---:B-----5:R-:W-:Y:S01]  /*6e40*/  FADD.FTZ R8, -R4.reuse, R8 ;  /* 0x0000000804087221 */ /* 0x060fe20000010100 */
[C---:B------:R-:W-:Y:S01]  /*6e50*/  FADD.FTZ R9, -R4.reuse, R9 ;  /* 0x0000000904097221 */ /* 0x040fe20000010100 */
[----:B------:R1:W-:Y:S01]  /*6e60*/  STS [R241+0xf400], R6 ;  /* 0x00f40006f1007388 */ /* 0x0003e20000000800 */
[----:B------:R-:W-:Y:S01]  /*6e70*/  FADD.FTZ R25, -R4, R25 ;  /* 0x0000001904197221 */ /* 0x000fe20000010100 */
[----:B------:R-:W-:Y:S01]  /*6e80*/  FMUL.FTZ R19, R233, R8 ;  /* 0x00000008e9137220 */ /* 0x000fe20000410000 */
[----:B------:R-:W-:Y:S01]  /*6e90*/  FMUL.FTZ R18, R232, R9 ;  /* 0x00000009e8127220 */ /* 0x000fe20000410000 */
[----:B------:R3:W-:Y:S01]  /*6ea0*/  STS [R240+0xf000], R7 ;  /* 0x00f00007f0007388 */ /* 0x0007e20000000800 */
[----:B------:R-:W-:Y:S01]  /*6eb0*/  FFMA.FTZ R9, -R160, R160, 1 ;  /* 0x3f800000a0097423 */ /* 0x000fe200000101a0 */
[----:B------:R-:W-:Y:S01]  /*6ec0*/  FFMA.FTZ R8, -R154, R154, 1 ;  /* 0x3f8000009a087423 */ /* 0x000fe2000001019a */
[C---:B------:R-:W-:Y:S01]  /*6ed0*/  FADD.FTZ R29, -R4.reuse, R29 ;  /* 0x0000001d041d7221 */ /* 0x040fe20000010100 */
[----:B------:R4:W-:Y:S01]  /*6ee0*/  STS [R240+0xf400], R5 ;  /* 0x00f40005f0007388 */ /* 0x0009e20000000800 */
[C---:B------:R-:W-:Y:S01]  /*6ef0*/  FADD.FTZ R24, -R4.reuse, R24 ;  /* 0x0000001804187221 */ /* 0x040fe20000010100 */
[C---:B------:R-:W-:Y:S01]  /*6f00*/  FADD.FTZ R28, -R4.reuse, R28 ;  /* 0x0000001c041c7221 */ /* 0x040fe20000010100 */
[C---:B------:R-:W-:Y:S01]  /*6f10*/  FADD.FTZ R12, -R4.reuse, R12 ;  /* 0x0000000c040c7221 */ /* 0x040fe20000010100 */
[----:B------:R-:W-:Y:S01]  /*6f20*/  FADD.FTZ R13, -R4, R13 ;  /* 0x0000000d040d7221 */ /* 0x000fe20000010100 */
[----:B------:R-:W-:Y:S01]  /*6f30*/  FMUL.FTZ R9, R9, UR5 ;  /* 0x0000000509097c20 */ /* 0x000fe20008410000 */
[----:B------:R-:W-:Y:S01]  /*6f40*/  FMUL.FTZ R8, R8, UR5 ;  /* 0x0000000508087c20 */ /* 0x000fe20008410000 */
[----:B------:R-:W-:Y:S01]  /*6f50*/  FFMA.FTZ R4, -R144, R144, 1 ;  /* 0x3f80000090047423 */ /* 0x000fe20000010190 */
[----:B------:R-:W-:Y:S01]  /*6f60*/  FMUL.FTZ R29, R157, R29 ;  /* 0x0000001d9d1d7220 */ /* 0x000fe20000410000 */
[----:B------:R-:W-:Y:S01]  /*6f70*/  FMUL.FTZ R19, R19, R9 ;  /* 0x0000000913137220 */ /* 0x000fe20000410000 */
[----:B------:R-:W-:Y:S01]  /*6f80*/  FMUL.FTZ R18, R18, R8 ;  /* 0x0000000812127220 */ /* 0x000fe20000410000 */
[----:B------:R-:W-:Y:S01]  /*6f90*/  FMUL.FTZ R4, R4, UR5 ;  /* 0x0000000504047c20 */ /* 0x000fe20008410000 */
[----:B------:R-:W-:Y:S01]  /*6fa0*/  FMUL.FTZ R12, R168, R12 ;  /* 0x0000000ca80c7220 */ /* 0x000fe20000410000 */
[----:B------:R-:W-:Y:S01]  /*6fb0*/  FMUL.FTZ R13, R167, R13 ;  /* 0x0000000da70d7220 */ /* 0x000fe20000410000 */
[----:B------:R-:W-:Y:S01]  /*6fc0*/  FFMA.FTZ R8, -R147, R147, 1 ;  /* 0x3f80000093087423 */ /* 0x000fe20000010193 */
[----:B------:R-:W-:Y:S01]  /*6fd0*/  FMUL.FTZ R9, R29, R4 ;  /* 0x000000041d097220 */ /* 0x000fe20000410000 */
[----:B------:R-:W-:Y:S01]  /*6fe0*/  F2FP.F16.F32.PACK_AB R4, R18, R19 ;  /* 0x000000131204723e */ /* 0x000fe200000000ff */
[----:B-1----:R-:W-:Y:S01]  /*6ff0*/  FFMA.FTZ R6, -R150, R150, 1 ;  /* 0x3f80000096067423 */ /* 0x002fe20000010196 */
[----:B------:R-:W-:Y:S01]  /*7000*/  FMUL.FTZ R24, R165, R24 ;  /* 0x00000018a5187220 */ /* 0x000fe20000410000 */
[----:B------:R-:W-:Y:S01]  /*7010*/  FMUL.FTZ R8, R8, UR5 ;  /* 0x0000000508087c20 */ /* 0x000fe20008410000 */
[----:B------:R-:W-:Y:S01]  /*7020*/  FADD.FTZ R10, -R0, R10 ;  /* 0x0000000a000a7221 */ /* 0x000fe20000010100 */
[----:B---3--:R-:W-:Y:S01]  /*7030*/  FFMA.FTZ R7, -R151, R151, 1 ;  /* 0x3f80000097077423 */ /* 0x008fe20000010197 */
[----:B------:R-:W-:Y:S01]  /*7040*/  FMUL.FTZ R6, R6, UR5 ;  /* 0x0000000506067c20 */ /* 0x000fe20008410000 */
[----:B------:R1:W-:Y:S01]  /*7050*/  STS [R241+0x10000], R4 ;  /* 0x01000004f1007388 */ /* 0x0003e20000000800 */
[C---:B------:R-:W-:Y:S01]  /*7060*/  FADD.FTZ R11, -R0.reuse, R11 ;  /* 0x0000000b000b7221 */ /* 0x040fe20000010100 */
[----:B------:R-:W-:Y:S01]  /*7070*/  FMUL.FTZ R7, R7, UR5 ;  /* 0x0000000507077c20 */ /* 0x000fe20008410000 */
[----:B------:R-:W-:Y:S01]  /*7080*/  FMUL.FTZ R13, R13, R6 ;  /* 0x000000060d0d7220 */ /* 0x000fe20000410000 */
[----:B------:R-:W-:Y:S01]  /*7090*/  FFMA.FTZ R6, -R145, R145, 1 ;  /* 0x3f80000091067423 */ /* 0x000fe20000010191 */
[----:B------:R-:W-:Y:S01]  /*70a0*/  FADD.FTZ R15, -R0, R15 ;  /* 0x0000000f000f7221 */ /* 0x000fe20000010100 */
[----:B------:R-:W-:Y:S01]  /*70b0*/  FMUL.FTZ R12, R12, R7 ;  /* 0x000000070c0c7220 */ /* 0x000fe20000410000 */
[----:B----4-:R-:W-:Y:S01]  /*70c0*/  FFMA.FTZ R5, -R161, R161, 1 ;  /* 0x3f800000a1057423 */ /* 0x010fe200000101a1 */
[----:B------:R-:W-:Y:S01]  /*70d0*/  FMUL.FTZ R24, R24, R8 ;  /* 0x0000000818187220 */ /* 0x000fe20000410000 */
[----:B------:R-:W-:Y:S01]  /*70e0*/  FMUL.FTZ R28, R158, R28 ;  /* 0x0000001c9e1c7220 */ /* 0x000fe20000410000 */
[----:B------:R-:W-:Y:S01]  /*70f0*/  FMUL.FTZ R6, R6, UR5 ;  /* 0x0000000506067c20 */ /* 0x000fe20008410000 */
[----:B------:R-:W-:Y:S01]  /*7100*/  F2FP.F16.F32.PACK_AB R8, R13, R12 ;  /* 0x0000000c0d08723e */ /* 0x000fe200000000ff */
[----:B------:R-:W-:Y:S01]  /*7110*/  FMUL.FTZ R13, R237, R10 ;  /* 0x0000000aed0d7220 */ /* 0x000fe20000410000 */
[----:B------:R-:W-:Y:S01]  /*7120*/  FMUL.FTZ R12, R236, R11 ;  /* 0x0000000bec0c7220 */ /* 0x000fe20000410000 */
[----:B------:R-:W-:Y:S01]  /*7130*/  FMUL.FTZ R15, R234, R15 ;  /* 0x0000000fea0f7220 */ /* 0x000fe20000410000 */
[----:B------:R-:W-:Y:S01]  /*7140*/  FMUL.FTZ R5, R5, UR5 ;  /* 0x0000000505057c20 */ /* 0x000fe20008410000 */
[----:B------:R-:W-:Y:S01]  /*7150*/  FFMA.FTZ R11, -R164, R164, 1 ;  /* 0x3f800000a40b7423 */ /* 0x000fe200000101a4 */
[----:B------:R-:W-:Y:S01]  /*7160*/  FFMA.FTZ R10, -R163, R163, 1 ;  /* 0x3f800000a30a7423 */ /* 0x000fe200000101a3 */
[----:B------:R-:W-:Y:S01]  /*7170*/  FMUL.FTZ R28, R28, R6 ;  /* 0x000000061c1c7220 */ /* 0x000fe20000410000 */
[----:B------:R-:W-:Y:S01]  /*7180*/  FMUL.FTZ R15, R15, R5 ;  /* 0x000000050f0f7220 */ /* 0x000fe20000410000 */
[----:B------:R-:W-:Y:S01]  /*7190*/  FMUL.FTZ R11, R11, UR5 ;  /* 0x000000050b0b7c20 */ /* 0x000fe20008410000 */
[----:B------:R-:W-:Y:S01]  /*71a0*/  FMUL.FTZ R10, R10, UR5 ;  /* 0x000000050a0a7c20 */ /* 0x000fe20008410000 */
[----:B------:R-:W-:Y:S01]  /*71b0*/  FADD.FTZ R14, -R0, R14 ;  /* 0x0000000e000e7221 */ /* 0x000fe20000010100 */
[----:B------:R-:W-:Y:S01]  /*71c0*/  FFMA.FTZ R6, -R162, R162, 1 ;  /* 0x3f800000a2067423 */ /* 0x000fe200000101a2 */
[----:B------:R-:W-:Y:S01]  /*71d0*/  FADD.FTZ R30, -R0, R30 ;  /* 0x0000001e001e7221 */ /* 0x000fe20000010100 */
[----:B------:R-:W-:Y:S01]  /*71e0*/  FFMA.FTZ R5, -R149, R149, 1 ;  /* 0x3f80000095057423 */ /* 0x000fe20000010195 */
[----:B------:R-:W-:Y:S01]  /*71f0*/  FMUL.FTZ R13, R13, R11 ;  /* 0x0000000b0d0d7220 */ /* 0x000fe20000410000 */
[----:B------:R-:W-:Y:S01]  /*7200*/  FMUL.FTZ R12, R12, R10 ;  /* 0x0000000a0c0c7220 */ /* 0x000fe20000410000 */
[----:B------:R-:W-:Y:S01]  /*7210*/  FMUL.FTZ R14, R235, R14 ;  /* 0x0000000eeb0e7220 */ /* 0x000fe20000410000 */
[----:B------:R-:W-:Y:S01]  /*7220*/  FMUL.FTZ R6, R6, UR5 ;  /* 0x0000000506067c20 */ /* 0x000fe20008410000 */
[----:B------:R-:W-:Y:S01]  /*7230*/  FMUL.FTZ R30, R169, R30 ;  /* 0x0000001ea91e7220 */ /* 0x000fe20000410000 */
[----:B------:R-:W-:Y:S01]  /*7240*/  FMUL.FTZ R5, R5, UR5 ;  /* 0x0000000505057c20 */ /* 0x000fe20008410000 */
[----:B------:R-:W-:Y:S01]  /*7250*/  FFMA.FTZ R10, -R155, R155, 1 ;  /* 0x3f8000009b0a7423 */ /* 0x000fe2000001019b */
[----:B------:R-:W-:Y:S01]  /*7260*/  FMUL.FTZ R14, R14, R6 ;  /* 0x000000060e0e7220 */ /* 0x000fe20000410000 */
[----:B------:R-:W-:Y:S01]  /*7270*/  FADD.FTZ R27, -R0, R27 ;  /* 0x0000001b001b7221 */ /* 0x000fe20000010100 */
[----:B------:R-:W-:Y:S01]  /*7280*/  FMUL.FTZ R30, R30, R5 ;  /* 0x000000051e1e7220 */ /* 0x000fe20000410000 */
[----:B------:R-:W-:Y:S01]  /*7290*/  F2FP.F16.F32.PACK_AB R5, R12, R13 ;  /* 0x0000000d0c05723e */ /* 0x000fe200000000ff */
[----:B------:R-:W-:Y:S01]  /*72a0*/  FFMA.FTZ R6, -R153, R153, 1 ;  /* 0x3f80000099067423 */ /* 0x000fe20000010199 */
[----:B------:R-:W-:Y:S01]  /*72b0*/  FFMA.FTZ R7, -R146, R146, 1 ;  /* 0x3f80000092077423 */ /* 0x000fe20000010192 */
[C---:B------:R-:W-:Y:S01]  /*72c0*/  FADD.FTZ R26, -R0.reuse, R26 ;  /* 0x0000001a001a7221 */ /* 0x040fe20000010100 */
[----:B-1----:R-:W-:Y:S01]  /*72d0*/  F2FP.F16.F32.PACK_AB R4, R15, R14 ;  /* 0x0000000e0f04723e */ /* 0x002fe200000000ff */
[----:B------:R-:W-:Y:S01]  /*72e0*/  STS [R241+0x10400], R5 ;  /* 0x01040005f1007388 */ /* 0x000fe20000000800 */
[----:B------:R-:W-:Y:S01]  /*72f0*/  FADD.FTZ R31, -R0, R31 ;  /* 0x0000001f001f7221 */ /* 0x000fe20000010100 */
[----:B------:R-:W-:Y:S01]  /*7300*/  FMUL.FTZ R11, R10, UR5 ;  /* 0x000000050a0b7c20 */ /* 0x000fe20008410000 */
[----:B------:R-:W-:Y:S01]  /*7310*/  FFMA.FTZ R0, -R148, R148, 1 ;  /* 0x3f80000094007423 */ /* 0x000fe20000010194 */
[----:B------:R-:W-:Y:S01]  /*7320*/  FMUL.FTZ R25, R159, R25 ;  /* 0x000000199f197220 */ /* 0x000fe20000410000 */
[----:B------:R-:W-:Y:S01]  /*7330*/  FMUL.FTZ R27, R170, R27 ;  /* 0x0000001baa1b7220 */ /* 0x000fe20000410000 */
[----:B------:R-:W-:Y:S01]  /*7340*/  FMUL.FTZ R10, R6, UR5 ;  /* 0x00000005060a7c20 */ /* 0x000fe20008410000 */
[----:B------:R-:W-:Y:S01]  /*7350*/  FMUL.FTZ R7, R7, UR5 ;  /* 0x0000000507077c20 */ /* 0x000fe20008410000 */
[----:B------:R-:W-:Y:S01]  /*7360*/  FMUL.FTZ R26, R171, R26 ;  /* 0x0000001aab1a7220 */ /* 0x000fe20000410000 */
[----:B------:R-:W-:Y:S01]  /*7370*/  F2FP.F16.F32.PACK_AB R17, R32, R33 ;  /* 0x000000212011723e */ /* 0x000fe200000000ff */
[----:B------:R-:W-:Y:S01]  /*7380*/  STS [R240+0x10000], R8 ;  /* 0x01000008f0007388 */ /* 0x000fe20000000800 */
[----:B------:R-:W-:Y:S01]  /*7390*/  FMUL.FTZ R6, R0, UR5 ;  /* 0x0000000500067c20 */ /* 0x000fe20008410000 */
[----:B------:R-:W-:Y:S01]  /*73a0*/  FMUL.FTZ R7, R25, R7 ;  /* 0x0000000719077220 */ /* 0x000fe20000410000 */
[----:B------:R-:W-:Y:S01]  /*73b0*/  FMUL.FTZ R31, R166, R31 ;  /* 0x0000001fa61f7220 */ /* 0x000fe20000410000 */
[----:B------:R-:W-:Y:S01]  /*73c0*/  STS [R240+0x10400], R4 ;  /* 0x01040004f0007388 */ /* 0x000fe20000000800 */
[----:B------:R-:W-:Y:S01]  /*73d0*/  FMUL.FTZ R26, R26, R11 ;  /* 0x0000000b1a1a7220 */ /* 0x000fe20000410000 */
[----:B------:R-:W-:Y:S01]  /*73e0*/  FMUL.FTZ R0, R27, R10 ;  /* 0x0000000a1b007220 */ /* 0x000fe20000410000 */
[----:B------:R-:W-:Y:S01]  /*73f0*/  F2FP.F16.F32.PACK_AB R16, R34, R35 ;  /* 0x000000232210723e */ /* 0x000fe200000000ff */
[----:B------:R-:W-:Y:S01]  /*7400*/  STS [R239+0xf000], R21 ;  /* 0x00f00015ef007388 */ /* 0x000fe20000000800 */
[----:B------:R-:W-:Y:S01]  /*7410*/  FMUL.FTZ R6, R31, R6 ;  /* 0x000000061f067220 */ /* 0x000fe20000410000 */
[----:B------:R-:W-:Y:S02]  /*7420*/  F2FP.F16.F32.PACK_AB R7, R7, R24 ;  /* 0x000000180707723e */ /* 0x000fe400000000ff */
[----:B------:R-:W-:Y:S01]  /*7430*/  STS [R239+0xf400], R17 ;  /* 0x00f40011ef007388 */ /* 0x000fe20000000800 */
[----:B------:R-:W-:Y:S02]  /*7440*/  F2FP.F16.F32.PACK_AB R0, R0, R26 ;  /* 0x0000001a0000723e */ /* 0x000fe400000000ff */
[----:B------:R-:W-:Y:S01]  /*7450*/  F2FP.F16.F32.PACK_AB R9, R9, R28 ;  /* 0x0000001c0909723e */ /* 0x000fe200000000ff */
[----:B------:R-:W-:Y:S01]  /*7460*/  STS [R238+0xf000], R20 ;  /* 0x00f00014ee007388 */ /* 0x000fe20000000800 */
[----:B------:R-:W-:Y:S03]  /*7470*/  F2FP.F16.F32.PACK_AB R6, R6, R30 ;  /* 0x0000001e0606723e */ /* 0x000fe600000000ff */
        /* <DEDUP_REMOVED lines=11> */
[----:B------:R-:W2:Y:S04]  /*7530*/  LDL.LU R141, [R1+0x10] ;  /* 0x00001000018d7983 */ /* 0x000ea80000300800 */
[----:B------:R-:W4:Y:S04]  /*7540*/  LDSM.16.MT88.4 R20, [R0+0x8000] ;  /* 0x008000000014783b */ /* 0x000f280000004200 */
[----:B------:R-:W2:Y:S04]  /*7550*/  LDL.LU R140, [R1+0x14] ;  /* 0x00001400018c7983 */ /* 0x000ea80000300800 */
[----:B------:R-:W-:Y:S04]  /*7560*/  LDSM.16.MT88.4 R24, [R2+0x13800] ;  /* 0x013800000218783b */ /* 0x000fe80000004200 */
[----:B------:R-:W4:Y:S04]  /*7570*/  LDSM.16.MT88.4 R28, [R0+0x6400] ;  /* 0x00640000001c783b */ /* 0x000f280000004200 */
[----:B------:R-:W4:Y:S04]  /*7580*/  LDSM.16.MT88.4 R32, [R2+0x15800] ;  /* 0x015800000220783b */ /* 0x000f280000004200 */
[----:B------:R-:W4:Y:S01]  /*7590*/  LDSM.16.MT88.4 R132, [R0+0x7400] ;  /* 0x007400000084783b */ /* 0x000f220000004200 */
[-C--:B-1----:R-:W-:Y:S03]  /*75a0*/  HMMA.16816.F32 R36, R4, R8.reuse, R36 ;  /* 0x000000080424723c */ /* 0x082fe60000001824 */
[----:B------:R1:W5:Y:S04]  /*75b0*/  LDL R244, [R1+0x40] ;  /* 0x0000400001f47983 */ /* 0x0003680000100800 */
[----:B------:R-:W1:Y:S01]  /*75c0*/  LDSM.16.MT88.4 R136, [R0+0x8400] ;  /* 0x008400000088783b */ /* 0x000e620000004200 */
        /* <DEDUP_REMOVED lines=9> */
[-C--:B------:R-:W-:Y:S06]  /*7660*/  HMMA.16816.F32 R68, R4, R20.reuse, R68 ;  /* 0x000000140444723c */ /* 0x080fec0000001844 */
[C---:B------:R-:W-:Y:S06]  /*7670*/  HMMA.16816.F32 R72, R12.reuse, R20, R72 ;  /* 0x000000140c48723c */ /* 0x040fec0000001848 */
[-C--:B------:R-:W-:Y:S01]  /*7680*/  HMMA.16816.F32 R76, R12, R22.reuse, R76 ;  /* 0x000000160c4c723c */ /* 0x080fe2000000184c */
[----:B------:R-:W-:Y:S05]  /*7690*/  LDSM.16.MT88.4 R12, [R2+0x16000] ;  /* 0x01600000020c783b */ /* 0x000fea0000004200 */
[----:B------:R-:W-:Y:S01]  /*76a0*/  HMMA.16816.F32 R80, R4, R22, R80 ;  /* 0x000000160450723c */ /* 0x000fe20000001850 */
[----:B------:R-:W3:Y:S04]  /*76b0*/  LDSM.16.MT88.4 R4, [R2+0x14000] ;  /* 0x014000000204783b */ /* 0x000ee80000004200 */
[----:B------:R-:W4:Y:S01]  /*76c0*/  LDSM.16.MT88.4 R20, [R0+0x8800] ;  /* 0x008800000014783b */ /* 0x000f220000004200 */
        /* <DEDUP_REMOVED lines=15> */
[----:B------:R-:W1:Y:S04]  /*77c0*/  LDSM.16.MT88.4 R24, [R0+0x7c00] ;  /* 0x007c00000018783b */ /* 0x000e680000004200 */
[----:B------:R-:W1:Y:S01]  /*77d0*/  LDSM.16.MT88.4 R136, [R0+0x8c00] ;  /* 0x008c00000088783b */ /* 0x000e620000004200 */
[-C--:B---3--:R-:W-:Y:S01]  /*77e0*/  HMMA.16816.F32 R36, R4, R8.reuse, R36 ;  /* 0x000000080424723c */ /* 0x088fe20000001824 */
        /* <DEDUP_REMOVED lines=8> */
[-C--:B----4-:R-:W-:Y:S06]  /*7870*/  HMMA.16816.F32 R68, R4, R20.reuse, R68 ;  /* 0x000000140444723c */ /* 0x090fec0000001844 */
[C---:B------:R-:W-:Y:S06]  /*7880*/  HMMA.16816.F32 R72, R12.reuse, R20, R72 ;  /* 0x000000140c48723c */ /* 0x040fec0000001848 */
[-C--:B------:R-:W-:Y:S06]  /*7890*/  HMMA.16816.F32 R76, R12, R22.reuse, R76 ;  /* 0x000000160c4c723c */ /* 0x080fec000000184c */
[----:B------:R-:W-:Y:S06]  /*78a0*/  HMMA.16816.F32 R80, R4, R22, R80 ;  /* 0x000000160450723c */ /* 0x000fec0000001850 */
[-C--:B-1----:R-:W-:Y:S06]  /*78b0*/  HMMA.16816.F32 R36, R28, R32.reuse, R36 ;  /* 0x000000201c24723c */ /* 0x082fec0000001824 */
        /* <DEDUP_REMOVED lines=8> */
[C---:B------:R-:W-:Y:S05]  /*7940*/  HMMA.16816.F32 R72, R132.reuse, R136, R72 ;  /* 0x000000888448723c */ /* 0x040fea0000001848 */
[----:B--2---:R-:W-:Y:S01]  /*7950*/  MOV R161, R141 ;  /* 0x0000008d00a17202 */ /* 0x004fe20000000f00 */
[-C--:B------:R-:W-:Y:S05]  /*7960*/  HMMA.16816.F32 R76, R132, R138.reuse, R76 ;  /* 0x0000008a844c723c */ /* 0x080fea000000184c */
[----:B------:R-:W-:Y:S01]  /*7970*/  MOV R160, R140 ;  /* 0x0000008c00a07202 */ /* 0x000fe20000000f00 */
[----:B------:R-:W-:Y:S01]  /*7980*/  HMMA.16816.F32 R80, R28, R138, R80 ;  /* 0x0000008a1c50723c */ /* 0x000fe20000001850 */
[----:B------:R-:W-:Y:S11]  /*7990*/  @!UPT UIADD3 URZ, URZ, URZ, URZ ;  /* 0x0000003f3f3ff290 */ /* 0x000ff6000fffe03f */
[----:B------:R-:W-:Y:S01]  /*79a0*/  @!UPT UIADD3 URZ, URZ, URZ, URZ ;  /* 0x0000003f3f3ff290 */ /* 0x000fe2000fffe03f */
[----:B------:R-:W-:Y:S11]  /*79b0*/  @!P0 BRA `(.L_x_203) ;  /* 0x0000000000948947 */ /* 0x000ff60003800000 */
[----:B------:R-:W2:Y:S01]  /*79c0*/  LDL.LU R141, [R1+0x4] ;  /* 0x00000400018d7983 */ /* 0x000ea20000300800 */
[----:B------:R-:W1:Y:S01]  /*79d0*/  LDC R5, c[0x0][0x420] ;  /* 0x00010800ff057b82 */ /* 0x000e620000000800 */
[----:B------:R-:W-:Y:S02]  /*79e0*/  ISETP.GE.AND P3, PT, R246, UR38, PT ;  /* 0x00000026f6007c0c */ /* 0x000fe4000bf66270 */
[----:B------:R-:W3:Y:S01]  /*79f0*/  LDL.LU R140, [R1+0xc] ;  /* 0x00000c00018c7983 */ /* 0x000ee20000300800 */
[----:B------:R-:W-:Y:S02]  /*7a00*/  ISETP.GE.AND P2, PT, R243, UR38, PT ;  /* 0x00000026f3007c0c */ /* 0x000fe4000bf46270 */
[----:B-----5:R-:W-:Y:S02]  /*7a10*/  LEA R4, R244, UR4, 0x1 ;  /* 0x00000004f4047c11 */ /* 0x020fe4000f8e08ff */
[----:B------:R-:W-:Y:S06]  /*7a20*/  ISETP.GE.AND P1, PT, R242, UR38, PT ;  /* 0x00000026f2007c0c */ /* 0x000fec000bf26270 */
[----:B------:R4:W-:Y:S04]  /*7a30*/  @P3 STS [R4+0x6000], RZ ;  /* 0x006000ff04003388 */ /* 0x0009e80000000800 */
[----:B------:R4:W-:Y:S04]  /*7a40*/  @P3 STS [R4+0x6004], RZ ;  /* 0x006004ff04003388 */ /* 0x0009e80000000800 */
[----:B------:R4:W-:Y:S01]  /*7a50*/  @P3 STS.64 [R4+0x6008], RZ ;  /* 0x006008ff04003388 */ /* 0x0009e20000000a00 */
[----:B-1----:R-:W-:Y:S05]  /*7a60*/  IMAD.U32 R5, R5, -0x40, RZ ;  /* 0xffffffc005057824 */ /* 0x002fea00078e00ff */
[----:B------:R-:W-:Y:S02]  /*7a70*/  SHF.R.S32.HI R6, RZ, 0x1f, R5 ;  /* 0x0000001fff067819 */ /* 0x000fe40000011405 */
[C---:B---3--:R-:W-:Y:S04]  /*7a80*/  LEA R140, P4, R5.reuse, R140, 0x1 ;  /* 0x0000008c058c7211 */ /* 0x048fe800078808ff */
[----:B--2---:R-:W-:Y:S01]  /*7a90*/  LEA.HI.X R141, R5, R141, R6, 0x1, P4 ;  /* 0x0000008d058d7211 */ /* 0x004fe200020f0c06 */
[----:B------:R4:W-:Y:S01]  /*7aa0*/  STL [R1+0xc], R140 ;  /* 0x00000c8c01007387 */ /* 0x0009e20000100800 */
[--C-:B------:R-:W-:Y:S02]  /*7ab0*/  @!P3 IMAD.MOV.U32 R10, RZ, RZ, R140.reuse ;  /* 0x000000ffff0ab224 */ /* 0x100fe400078e008c */
[--C-:B------:R-:W-:Y:S01]  /*7ac0*/  @!P2 IMAD.MOV.U32 R8, RZ, RZ, R140.reuse ;  /* 0x000000ffff08a224 */ /* 0x100fe200078e008c */
[----:B------:R4:W-:Y:S01]  /*7ad0*/  STL [R1+0x4], R141 ;  /* 0x0000048d01007387 */ /* 0x0009e20000100800 */
[--C-:B------:R-:W-:Y:S02]  /*7ae0*/  @!P3 IMAD.MOV.U32 R11, RZ, RZ, R141.reuse ;  /* 0x000000ffff0bb224 */ /* 0x100fe400078e008d */
[--C-:B------:R-:W-:Y:S02]  /*7af0*/  @!P2 IMAD.MOV.U32 R9, RZ, RZ, R141.reuse ;  /* 0x000000ffff09a224 */ /* 0x100fe400078e008d */
[----:B------:R-:W-:Y:S01]  /*7b00*/  @!P1 IMAD.MOV.U32 R6, RZ, RZ, R140 ;  /* 0x000000ffff069224 */ /* 0x000fe200078e008c */
[----:B------:R-:W-:Y:S01]  /*7b10*/  @!PT LDS RZ, [RZ] ;  /* 0x00000000fffff984 */ /* 0x000fe20000000800 */
[----:B------:R-:W-:Y:S01]  /*7b20*/  @!PT LDS RZ, [RZ] ;  /* 0x00000000fffff984 */ /* 0x000fe20000000800 */
[----:B------:R-:W-:Y:S01]  /*7b30*/  @!PT LDS RZ, [RZ] ;  /* 0x00000000fffff984 */ /* 0x000fe20000000800 */
[----:B------:R4:W-:Y:S01]  /*7b40*/  @!P3 LDGSTS.E.BYPASS.LTC128B.128 [R4+0x6000], desc[UR6][R10.64] ;  /* 0x060000000a04bfae */ /* 0x0009e2000b901d46 */
[----:B------:R-:W-:Y:S03]  /*7b50*/  @!P1 IMAD.MOV.U32 R7, RZ, RZ, R141 ;  /* 0x000000ffff079224 */ /* 0x000fe600078e008d */
        /* <DEDUP_REMOVED lines=11> */
.L_x_203:
[----:B------:R-:W2:Y:S01]  /*7c10*/  LDL R169, [R1+0x4c] ;  /* 0x00004c0001a97983 */ /* 0x000ea20000100800 */
[----:B------:R-:W-:Y:S02]  /*7c20*/  ULOP3.LUT UR9, UR8, 0x1, URZ, 0xc0, !UPT ;  /* 0x0000000108097892 */ /* 0x000fe4000f8ec03f */
[----:B------:R-:W-:Y:S01]  /*7c30*/  UISETP.GT.AND UP2, UPT, UR8, UR19, UPT ;  /* 0x000000130800728c */ /* 0x000fe2000bf44270 */
[----:B------:R-:W3:Y:S01]  /*7c40*/  LDL R167, [R1+0x5c] ;  /* 0x00005c0001a77983 */ /* 0x000ee20000100800 */
[----:B------:R-:W-:Y:S02]  /*7c50*/  UISETP.NE.U32.AND UP0, UPT, UR9, 0x1, UPT ;  /* 0x000000010900788c */ /* 0x000fe4000bf05070 */
[----:B------:R-:W-:Y:S01]  /*7c60*/  UIADD3 UR8, UR8, -0x1, URZ ;  /* 0xffffffff08087890 */ /* 0x000fe2000fffe03f */
[----:B------:R-:W-:Y:S04]  /*7c70*/  LDSM.16.M88.4 R24, [R224] ;  /* 0x00000000e018783b */ /* 0x000fe80000000200 */
[----:B----4-:R-:W1:Y:S04]  /*7c80*/  LDSM.16.MT88.4 R8, [R0+0x9000] ;  /* 0x009000000008783b */ /* 0x010e680000004200 */
[----:B------:R-:W4:Y:S04]  /*7c90*/  LDL R162, [R1+0x28] ;  /* 0x0000280001a27983 */ /* 0x000f280000100800 */
[----:B------:R-:W4:Y:S04]  /*7ca0*/  LDL R163, [R1+0x1c] ;  /* 0x00001c0001a37983 */ /* 0x000f280000100800 */
[----:B------:R-:W4:Y:S04]  /*7cb0*/  LDL R164, [R1+0x30] ;  /* 0x0000300001a47983 */ /* 0x000f280000100800 */
[----:B------:R-:W1:Y:S04]  /*7cc0*/  LDSM.16.MT88.4 R16, [R0+0xb000] ;  /* 0x00b000000010783b */ /* 0x000e680000004200 */
[----:B------:R-:W4:Y:S04]  /*7cd0*/  LDL R165, [R1+0x2c] ;  /* 0x00002c0001a57983 */ /* 0x000f280000100800 */
[----:B------:R-:W1:Y:S04]  /*7ce0*/  LDSM.16.MT88.4 R28, [R0+0xd000] ;  /* 0x00d00000001c783b */ /* 0x000e680000004200 */
[----:B------:R-:W-:Y:S04]  /*7cf0*/  LDSM.16.M88.4 R32, [R225] ;  /* 0x00000000e120783b */ /* 0x000fe80000000200 */
[----:B------:R-:W1:Y:S04]  /*7d00*/  LDSM.16.MT88.4 R132, [R0+0x9400] ;  /* 0x009400000084783b */ /* 0x000e680000004200 */
[----:B------:R-:W1:Y:S02]  /*7d10*/  LDSM.16.MT88.4 R136, [R0+0xb400] ;  /* 0x00b400000088783b */ /* 0x000e640000004200 */
[C---:B-1----:R-:W-:Y:S02]  /*7d20*/  HMMA.16816.F32 R4, R24.reuse, R8, RZ ;  /* 0x000000081804723c */ /* 0x042fe400000018ff */
[----:B------:R-:W1:Y:S04]  /*7d30*/  LDSM.16.MT88.4 R140, [R0+0xd400] ;  /* 0x00d40000008c783b */ /* 0x000e680000004200 */
[----:B------:R-:W-:Y:S01]  /*7d40*/  LDSM.16.M88.4 R144, [R227] ;  /* 0x00000000e390783b */ /* 0x000fe20000000200 */
[C---:B------:R-:W-:Y:S03]  /*7d50*/  HMMA.16816.F32 R8, R24.reuse, R10, RZ ;  /* 0x0000000a1808723c */ /* 0x040fe600000018ff */
[----:B------:R-:W1:Y:S04]  /*7d60*/  LDSM.16.MT88.4 R148, [R0+0x9800] ;  /* 0x009800000094783b */ /* 0x000e680000004200 */
[----:B------:R-:W1:Y:S01]  /*7d70*/  LDSM.16.MT88.4 R152, [R0+0xb800] ;  /* 0x00b800000098783b */ /* 0x000e620000004200 */
[C---:B------:R-:W-:Y:S03]  /*7d80*/  HMMA.16816.F32 R12, R24.reuse, R16, RZ ;  /* 0x00000010180c723c */ /* 0x040fe600000018ff */
[----:B------:R-:W-:Y:S04]  /*7d90*/  LDSM.16.MT88.4 R156, [R0+0xbc00] ;  /* 0x00bc0000009c783b */ /* 0x000fe80000004200 */
[----:B------:R-:W4:Y:S01]  /*7da0*/  LDL R168, [R1+0x3c] ;  /* 0x00003c0001a87983 */ /* 0x000f220000100800 */
        /* <DEDUP_REMOVED lines=9> */
[----:B------:R-:W1:Y:S05]  /*7e40*/  LDSM.16.MT88.4 R136, [R0+0x9c00] ;  /* 0x009c00000088783b */ /* 0x000e6a0000004200 */
[C---:B-1----:R-:W-:Y:S06]  /*7e50*/  HMMA.16816.F32 R20, R32.reuse, R140, R20 ;  /* 0x0000008c2014723c */ /* 0x042fec0000001814 */
[----:B------:R-:W-:Y:S01]  /*7e60*/  HMMA.16816.F32 R24, R32, R142, R24 ;  /* 0x0000008e2018723c */ /* 0x000fe20000001818 */
[----:B------:R-:W1:Y:S04]  /*7e70*/  LDSM.16.MT88.4 R32, [R0+0xdc00] ;  /* 0x00dc00000020783b */ /* 0x000e680000004200 */
[----:B------:R-:W-:Y:S01]  /*7e80*/  LDSM.16.M88.4 R140, [R224+0x2000] ;  /* 0x00200000e08c783b */ /* 0x000fe20000000200 */
[C---:B------:R-:W-:Y:S06]  /*7e90*/  HMMA.16816.F32 R4, R144.reuse, R148, R4 ;  /* 0x000000949004723c */ /* 0x040fec0000001804 */
[C---:B------:R-:W-:Y:S01]  /*7ea0*/  HMMA.16816.F32 R8, R144.reuse, R150, R8 ;  /* 0x000000969008723c */ /* 0x040fe20000001808 */
[----:B------:R-:W1:Y:S05]  /*7eb0*/  LDSM.16.MT88.4 R148, [R0+0xa000] ;  /* 0x00a000000094783b */ /* 0x000e6a0000004200 */
[C---:B------:R-:W-:Y:S06]  /*7ec0*/  HMMA.16816.F32 R12, R144.reuse, R152, R12 ;  /* 0x00000098900c723c */ /* 0x040fec000000180c */
[C---:B------:R-:W-:Y:S01]  /*7ed0*/  HMMA.16816.F32 R16, R144.reuse, R154, R16 ;  /* 0x0000009a9010723c */ /* 0x040fe20000001810 */
[----:B------:R-:W1:Y:S05]  /*7ee0*/  LDSM.16.MT88.4 R152, [R0+0xc000] ;  /* 0x00c000000098783b */ /* 0x000e6a0000004200 */
[C---:B------:R-:W-:Y:S06]  /*7ef0*/  HMMA.16816.F32 R20, R144.reuse, R28, R20 ;  /* 0x0000001c9014723c */ /* 0x040fec0000001814 */
[----:B------:R-:W-:Y:S01]  /*7f00*/  HMMA.16816.F32 R24, R144, R30, R24 ;  /* 0x0000001e9018723c */ /* 0x000fe20000001818 */
[----:B------:R-:W1:Y:S04]  /*7f10*/  LDSM.16.MT88.4 R28, [R0+0xe000] ;  /* 0x00e00000001c783b */ /* 0x000e680000004200 */
[----:B------:R-:W-:Y:S01]  /*7f20*/  LDSM.16.MT88.4 R144, [R0+0xa400] ;  /* 0x00a400000090783b */ /* 0x000fe20000004200 */
[C---:B------:R-:W-:Y:S06]  /*7f30*/  HMMA.16816.F32 R4, R132.reuse, R136, R4 ;  /* 0x000000888404723c */ /* 0x040fec0000001804 */
[C---:B------:R-:W-:Y:S01]  /*7f40*/  HMMA.16816.F32 R8, R132.reuse, R138, R8 ;  /* 0x0000008a8408723c */ /* 0x040fe20000001808 */
[----:B------:R-:W1:Y:S05]  /*7f50*/  LDSM.16.M88.4 R136, [R225+0x2000] ;  /* 0x00200000e188783b */ /* 0x000e6a0000000200 */
        /* <DEDUP_REMOVED lines=15> */
[----:B------:R-:W2:Y:S04]  /*8050*/  LDSM.16.MT88.4 R28, [R0+0xe800] ;  /* 0x00e80000001c783b */ /* 0x000ea80000004200 */
[----:B------:R-:W-:Y:S01]  /*8060*/  LDSM.16.M88.4 R140, [R226+0x2000] ;  /* 0x00200000e28c783b */ /* 0x000fe20000000200 */
[C---:B------:R-:W-:Y:S06]  /*8070*/  HMMA.16816.F32 R4, R136.reuse, R144, R4 ;  /* 0x000000908804723c */ /* 0x040fec0000001804 */
[C---:B------:R-:W-:Y:S01]  /*8080*/  HMMA.16816.F32 R8, R136.reuse, R146, R8 ;  /* 0x000000928808723c */ /* 0x040fe20000001808 */
[----:B------:R-:W2:Y:S05]  /*8090*/  LDSM.16.MT88.4 R144, [R0+0xac00] ;  /* 0x00ac00000090783b */ /* 0x000eaa0000004200 */
[C---:B------:R-:W-:Y:S06]  /*80a0*/  HMMA.16816.F32 R12, R136.reuse, R156, R12 ;  /* 0x0000009c880c723c */ /* 0x040fec000000180c */
[C---:B------:R-:W-:Y:S01]  /*80b0*/  HMMA.16816.F32 R16, R136.reuse, R158, R16 ;  /* 0x0000009e8810723c */ /* 0x040fe20000001810 */
[----:B------:R-:W3:Y:S05]  /*80c0*/  LDSM.16.MT88.4 R156, [R0+0xcc00] ;  /* 0x00cc0000009c783b */ /* 0x000eea0000004200 */
[C---:B-1----:R-:W-:Y:S06]  /*80d0*/  HMMA.16816.F32 R20, R136.reuse, R32, R20 ;  /* 0x000000208814723c */ /* 0x042fec0000001814 */
[----:B------:R-:W-:Y:S01]  /*80e0*/  HMMA.16816.F32 R24, R136, R34, R24 ;  /* 0x000000228818723c */ /* 0x000fe20000001818 */
[----:B------:R1:W4:Y:S04]  /*80f0*/  LDSM.16.MT88.4 R32, [R0+0xec00] ;  /* 0x00ec00000020783b */ /* 0x0003280000004200 */
[----:B------:R-:W-:Y:S01]  /*8100*/  LDSM.16.MT88.4 R136, [R3+0x2400] ;  /* 0x002400000388783b */ /* 0x000fe20000004200 */
[C---:B------:R-:W-:Y:S06]  /*8110*/  HMMA.16816.F32 R4, R132.reuse, R148, R4 ;  /* 0x000000948404723c */ /* 0x040fec0000001804 */
[C---:B------:R-:W-:Y:S06]  /*8120*/  HMMA.16816.F32 R8, R132.reuse, R150, R8 ;  /* 0x000000968408723c */ /* 0x040fec0000001808 */
[C---:B------:R-:W-:Y:S06]  /*8130*/  HMMA.16816.F32 R12, R132.reuse, R152, R12 ;  /* 0x00000098840c723c */ /* 0x040fec000000180c */
[C---:B------:R-:W-:Y:S01]  /*8140*/  HMMA.16816.F32 R16, R132.reuse, R154, R16 ;  /* 0x0000009a8410723c */ /* 0x040fe20000001810 */
[----:B-1----:R-:W-:Y:S05]  /*8150*/  IMAD.U32 R0, RZ, RZ, UR17 ;  /* 0x00000011ff007e24 */ /* 0x002fea000f8e00ff */
[C---:B--2---:R-:W-:Y:S06]  /*8160*/  HMMA.16816.F32 R20, R132.reuse, R28, R20 ;  /* 0x0000001c8414723c */ /* 0x044fec0000001814 */
[----:B------:R-:W-:Y:S06]  /*8170*/  HMMA.16816.F32 R24, R132, R30, R24 ;  /* 0x0000001e8418723c */ /* 0x000fec0000001818 */
[C---:B------:R-:W-:Y:S01]  /*8180*/  HMMA.16816.F32 R4, R140.reuse, R144, R4 ;  /* 0x000000908c04723c */ /* 0x040fe20000001804 */
[----:B------:R-:W-:Y:S04]  /*8190*/  IMAD.U32 R132, RZ, RZ, UR17 ;  /* 0x00000011ff847e24 */ /* 0x000fe8000f8e00ff */
[----:B------:R-:W-:Y:S01]  /*81a0*/  @P0 IADD3 R30, P2, R169, UR13, RZ ;  /* 0x0000000da91e0c10 */ /* 0x000fe2000ff5e0ff */
[C---:B------:R-:W-:Y:S01]  /*81b0*/  HMMA.16816.F32 R8, R140.reuse, R146, R8 ;  /* 0x000000928c08723c */ /* 0x040fe20000001808 */
[----:B------:R-:W-:Y:S01]  /*81c0*/  LDSM.16.MT88.4 R144, [R3+0x1c00] ;  /* 0x001c00000390783b */ /* 0x000fe20000004200 */
[----:B------:R-:W-:Y:S03]  /*81d0*/  @UP3 UIADD3 UR13, UP1, UR13, -0x100, URZ ;  /* 0xffffff000d0d3890 */ /* 0x000fe6000ff3e03f */
[----:B---3--:R-:W-:Y:S01]  /*81e0*/  @P0 IADD3.X R31, R167, UR12, RZ, P2, !PT ;  /* 0x0000000ca71f0c10 */ /* 0x008fe200097fe4ff */
[C---:B------:R-:W-:Y:S01]  /*81f0*/  HMMA.16816.F32 R12, R140.reuse, R156, R12 ;  /* 0x0000009c8c0c723c */ /* 0x040fe2000000180c */
[----:B------:R-:W-:Y:S03]  /*8200*/  @UP3 UIADD3.X UR12, UR12, -0x1, URZ, UP1, !UPT ;  /* 0xffffffff0c0c3890 */ /* 0x000fe60008ffe43f */
[----:B----4-:R-:W2:Y:S02]  /*8210*/  @P0 LDG.E R162, desc[UR6][R30.64+0xa0] ;  /* 0x0000a0061ea20981 */ /* 0x010ea4000c1e1900 */
[C---:B------:R-:W-:Y:S02]  /*8220*/  HMMA.16816.F32 R16, R140.reuse, R158, R16 ;  /* 0x0000009e8c10723c */ /* 0x040fe40000001810 */
[----:B------:R-:W3:Y:S04]  /*8230*/  @P0 LDG.E R163, desc[UR6][R30.64+0x80] ;  /* 0x000080061ea30981 */ /* 0x000ee8000c1e1900 */
[C---:B------:R-:W-:Y:S01]  /*8240*/  HMMA.16816.F32 R20, R140.reuse, R32, R20 ;  /* 0x000000208c14723c */ /* 0x040fe20000001814 */
[----:B------:R-:W4:Y:S04]  /*8250*/  @P0 LDG.E R164, desc[UR6][R30.64+0x20] ;  /* 0x000020061ea40981 */ /* 0x000f28000c1e1900 */
[----:B------:R1:W4:Y:S01]  /*8260*/  @P0 LDG.E R165, desc[UR6][R30.64] ;  /* 0x000000061ea50981 */ /* 0x000322000c1e1900 */
[----:B------:R-:W-:Y:S03]  /*8270*/  HMMA.16816.F32 R24, R140, R34, R24 ;  /* 0x000000228c18723c */ /* 0x000fe60000001818 */
[----:B------:R-:W-:Y:S04]  /*8280*/  LDSM.16.MT88.4 R140, [R3+0x1800] ;  /* 0x00180000038c783b */ /* 0x000fe80000004200 */
[----:B------:R-:W-:Y:S04]  /*8290*/  IMAD.U32 R34, RZ, RZ, UR30 ;  /* 0x0000001eff227e24 */ /* 0x000fe8000f8e00ff */
[----:B-1----:R-:W-:Y:S02]  /*82a0*/  IMAD.U32 R30, RZ, RZ, UR29 ;  /* 0x0000001dff1e7e24 */ /* 0x002fe4000f8e00ff */
[----:B------:R-:W-:Y:S01]  /*82b0*/  IMAD.U32 R31, RZ, RZ, UR30 ;  /* 0x0000001eff1f7e24 */ /* 0x000fe2000f8e00ff */
[C---:B------:R-:W-:Y:S04]  /*82c0*/  LEA R166, P1, R168.reuse, R160, 0x2 ;  /* 0x000000a0a8a67211 */ /* 0x040fe800078210ff */
[----:B------:R-:W-:Y:S01]  /*82d0*/  LEA.HI.X.SX32 R28, R168, R161, 0x2, P1 ;  /* 0x000000a1a81c7211 */ /* 0x000fe200008f16ff */
[----:B------:R-:W-:Y:S04]  /*82e0*/  STL [R1+0x14], R166 ;  /* 0x000014a601007387 */ /* 0x000fe80000100800 */
[----:B------:R1:W-:Y:S01]  /*82f0*/  STL [R1+0x10], R28 ;  /* 0x0000101c01007387 */ /* 0x0003e20000100800 */
[----:B------:R-:W-:Y:S02]  /*8300*/  IMAD.MOV.U32 R29, RZ, RZ, R28 ;  /* 0x000000ffff1d7224 */ /* 0x000fe400078e001c */
[----:B-1----:R-:W-:Y:S05]  /*8310*/  IMAD.MOV.U32 R28, RZ, RZ, R166 ;  /* 0x000000ffff1c7224 */ /* 0x002fea00078e00a6 */
[-C--:B------:R-:W-:Y:S01]  /*8320*/  LEA R32, P1, R132, R28.reuse, 0x2 ;  /* 0x0000001c84207211 */ /* 0x080fe200078210ff */
[----:B------:R1:W-:Y:S01]  /*8330*/  REDG.E.ADD.F32.FTZ.RN.STRONG.GPU desc[UR6][R28.64], R4 ;  /* 0x000000041c0079a6 */ /* 0x0003e2000c10f386 */
[----:B------:R-:W-:Y:S01]  /*8340*/  IMAD.U32 R132, RZ, RZ, UR18 ;  /* 0x00000012ff847e24 */ /* 0x000fe2000f8e00ff */
[-C--:B------:R-:W-:Y:S02]  /*8350*/  LEA R34, P2, R34, R28.reuse, 0x2 ;  /* 0x0000001c22227211 */ /* 0x080fe400078410ff */
[-C--:B------:R-:W-:Y:S01]  /*8360*/  LEA.HI.X.SX32 R33, R0, R29.reuse, 0x2, P1 ;  /* 0x0000001d00217211 */ /* 0x080fe200008f16ff */
[----:B------:R-:W-:Y:S01]  /*8370*/  IMAD.U32 R0, RZ, RZ, UR18 ;  /* 0x00000012ff007e24 */ /* 0x000fe2000f8e00ff */
[-C--:B------:R-:W-:Y:S02]  /*8380*/  LEA R30, P1, R30, R28.reuse, 0x2 ;  /* 0x0000001c1e1e7211 */ /* 0x080fe400078210ff */
[-C--:B------:R-:W-:Y:S01]  /*8390*/  LEA.HI.X.SX32 R35, R31, R29.reuse, 0x2, P2 ;  /* 0x0000001d1f237211 */ /* 0x080fe200010f16ff */
[----:B------:R1:W-:Y:S02]  /*83a0*/  REDG.E.ADD.F32.FTZ.RN.STRONG.GPU desc[UR6][R32.64], R5 ;  /* 0x00000005200079a6 */ /* 0x0003e4000c10f386 */
[----:B-1----:R-:W-:Y:S02]  /*83b0*/  IMAD.U32 R4, RZ, RZ, UR28 ;  /* 0x0000001cff047e24 */ /* 0x002fe4000f8e00ff */
[----:B------:R-:W-:Y:S05]  /*83c0*/  IMAD.U32 R5, RZ, RZ, UR29 ;  /* 0x0000001dff057e24 */ /* 0x000fea000f8e00ff */
[-C--:B------:R-:W-:Y:S01]  /*83d0*/  LEA.HI.X.SX32 R31, R5, R29.reuse, 0x2, P1 ;  /* 0x0000001d051f7211 */ /* 0x080fe200008f16ff */
[----:B--2---:R-:W-:Y:S04]  /*83e0*/  @P0 STL [R1+0x28], R162 ;  /* 0x000028a201000387 */ /* 0x004fe80000100800 */
[----:B---3--:R-:W-:Y:S04]  /*83f0*/  @P0 STL [R1+0x1c], R163 ;  /* 0x00001ca301000387 */ /* 0x008fe80000100800 */
[----:B----4-:R-:W-:Y:S04]  /*8400*/  @P0 STL [R1+0x30], R164 ;  /* 0x000030a401000387 */ /* 0x010fe80000100800 */
[----:B------:R-:W-:Y:S01]  /*8410*/  @P0 STL [R1+0x2c], R165 ;  /* 0x00002ca501000387 */ /* 0x000fe20000100800 */
        /* <DEDUP_REMOVED lines=25> */
[----:B------:R-:W-:Y:S04]  /*85b0*/  REDG.E.ADD.F32.FTZ.RN.STRONG.GPU desc[UR6][R28.64+0x80], R12 ;  /* 0x0000800c1c0079a6 */ /* 0x000fe8000c10f386 */
        /* <DEDUP_REMOVED lines=13> */
[----:B------:R-:W-:Y:S04]  /*8690*/  IMAD.U32 R0, RZ, RZ, UR25 ;  /* 0x00000019ff007e24 */ /* 0x000fe8000f8e00ff */
[----:B------:R3:W-:Y:S01]  /*86a0*/  REDG.E.ADD.F32.FTZ.RN.STRONG.GPU desc[UR6][R10.64], R16 ;  /* 0x000000100a0079a6 */ /* 0x0007e2000c10f386 */
[----:B-1----:R-:W-:Y:S01]  /*86b0*/  IMAD.U32 R6, RZ, RZ, UR20 ;  /* 0x00000014ff067e24 */ /* 0x002fe2000f8e00ff */
[-C--:B------:R-:W-:Y:S01]  /*86c0*/  LEA R14, P5, R13, R28.reuse, 0x2 ;  /* 0x0000001c0d0e7211 */ /* 0x080fe200078a10ff */
[----:B------:R-:W-:Y:S02]  /*86d0*/  IMAD.U32 R7, RZ, RZ, UR21 ;  /* 0x00000015ff077e24 */ /* 0x000fe4000f8e00ff */
[----:B--2---:R-:W-:Y:S01]  /*86e0*/  IMAD.U32 R4, RZ, RZ, UR25 ;  /* 0x00000019ff047e24 */ /* 0x004fe2000f8e00ff */
[-C--:B------:R-:W-:Y:S01]  /*86f0*/  LEA R6, P1, R6, R28.reuse, 0x2 ;  /* 0x0000001c06067211 */ /* 0x080fe200078210ff */
[----:B------:R-:W-:Y:S01]  /*8700*/  IMAD.U32 R5, RZ, RZ, UR20 ;  /* 0x00000014ff057e24 */ /* 0x000fe2000f8e00ff */
[-C--:B------:R-:W-:Y:S02]  /*8710*/  LEA.HI.X.SX32 R9, R7, R29.reuse, 0x2, P2 ;  /* 0x0000001d07097211 */ /* 0x080fe400010f16ff */
[-C--:B------:R-:W-:Y:S02]  /*8720*/  LEA R4, P0, R4, R28.reuse, 0x2 ;  /* 0x0000001c04047211 */ /* 0x080fe400078010ff */
[-C--:B------:R-:W-:Y:S01]  /*8730*/  LEA.HI.X.SX32 R7, R5, R29.reuse, 0x2, P1 ;  /* 0x0000001d05077211 */ /* 0x080fe200008f16ff */
[----:B------:R1:W-:Y:S01]  /*8740*/  REDG.E.ADD.F32.FTZ.RN.STRONG.GPU desc[UR6][R8.64], R17 ;  /* 0x00000011080079a6 */ /* 0x0003e2000c10f386 */
[-C--:B------:R-:W-:Y:S01]  /*8750*/  LEA.HI.X.SX32 R5, R0, R29.reuse, 0x2, P0 ;  /* 0x0000001d00057211 */ /* 0x080fe200000f16ff */
[----:B---3--:R-:W-:Y:S01]  /*8760*/  IMAD.U32 R11, RZ, RZ, UR34 ;  /* 0x00000022ff0b7e24 */ /* 0x008fe2000f8e00ff */
[-C--:B------:R-:W-:Y:S01]  /*8770*/  LEA.HI.X.SX32 R15, R13, R29.reuse, 0x2, P5 ;  /* 0x0000001d0d0f7211 */ /* 0x080fe200028f16ff */
[----:B------:R2:W-:Y:S01]  /*8780*/  REDG.E.ADD.F32.FTZ.RN.STRONG.GPU desc[UR6][R6.64], R18 ;  /* 0x00000012060079a6 */ /* 0x0005e2000c10f386 */
[----:B------:R-:W-:Y:S02]  /*8790*/  IMAD.U32 R0, RZ, RZ, UR36 ;  /* 0x00000024ff007e24 */ /* 0x000fe4000f8e00ff */
[CC--:B------:R-:W-:Y:S01]  /*87a0*/  LEA R12, P4, R11.reuse, R28.reuse, 0x2 ;  /* 0x0000001c0b0c7211 */ /* 0x0c0fe200078810ff */
[----:B------:R3:W-:Y:S03]  /*87b0*/  REDG.E.ADD.F32.FTZ.RN.STRONG.GPU desc[UR6][R4.64], R19 ;  /* 0x00000013040079a6 */ /* 0x0007e6000c10f386 */
[-C--:B------:R-:W-:Y:S01]  /*87c0*/  LEA.HI.X.SX32 R13, R11, R29.reuse, 0x2, P4 ;  /* 0x0000001d0b0d7211 */ /* 0x080fe200020f16ff */
[----:B------:R-:W-:Y:S04]  /*87d0*/  REDG.E.ADD.F32.FTZ.RN.STRONG.GPU desc[UR6][R28.64+0x100], R20 ;  /* 0x000100141c0079a6 */ /* 0x000fe8000c10f386 */
[----:B------:R-:W-:Y:S04]  /*87e0*/  REDG.E.ADD.F32.FTZ.RN.STRONG.GPU desc[UR6][R32.64+0x100], R21 ;  /* 0x00010015200079a6 */ /* 0x000fe8000c10f386 */
[----:B------:R-:W-:Y:S04]  /*87f0*/  REDG.E.ADD.F32.FTZ.RN.STRONG.GPU desc[UR6][R14.64], R22 ;  /* 0x000000160e0079a6 */ /* 0x000fe8000c10f386 */
[----:B------:R-:W-:Y:S01]  /*8800*/  REDG.E.ADD.F32.FTZ.RN.STRONG.GPU desc[UR6][R12.64], R23 ;  /* 0x000000170c0079a6 */ /* 0x000fe2000c10f386 */
[----:B-1----:R-:W-:Y:S03]  /*8810*/  IMAD.U32 R9, RZ, RZ, UR33 ;  /* 0x00000021ff097e24 */ /* 0x002fe6000f8e00ff */
[----:B------:R-:W-:Y:S01]  /*8820*/  LDSM.16.MT88.4 R12, [R2+0x11000] ;  /* 0x01100000020c783b */ /* 0x000fe20000004200 */
[----:B--2---:R-:W-:Y:S01]  /*8830*/  IMAD.U32 R7, RZ, RZ, UR32 ;  /* 0x00000020ff077e24 */ /* 0x004fe2000f8e00ff */
[-C--:B------:R-:W-:Y:S02]  /*8840*/  LEA R10, P3, R9, R28.reuse, 0x2 ;  /* 0x0000001c090a7211 */ /* 0x080fe400078610ff */
[----:B------:R-:W-:Y:S01]  /*8850*/  LDSM.16.MT88.4 R16, [R3+0x1000] ;  /* 0x001000000310783b */ /* 0x000fe20000004200 */
[----:B---3--:R-:W-:Y:S01]  /*8860*/  IMAD.U32 R5, RZ, RZ, UR31 ;  /* 0x0000001fff057e24 */ /* 0x008fe2000f8e00ff */
[-C--:B------:R-:W-:Y:S02]  /*8870*/  LEA R8, P2, R7, R28.reuse, 0x2 ;  /* 0x0000001c07087211 */ /* 0x080fe400078410ff */
[----:B------:R-:W-:Y:S01]  /*8880*/  LDSM.16.MT88.4 R32, [R2+0xf800] ;  /* 0x00f800000220783b */ /* 0x000fe20000004200 */
[-C--:B------:R-:W-:Y:S02]  /*8890*/  LEA.HI.X.SX32 R11, R9, R29.reuse, 0x2, P3 ;  /* 0x0000001d090b7211 */ /* 0x080fe400018f16ff */
[-C--:B------:R-:W-:Y:S01]  /*88a0*/  LEA R6, P1, R5, R28.reuse, 0x2 ;  /* 0x0000001c05067211 */ /* 0x080fe200078210ff */
[----:B------:R-:W-:Y:S01]  /*88b0*/  LDSM.16.MT88.4 R20, [R3+0x400] ;  /* 0x000400000314783b */ /* 0x000fe20000004200 */
[-C--:B------:R-:W-:Y:S02]  /*88c0*/  LEA.HI.X.SX32 R9, R7, R29.reuse, 0x2, P2 ;  /* 0x0000001d07097211 */ /* 0x080fe400010f16ff */
[C---:B------:R-:W-:Y:S01]  /*88d0*/  LEA R4, P0, R0.reuse, R28, 0x2 ;  /* 0x0000001c00047211 */ /* 0x040fe200078010ff */
[----:B------:R-:W-:Y:S01]  /*88e0*/  REDG.E.ADD.F32.FTZ.RN.STRONG.GPU desc[UR6][R10.64], R24 ;  /* 0x000000180a0079a6 */ /* 0x000fe2000c10f386 */
[-C--:B------:R-:W-:Y:S02]  /*88f0*/  LEA.HI.X.SX32 R7, R5, R29.reuse, 0x2, P1 ;  /* 0x0000001d05077211 */ /* 0x080fe400008f16ff */
[----:B------:R-:W-:Y:S01]  /*8900*/  LEA.HI.X.SX32 R5, R0, R29, 0x2, P0 ;  /* 0x0000001d00057211 */ /* 0x000fe200000f16ff */
[----:B------:R-:W-:Y:S01]  /*8910*/  REDG.E.ADD.F32.FTZ.RN.STRONG.GPU desc[UR6][R8.64], R25 ;  /* 0x00000019080079a6 */ /* 0x000fe2000c10f386 */
[----:B------:R-:W-:Y:S01]  /*8920*/  PLOP3.LUT P1, PT, PT, PT, UP0, 0x80, 0x0 ;  /* 0x000000000000781c */ /* 0x000fe20003f2f008 */
[C---:B------:R-:W-:Y:S01]  /*8930*/  VIADD R0, R3.reuse, 0xffffd000 ;  /* 0xffffd00003007836 */ /* 0x040fe20000000000 */
[----:B------:R-:W-:Y:S01]  /*8940*/  PLOP3.LUT P0, PT, PT, PT, UP2, 0x80, 0x0 ;  /* 0x000000000000781c */ /* 0x000fe20003f0f028 */
[----:B------:R-:W-:Y:S01]  /*8950*/  REDG.E.ADD.F32.FTZ.RN.STRONG.GPU desc[UR6][R6.64], R26 ;  /* 0x0000001a060079a6 */ /* 0x000fe2000c10f386 */
[----:B------:R-:W-:Y:S03]  /*8960*/  @UP3 UIADD3 UR15, UP0, UR15, -0x100, URZ ;  /* 0xffffff000f0f3890 */ /* 0x000fe6000ff1e03f */
[----:B------:R-:W-:Y:S01]  /*8970*/  REDG.E.ADD.F32.FTZ.RN.STRONG.GPU desc[UR6][R4.64], R27 ;  /* 0x0000001b040079a6 */ /* 0x000fe2000c10f386 */
[----:B------:R-:W-:Y:S03]  /*8980*/  @UP3 UIADD3.X UR14, UR14, -0x1, URZ, UP0, !UPT ;  /* 0xffffffff0e0e3890 */ /* 0x000fe600087fe43f */
[----:B------:R-:W-:Y:S02]  /*8990*/  LDSM.16.MT88.4 R4, [R2+0xf000] ;  /* 0x00f000000204783b */ /* 0x000fe40000004200 */
[----:B------:R-:W-:Y:S02]  /*89a0*/  @P1 VIADD R0, R3, 0x3000 ;  /* 0x0000300003001836 */ /* 0x000fe40000000000 */
[----:B------:R-:W1:Y:S04]  /*89b0*/  LDSM.16.MT88.4 R8, [R3] ;  /* 0x000000000308783b */ /* 0x000e680000004200 */
[----:B------:R-:W2:Y:S04]  /*89c0*/  LDSM.16.MT88.4 R28, [R3+0x2000] ;  /* 0x00200000031c783b */ /* 0x000ea80000004200 */
[----:B------:R-:W3:Y:S01]  /*89d0*/  LDSM.16.MT88.4 R24, [R3+0x1400] ;  /* 0x001400000318783b */ /* 0x000ee20000004200 */
        /* <DEDUP_REMOVED lines=10> */
[-C--:B--2---:R-:W-:Y:S06]  /*8a80*/  HMMA.16816.F32 R116, R4, R28.reuse, R116 ;  /* 0x0000001c0474723c */ /* 0x084fec0000001874 */
[C---:B------:R-:W-:Y:S06]  /*8a90*/  HMMA.16816.F32 R120, R12.reuse, R28, R120 ;  /* 0x0000001c0c78723c */ /* 0x040fec0000001878 */
[-C--:B------:R-:W-:Y:S01]  /*8aa0*/  HMMA.16816.F32 R124, R12, R30.reuse, R124 ;  /* 0x0000001e0c7c723c */ /* 0x080fe2000000187c */
[----:B------:R-:W1:Y:S05]  /*8ab0*/  LDSM.16.MT88.4 R12, [R3+0x800] ;  /* 0x00080000030c783b */ /* 0x000e6a0000004200 */
[----:B------:R-:W-:Y:S01]  /*8ac0*/  HMMA.16816.F32 R128, R4, R30, R128 ;  /* 0x0000001e0480723c */ /* 0x000fe20000001880 */
[----:B------:R-:W2:Y:S04]  /*8ad0*/  LDSM.16.MT88.4 R4, [R3+0x2800] ;  /* 0x002800000304783b */ /* 0x000ea80000004200 */
[----:B------:R-:W-:Y:S01]  /*8ae0*/  LDSM.16.MT88.4 R28, [R2+0x12800] ;  /* 0x01280000021c783b */ /* 0x000fe20000004200 */
[-C--:B------:R-:W-:Y:S06]  /*8af0*/  HMMA.16816.F32 R84, R32, R20.reuse, R84 ;  /* 0x000000142054723c */ /* 0x080fec0000001854 */
[C---:B------:R-:W-:Y:S06]  /*8b00*/  HMMA.16816.F32 R88, R132.reuse, R20, R88 ;  /* 0x000000148458723c */ /* 0x040fec0000001858 */
[-C--:B------:R-:W-:Y:S06]  /*8b10*/  HMMA.16816.F32 R92, R132, R22.reuse, R92 ;  /* 0x00000016845c723c */ /* 0x080fec000000185c */
[C---:B------:R-:W-:Y:S01]  /*8b20*/  HMMA.16816.F32 R96, R32.reuse, R22, R96 ;  /* 0x000000162060723c */ /* 0x040fe20000001860 */
[----:B------:R-:W-:Y:S05]  /*8b30*/  LDSM.16.MT88.4 R20, [R2+0x10800] ;  /* 0x010800000214783b */ /* 0x000fea0000004200 */
[-C--:B---3--:R-:W-:Y:S06]  /*8b40*/  HMMA.16816.F32 R100, R32, R24.reuse, R100 ;  /* 0x000000182064723c */ /* 0x088fec0000001864 */
        /* <DEDUP_REMOVED lines=208> */
.L_x_205:
        /* <DEDUP_REMOVED lines=20> */
.L_x_206:
        /* <DEDUP_REMOVED lines=53> */
.L_x_208:
[----:B------:R-:W-:Y:S05]  /*9ce0*/  BSYNC B0 ;  /* 0x0000000000007941 */ /* 0x000fea0003800000 */
.L_x_207:
        /* <DEDUP_REMOVED lines=19> */
.L_x_210:
[----:B------:R-:W-:Y:S05]  /*9e20*/  BSYNC B0 ;  /* 0x0000000000007941 */ /* 0x000fea0003800000 */
.L_x_209:
[----:B-12---:R-:W-:Y:S01]  /*9e30*/  IMAD.U32 R4, RZ, RZ, UR12 ;  /* 0x0000000cff047e24 */ /* 0x006fe2000f8e00ff */
[----:B------:R-:W-:Y:S01]  /*9e40*/  UIMAD UR11, UR11, UR12, URZ ;  /* 0x0000000c0b0b72a4 */ /* 0x000fe2000f8e023f */
[----:B------:R-:W1:Y:S01]  /*9e50*/  LDS.128 R20, [R0+0xf000] ;  /* 0x00f0000000147984 */ /* 0x000e620000000c00 */
[----:B------:R-:W-:Y:S01]  /*9e60*/  USHF.R.S32.HI UR10, URZ, 0x1f, UR58 ;  /* 0x0000001f3f0a7899 */ /* 0x000fe2000801143a */
[----:B------:R-:W-:Y:S01]  /*9e70*/  IMAD.WIDE.U32 R6, R4, UR5, R6 ;  /* 0x0000000504067c25 */ /* 0x000fe2000f8e0006 */
[----:B------:R-:W-:Y:S01]  /*9e80*/  UIMAD UR5, UR5, UR13, UR11 ;  /* 0x0000000d050572a4 */ /* 0x000fe2000f8e020b */
[----:B------:R-:W2:Y:S01]  /*9e90*/  LDS.128 R16, [R0+0x11000] ;  /* 0x0110000000107984 */ /* 0x000ea20000000c00 */
[----:B------:R-:W-:Y:S01]  /*9ea0*/  ULDC.64 UR8, c[0x0][0x470] ;  /* 0x00011c0000087ab9 */ /* 0x000fe20000000a00 */
[----:B------:R-:W-:Y:S01]  /*9eb0*/  BSSY B0, `(.L_x_211) ;  /* 0x000001b000007945 */ /* 0x000fe20003800000 */
        /* <DEDUP_REMOVED lines=26> */
.L_x_212:
[----:B------:R-:W-:Y:S05]  /*a060*/  BSYNC B0 ;  /* 0x0000000000007941 */ /* 0x000fea0003800000 */
.L_x_211:
        /* <DEDUP_REMOVED lines=18> */
.L_x_188:
[----:B------:R-:W-:Y:S05]  /*a190*/  BSYNC B1 ;  /* 0x0000000000017941 */ /* 0x000fea0003800000 */
.L_x_174:
        /* <DEDUP_REMOVED lines=8> */
.L_x_213:
[----:B------:R-:W-:Y:S05]  /*a220*/  EXIT ;  /* 0x000000000000794d */ /* 0x000fea0003800000 */
.L_x_215:
        /* <DEDUP_REMOVED lines=13> */
.L_x_674:


//--------------------- .text._ZN5flash44flash_bwd_dq_dk_dv_loop_seqk_parallel_kernelI23Flash_bwd_kernel_traitsILi96ELi64ELi128ELi8ELi2ELi4ELi4ELb1ELb0EN7cutlass6half_tE19Flash_kernel_traitsILi96ELi64ELi128ELi8ES3_EELb1ELb1ELb0ELb0ELb1ELb1ELb0EEEvNS_16Flash_bwd_paramsE --------------------------
	.section	.text._ZN5flash44flash_bwd_dq_dk_dv_loop_seqk_parallel_kernelI23Flash_bwd_kernel_traitsILi96ELi64ELi128ELi8ELi2ELi4ELi4ELb1ELb0EN7cutlass6half_tE19Flash_kernel_traitsILi96ELi64ELi128ELi8ES3_EELb1ELb1ELb0ELb0ELb1ELb1ELb0EEEvNS_16Flash_bwd_paramsE,"ax",@progbits
	.align	128
        .global         _ZN5flash44flash_bwd_dq_dk_dv_loop_seqk_parallel_kernelI23Flash_bwd_kernel_traitsILi96ELi64ELi128ELi8ELi2ELi4ELi4ELb1ELb0EN7cutlass6half_tE19Flash_kernel_traitsILi96ELi64ELi128ELi8ES3_EELb1ELb1ELb0ELb0ELb1ELb1ELb0EEEvNS_16Flash_bwd_paramsE
        .type           _ZN5flash44flash_bwd_dq_dk_dv_loop_seqk_parallel_kernelI23Flash_bwd_kernel_traitsILi96ELi64ELi128ELi8ELi2ELi4ELi4ELb1ELb0EN7cutlass6half_tE19Flash_kernel_traitsILi96ELi64ELi128ELi8ES3_EELb1ELb1ELb0ELb0ELb1ELb1ELb0EEEvNS_16Flash_bwd_paramsE,@function
        .size           _ZN5flash44flash_bwd_dq_dk_dv_loop_seqk_parallel_kernelI23Flash_bwd_kernel_traitsILi96ELi64ELi128ELi8ELi2ELi4ELi4ELb1ELb0EN7cutlass6half_tE19Flash_kernel_traitsILi96ELi64ELi128ELi8ES3_EELb1ELb1ELb0ELb0ELb1ELb1ELb0EEEvNS_16Flash_bwd_paramsE,(.L_x_675 - _ZN5flash44flash_bwd_dq_dk_dv_loop_seqk_parallel_kernelI23Flash_bwd_kernel_traitsILi96ELi64ELi128ELi8ELi2ELi4ELi4ELb1ELb0EN7cutlass6half_tE19Flash_kernel_traitsILi96ELi64ELi128ELi8ES3_EELb1ELb1ELb0ELb0ELb1ELb1ELb0EEEvNS_16Flash_bwd_paramsE)
        .other          _ZN5flash44flash_bwd_dq_dk_dv_loop_seqk_parallel_kernelI23Flash_bwd_kernel_traitsILi96ELi64ELi128ELi8ELi2ELi4ELi4ELb1ELb0EN7cutlass6half_tE19Flash_kernel_traitsILi96ELi64ELi128ELi8ES3_EELb1ELb1ELb0ELb0ELb1ELb1ELb0EEEvNS_16Flash_bwd_paramsE,@"STO_CUDA_ENTRY STV_DEFAULT"
_ZN5flash44flash_bwd_dq_dk_dv_loop_seqk_parallel_kernelI23Flash_bwd_kernel_traitsILi96ELi64ELi128ELi8ELi2ELi4ELi4ELb1ELb0EN7cutlass6half_tE19Flash_kernel_traitsILi96ELi64ELi128ELi8ES3_EELb1ELb1ELb0ELb0ELb1ELb1ELb0EEEvNS_16Flash_bwd_paramsE:
.text._ZN5flash44flash_bwd_dq_dk_dv_loop_seqk_parallel_kernelI23Flash_bwd_kernel_traitsILi96ELi64ELi128ELi8ELi2ELi4ELi4ELb1ELb0EN7cutlass6half_tE19Flash_kernel_traitsILi96ELi64ELi128ELi8ES3_EELb1ELb1ELb0ELb0ELb1ELb1ELb0EEEvNS_16Flash_bwd_paramsE:
        /* <DEDUP_REMOVED lines=12> */
[----:B------:R-:W2:Y:S01]  /*00c0*/  S2UR UR55, SR_CTAID.Y ;  /* 0x00000000003779c3 */ /* 0x000ea20000002600 */
[----:B------:R-:W-:Y:S01]  /*00d0*/  UMOV UR5, 0x400 ;  /* 0x0000040000057882 */ /* 0x000fe20000000000 */
[----:B------:R-:W-:Y:S01]  /*00e0*/  IMAD.MOV.U32 R228, RZ, RZ, 0x20 ;  /* 0x00000020ffe47424 */ /* 0x000fe200078e00ff */
[----:B------:R-:W-:Y:S01]  /*00f0*/  UMOV UR56, 0xffffd000 ;  /* 0xffffd00000387882 */ /* 0x000fe20000000000 */
[----:B------:R-:W-:Y:S02]  /*0100*/  IMAD.MOV.U32 R237, RZ, RZ, -0x10 ;  /* 0xfffffff0ffed7424 */ /* 0x000fe400078e00ff */
[----:B------:R-:W-:Y:S02]  /*0110*/  IMAD.MOV.U32 R226, RZ, RZ, 0x40 ;  /* 0x00000040ffe27424 */ /* 0x000fe400078e00ff */
[----:B------:R-:W3:Y:S08]  /*0120*/  S2UR UR4, SR_CgaCtaId ;  /* 0x00000000000479c3 */ /* 0x000ef00000008800 */
[----:B------:R-:W4:Y:S08]  /*0130*/  S2UR UR57, SR_CTAID.Z ;  /* 0x00000000003979c3 */ /* 0x000f300000002700 */
[----:B------:R-:W-:Y:S01]  /*0140*/  S2UR UR59, SR_CTAID.Z ;  /* 0x00000000003b79c3 */ /* 0x000fe20000002700 */
[----:B--2---:R-:W-:-:S02]  /*0150*/  UIMAD.WIDE UR6, UR55, 0x80, URZ ;  /* 0x00000080370678a5 */ /* 0x004fc4000f8e023f */
[----:B------:R-:W-:Y:S01]  /*0160*/  USHF.R.S32.HI UR60, URZ, 0x1f, UR55 ;  /* 0x0000001f3f3c7899 */ /* 0x000fe20008011437 */
[----:B-1----:R-:W-:Y:S01]  /*0170*/  SHF.R.S32.HI R2, RZ, 0x1f, R11 ;  /* 0x0000001fff027819 */ /* 0x002fe2000001140b */
[----:B---3--:R-:W-:-:S03]  /*0180*/  ULEA UR4, UR4, UR5, 0x18 ;  /* 0x0000000504047291 */ /* 0x008fc6000f8ec03f */
[----:B------:R-:W1:Y:S01]  /*0190*/  S2UR UR58, SR_CTAID.Y ;  /* 0x00000000003a79c3 */ /* 0x000e620000002600 */
[CC--:B------:R-:W-:Y:S02]  /*01a0*/  LEA.HI R9, R2.reuse, R11.reuse, RZ, 0x5 ;  /* 0x0000000b02097211 */ /* 0x0c0fe400078f28ff */
[CC--:B------:R-:W-:Y:S02]  /*01b0*/  LEA.HI R0, R2.reuse, R11.reuse, RZ, 0x4 ;  /* 0x0000000b02007211 */ /* 0x0c0fe400078f20ff */
[CC--:B------:R-:W-:Y:S01]  /*01c0*/  LEA.HI R20, R2.reuse, R11.reuse, RZ, 0x3 ;  /* 0x0000000b02147211 */ /* 0x0c0fe200078f18ff */
[----:B----4-:R-:W-:Y:S01]  /*01d0*/  USHF.R.S32.HI UR5, URZ, 0x1f, UR57 ;  /* 0x0000001f3f057899 */ /* 0x010fe20008011439 */
[----:B------:R-:W-:Y:S02]  /*01e0*/  SHF.R.S32.HI R3, RZ, 0x4, R0 ;  /* 0x00000004ff037819 */ /* 0x000fe40000011400 */
[----:B------:R-:W-:Y:S02]  /*01f0*/  LOP3.LUT R8, R9, 0xffffffe0, RZ, 0xc0, !PT ;  /* 0xffffffe009087812 */ /* 0x000fe400078ec0ff */
[----:B------:R-:W-:-:S02]  /*0200*/  LEA.HI R5, R2, R11, RZ, 0x2 ;  /* 0x0000000b02057211 */ /* 0x000fc400078f10ff */
[----:B------:R-:W-:Y:S02]  /*0210*/  LOP3.LUT R6, R20, 0xfffffff8, RZ, 0xc0, !PT ;  /* 0xfffffff814067812 */ /* 0x000fe400078ec0ff */
[CC--:B------:R-:W-:Y:S02]  /*0220*/  LEA.HI R7, R2.reuse, R11.reuse, RZ, 0x6 ;  /* 0x0000000b02077211 */ /* 0x0c0fe400078f30ff */
[----:B------:R-:W-:Y:S01]  /*0230*/  LEA.HI R18, R2, R11, RZ, 0x7 ;  /* 0x0000000b02127211 */ /* 0x000fe200078f38ff */
[C---:B------:R-:W-:Y:S01]  /*0240*/  IMAD.IADD R10, R11.reuse, 0x1, -R6 ;  /* 0x000000010b0a7824 */ /* 0x040fe200078e0a06 */
[C---:B------:R-:W-:Y:S02]  /*0250*/  LOP3.LUT R4, R0.reuse, 0xfffffff0, RZ, 0xc0, !PT ;  /* 0xfffffff000047812 */ /* 0x040fe400078ec0ff */
[----:B------:R-:W-:Y:S01]  /*0260*/  LEA.HI R2, R0, R3, RZ, 0x1 ;  /* 0x0000000300027211 */ /* 0x000fe200078f08ff */
[C---:B------:R-:W-:Y:S01]  /*0270*/  IMAD.IADD R0, R11.reuse, 0x1, -R8 ;  /* 0x000000010b007824 */ /* 0x040fe200078e0a08 */
[----:B------:R-:W-:Y:S01]  /*0280*/  SHF.R.S32.HI R13, RZ, 0x3, R20 ;  /* 0x00000003ff0d7819 */ /* 0x000fe20000011414 */
[----:B------:R-:W-:Y:S01]  /*0290*/  IMAD.IADD R6, R11, 0x1, -R4 ;  /* 0x000000010b067824 */ /* 0x000fe200078e0a04 */
[----:B------:R-:W-:Y:S01]  /*02a0*/  LOP3.LUT R12, R5, 0xfffffffc, RZ, 0xc0, !PT ;  /* 0xfffffffc050c7812 */ /* 0x000fe200078ec0ff */
[----:B-1----:R-:W-:Y:S01]  /*02b0*/  USHF.R.S32.HI UR61, URZ, 0x1f, UR58 ;  /* 0x0000001f3f3d7899 */ /* 0x002fe2000801143a */
[----:B------:R-:W-:Y:S01]  /*02c0*/  LOP3.LUT R2, R2, 0xfffffffe, RZ, 0xc0, !PT ;  /* 0xfffffffe02027812 */ /* 0x000fe200078ec0ff */
[----:B------:R-:W-:Y:S01]  /*02d0*/  IMAD.SHL.U32 R4, R13, 0x40, RZ ;  /* 0x000000400d047824 */ /* 0x000fe200078e00ff */
[----:B------:R-:W-:Y:S01]  /*02e0*/  SHF.R.S32.HI R8, RZ, 0x1f, R0 ;  /* 0x0000001fff087819 */ /* 0x000fe20000011400 */
[----:B------:R-:W-:Y:S01]  /*02f0*/  IMAD.IADD R15, R11, 0x1, -R12 ;  /* 0x000000010b0f7824 */ /* 0x000fe200078e0a0c */
[----:B------:R-:W-:Y:S01]  /*0300*/  LEA.HI R14, R10, R10, RZ, 0x1 ;  /* 0x0000000a0a0e7211 */ /* 0x000fe200078f08ff */
[----:B------:R-:W-:Y:S01]  /*0310*/  IMAD.IADD R16, R3, 0x1, -R2 ;  /* 0x0000000103107824 */ /* 0x000fe200078e0a02 */
[----:B------:R-:W-:Y:S01]  /*0320*/  LEA.HI R246, R8, R0, RZ, 0x2 ;  /* 0x0000000008f67211 */ /* 0x000fe200078f10ff */
[----:B------:R-:W-:Y:S01]  /*0330*/  IMAD.SHL.U32 R24, R15, 0x8, RZ ;  /* 0x000000080f187824 */ /* 0x000fe200078e00ff */
[----:B------:R-:W-:-:S02]  /*0340*/  LOP3.LUT R0, R4, 0xc0, RZ, 0xc0, !PT ;  /* 0x000000c004007812 */ /* 0x000fc400078ec0ff */
[----:B------:R-:W-:Y:S02]  /*0350*/  LOP3.LUT R2, R14, 0x7fffffe, RZ, 0xc0, !PT ;  /* 0x07fffffe0e027812 */ /* 0x000fe400078ec0ff */
[----:B------:R-:W-:Y:S01]  /*0360*/  SHF.R.S32.HI R22, RZ, 0x6, R7 ;  /* 0x00000006ff167819 */ /* 0x000fe20000011407 */
[----:B------:R-:W-:Y:S01]  /*0370*/  STL [R1+0x18], R24 ;  /* 0x0000181801007387 */ /* 0x000fe20000100800 */
[----:B------:R-:W-:Y:S01]  /*0380*/  SHF.R.U32.HI R7, RZ, 0x3, R0 ;  /* 0x00000003ff077819 */ /* 0x000fe20000011600 */
[----:B------:R-:W-:Y:S01]  /*0390*/  IMAD.IADD R3, R10, 0x1, -R2 ;  /* 0x000000010a037824 */ /* 0x000fe200078e0a02 */
[----:B------:R-:W-:Y:S01]  /*03a0*/  LOP3.LUT R4, R0, 0x18, R24, 0xf8, !PT ;  /* 0x0000001800047812 */ /* 0x000fe200078ef818 */
[----:B------:R-:W-:Y:S01]  /*03b0*/  IMAD R0, R22, 0x4, R16 ;  /* 0x0000000416007824 */ /* 0x000fe200078e0210 */
[--C-:B------:R-:W-:Y:S01]  /*03c0*/  SHF.R.S32.HI R13, RZ, 0x2, R5.reuse ;  /* 0x00000002ff0d7819 */ /* 0x100fe20000011405 */
[----:B------:R-:W-:Y:S01]  /*03d0*/  STL [R1+0x10], R22 ;  /* 0x0000101601007387 */ /* 0x000fe20000100800 */
[----:B------:R-:W-:Y:S01]  /*03e0*/  SHF.R.S32.HI R2, RZ, 0x1f, R5 ;  /* 0x0000001fff027819 */ /* 0x000fe20000011405 */
[----:B------:R-:W-:Y:S01]  /*03f0*/  IMAD R222, R0, 0x8, R3 ;  /* 0x0000000800de7824 */ /* 0x000fe200078e0203 */
[----:B------:R-:W-:-:S02]  /*0400*/  LEA.HI R3, R5, R13, RZ, 0x1 ;  /* 0x0000000d05037211 */ /* 0x000fc400078f08ff */
[----:B------:R-:W-:Y:S02]  /*0410*/  LEA.HI R2, R2, R13, RZ, 0x3 ;  /* 0x0000000d02027211 */ /* 0x000fe400078f18ff */
[----:B------:R-:W-:Y:S02]  /*0420*/  LOP3.LUT R12, R4, R7, RZ, 0x3c, !PT ;  /* 0x00000007040c7212 */ /* 0x000fe400078e3cff */
[----:B------:R-:W-:Y:S02]  /*0430*/  LEA.HI R0, R6, R6, RZ, 0x1 ;  /* 0x0000000606007211 */ /* 0x000fe400078f08ff */
[----:B------:R-:W-:Y:S02]  /*0440*/  LOP3.LUT R4, R3, 0x7fffffe, RZ, 0xc0, !PT ;  /* 0x07fffffe03047812 */ /* 0x000fe400078ec0ff */
[----:B------:R-:W-:Y:S02]  /*0450*/  SHF.R.S32.HI R11, RZ, 0x1f, R6 ;  /* 0x0000001fff0b7819 */ /* 0x000fe40000011406 */
[----:B------:R-:W-:Y:S01]  /*0460*/  LOP3.LUT R2, R2, 0xfffffff8, RZ, 0xc0, !PT ;  /* 0xfffffff802027812 */ /* 0x000fe200078ec0ff */
[----:B------:R-:W-:Y:S01]  /*0470*/  IMAD.IADD R5, R13, 0x1, -R4 ;  /* 0x000000010d057824 */ /* 0x000fe200078e0a04 */
[----:B------:R-:W-:-:S02]  /*0480*/  SHF.R.S32.HI R8, RZ, 0x1, R0 ;  /* 0x00000001ff087819 */ /* 0x000fc40000011400 */
[----:B------:R-:W-:Y:S01]  /*0490*/  SHF.R.S32.HI R3, RZ, 0x1f, R0 ;  /* 0x0000001fff037819 */ /* 0x000fe20000011400 */
[----:B------:R-:W-:Y:S01]  /*04a0*/  IMAD.IADD R4, R13, 0x1, -R2 ;  /* 0x000000010d047824 */ /* 0x000fe200078e0a02 */
[----:B------:R-:W-:Y:S02]  /*04b0*/  LEA.HI R11, R11, R6, RZ, 0x3 ;  /* 0x000000060b0b7211 */ /* 0x000fe400078f18ff */
[----:B------:R-:W-:Y:S02]  /*04c0*/  SHF.R.S32.HI R23, RZ, 0x5, R9 ;  /* 0x00000005ff177819 */ /* 0x000fe40000011409 */
[----:B------:R-:W-:Y:S02]  /*04d0*/  LOP3.LUT R7, R0, 0x7fffffe, RZ, 0xc0, !PT ;  /* 0x07fffffe00077812 */ /* 0x000fe400078ec0ff */
[----:B------:R-:W-:Y:S01]  /*04e0*/  LEA.HI R2, R3, R8, RZ, 0x2 ;  /* 0x0000000803027211 */ /* 0x000fe200078f10ff */
[----:B------:R-:W-:Y:S01]  /*04f0*/  IMAD R3, R23, 0x8, R5 ;  /* 0x0000000817037824 */ /* 0x000fe200078e0205 */
[----:B------:R-:W-:Y:S01]  /*0500*/  LOP3.LUT R0, R11, 0xfffffff8, RZ, 0xc0, !PT ;  /* 0xfffffff80b007812 */ /* 0x000fe200078ec0ff */
[----:B------:R-:W-:Y:S01]  /*0510*/  IMAD.IADD R21, R6, 0x1, -R7 ;  /* 0x0000000106157824 */ /* 0x000fe200078e0a07 */
[----:B------:R-:W-:Y:S01]  /*0520*/  LOP3.LUT R2, R2, 0xfffffffc, RZ, 0xc0, !PT ;  /* 0xfffffffc02027812 */ /* 0x000fe200078ec0ff */
[----:B------:R-:W-:Y:S01]  /*0530*/  IMAD.U32 R3, R3, 0x20, R12 ;  /* 0x0000002003037824 */ /* 0x000fe200078e000c */
[----:B------:R-:W-:Y:S01]  /*0540*/  LOP3.LUT R5, R4, 0x1, RZ, 0xc0, !PT ;  /* 0x0000000104057812 */ /* 0x000fe200078ec0ff */
[----:B------:R-:W-:Y:S01]  /*0550*/  IMAD.IADD R19, R6, 0x1, -R0 ;  /* 0x0000000106137824 */ /* 0x000fe200078e0a00 */
[----:B------:R-:W-:Y:S01]  /*0560*/  SHF.R.S32.HI R0, RZ, 0x1f, R9 ;  /* 0x0000001fff007819 */ /* 0x000fe20000011409 */
[----:B------:R-:W-:Y:S01]  /*0570*/  IMAD.IADD R17, R8, 0x1, -R2 ;  /* 0x0000000108117824 */ /* 0x000fe200078e0a02 */
[-C--:B------:R-:W-:Y:S01]  /*0580*/  LEA.HI R2, R9, R23.reuse, RZ, 0x1 ;  /* 0x0000001709027211 */ /* 0x080fe200078f08ff */
[----:B------:R1:W-:Y:S01]  /*0590*/  STL [R1+0xc], R3 ;  /* 0x00000c0301007387 */ /* 0x0003e20000100800 */
[----:B------:R-:W-:Y:S01]  /*05a0*/  LEA.HI R0, R0, R23, RZ, 0x2 ;  /* 0x0000001700007211 */ /* 0x000fe200078f10ff */
[----:B------:R-:W-:Y:S01]  /*05b0*/  IMAD.SHL.U32 R8, R15, 0x2, RZ ;  /* 0x000000020f087824 */ /* 0x000fe200078e00ff */
[----:B------:R-:W-:Y:S01]  /*05c0*/  ISETP.NE.U32.AND P5, PT, R5, 0x1, PT ;  /* 0x000000010500780c */ /* 0x000fe20003fa5070 */
[----:B------:R-:W-:Y:S01]  /*05d0*/  IMAD.SHL.U32 R5, R10, 0x40, RZ ;  /* 0x000000400a057824 */ /* 0x000fe200078e00ff */
[----:B------:R-:W-:-:S02]  /*05e0*/  LOP3.LUT R0, R0, 0xfffffffc, RZ, 0xc0, !PT ;  /* 0xfffffffc00007812 */ /* 0x000fc400078ec0ff */
[----:B------:R-:W-:Y:S02]  /*05f0*/  LEA.HI R12, R4, R4, RZ, 0x1 ;  /* 0x00000004040c7211 */ /* 0x000fe400078f08ff */
[----:B------:R-:W-:Y:S01]  /*0600*/  SHF.R.S32.HI R13, RZ, 0x7, R18 ;  /* 0x00000007ff0d7819 */ /* 0x000fe20000011412 */
[----:B------:R-:W-:Y:S01]  /*0610*/  IMAD.SHL.U32 R18, R22, 0x20, RZ ;  /* 0x0000002016127824 */ /* 0x000fe200078e00ff */
[----:B------:R-:W-:Y:S01]  /*0620*/  LOP3.LUT R7, R5, 0x1c0, RZ, 0xc0, !PT ;  /* 0x000001c005077812 */ /* 0x000fe200078ec0ff */
[----:B------:R-:W-:Y:S01]  /*0630*/  IMAD.IADD R0, R23, 0x1, -R0 ;  /* 0x0000000117007824 */ /* 0x000fe200078e0a00 */
[----:B------:R-:W-:Y:S02]  /*0640*/  LOP3.LUT P4, RZ, R4, 0x2, RZ, 0xc0, !PT ;  /* 0x0000000204ff7812 */ /* 0x000fe4000788c0ff */
[----:B------:R-:W-:Y:S01]  /*0650*/  SEL R237, R237, 0x10, !P5 ;  /* 0x00000010eded7807 */ /* 0x000fe20006800000 */
[C---:B------:R-:W-:Y:S01]  /*0660*/  IMAD.SHL.U32 R6, R0.reuse, 0x10, RZ ;  /* 0x0000001000067824 */ /* 0x040fe200078e00ff */
[----:B------:R-:W-:Y:S01]  /*0670*/  SHF.R.S32.HI R246, RZ, 0x2, R246 ;  /* 0x00000002fff67819 */ /* 0x000fe200000114f6 */
[----:B------:R-:W-:Y:S01]  /*0680*/  IMAD R10, R0, 0x200, R8 ;  /* 0x00000200000a7824 */ /* 0x000fe200078e0208 */
[----:B-1----:R-:W-:-:S02]  /*0690*/  LOP3.LUT R3, R2, 0xfffffffe, RZ, 0xc0, !PT ;  /* 0xfffffffe02037812 */ /* 0x002fc400078ec0ff */
[----:B------:R-:W-:-:S03]  /*06a0*/  SHF.R.S32.HI R2, RZ, 0x1, R14 ;  /* 0x00000001ff027819 */ /* 0x000fc6000001140e */
[----:B------:R-:W-:Y:S01]  /*06b0*/  IMAD.IADD R22, R23, 0x1, -R3 ;  /* 0x0000000117167824 */ /* 0x000fe200078e0a03 */
[----:B------:R-:W-:Y:S01]  /*06c0*/  LOP3.LUT R3, R12, 0x3fffffe, RZ, 0xc0, !PT ;  /* 0x03fffffe0c037812 */ /* 0x000fe200078ec0ff */
[C---:B------:R-:W-:Y:S01]  /*06d0*/  IMAD.SHL.U32 R5, R2.reuse, 0x40, RZ ;  /* 0x0000004002057824 */ /* 0x040fe200078e00ff */
[----:B------:R-:W-:Y:S01]  /*06e0*/  LOP3.LUT P6, RZ, R2, 0x2, RZ, 0xc0, !PT ;  /* 0x0000000202ff7812 */ /* 0x000fe200078cc0ff */
[----:B------:R-:W-:Y:S01]  /*06f0*/  IMAD R246, R22, 0x10, R246 ;  /* 0x0000001016f67824 */ /* 0x000fe200078e02f6 */
[----:B------:R-:W-:Y:S01]  /*0700*/  SHF.R.S32.HI R2, RZ, 0x3, R11 ;  /* 0x00000003ff027819 */ /* 0x000fe2000001140b */
[C---:B------:R-:W-:Y:S01]  /*0710*/  IMAD.IADD R11, R4.reuse, 0x1, -R3 ;  /* 0x00000001040b7824 */ /* 0x040fe200078e0a03 */
[----:B------:R-:W-:Y:S01]  /*0720*/  LOP3.LUT R3, R5, 0xc0, RZ, 0xc0, !PT ;  /* 0x000000c005037812 */ /* 0x000fe200078ec0ff */
[----:B------:R-:W-:Y:S01]  /*0730*/  IMAD.SHL.U32 R4, R4, 0x40, RZ ;  /* 0x0000004004047824 */ /* 0x000fe200078e00ff */
[----:B------:R-:W-:Y:S01]  /*0740*/  LOP3.LUT R5, R7, 0x30, R6, 0xf8, !PT ;  /* 0x0000003007057812 */ /* 0x000fe200078ef806 */
[----:B------:R-:W-:Y:S01]  /*0750*/  IMAD R14, R0, 0x2, R2 ;  /* 0x00000002000e7824 */ /* 0x000fe200078e0202 */
[----:B------:R-:W-:Y:S01]  /*0760*/  SHF.R.U32.HI R6, RZ, 0x3, R7 ;  /* 0x00000003ff067819 */ /* 0x000fe20000011607 */
[----:B------:R-:W-:Y:S01]  /*0770*/  IMAD R21, R2, 0x8, R21 ;  /* 0x0000000802157824 */ /* 0x000fe200078e0215 */
[----:B------:R-:W-:Y:S01]  /*0780*/  LOP3.LUT R0, R4, 0x1c0, RZ, 0xc0, !PT ;  /* 0x000001c004007812 */ /* 0x000fe200078ec0ff */
[----:B------:R-:W-:Y:S01]  /*0790*/  IMAD R10, R11, 0x20, R10 ;  /* 0x000000200b0a7824 */ /* 0x000fe200078e020a */
[--C-:B------:R-:W-:Y:S01]  /*07a0*/  LOP3.LUT R9, R5, 0x8, R20.reuse, 0xf8, !PT ;  /* 0x0000000805097812 */ /* 0x100fe200078ef814 */
[----:B------:R1:W-:Y:S01]  /*07b0*/  STL [R1+0x14], R22 ;  /* 0x0000141601007387 */ /* 0x0003e20000100800 */
[----:B------:R-:W-:-:S02]  /*07c0*/  LOP3.LUT R5, R3, 0x8, R20, 0xf8, !PT ;  /* 0x0000000803057812 */ /* 0x000fc400078ef814 */
[----:B------:R-:W-:Y:S02]  /*07d0*/  SHF.R.U32.HI R4, RZ, 0x3, R3 ;  /* 0x00000003ff047819 */ /* 0x000fe40000011603 */
[----:B------:R-:W-:Y:S02]  /*07e0*/  LOP3.LUT R3, R0, 0x20, R18, 0xf8, !PT ;  /* 0x0000002000037812 */ /* 0x000fe400078ef812 */
[----:B------:R-:W-:Y:S01]  /*07f0*/  SHF.R.U32.HI R2, RZ, 0x3, R0 ;  /* 0x00000003ff027819 */ /* 0x000fe20000011600 */
[----:B------:R-:W-:Y:S01]  /*0800*/  IMAD R0, R13, 0x1000, R8 ;  /* 0x000010000d007824 */ /* 0x000fe200078e0208 */
[----:B------:R-:W-:Y:S02]  /*0810*/  LOP3.LUT R4, R5, R4, RZ, 0x3c, !PT ;  /* 0x0000000405047212 */ /* 0x000fe400078e3cff */
[----:B------:R-:W-:Y:S01]  /*0820*/  LOP3.LUT R2, R3, R2, RZ, 0x3c, !PT ;  /* 0x0000000203027212 */ /* 0x000fe200078e3cff */
[----:B------:R-:W-:Y:S01]  /*0830*/  IMAD R0, R22, 0x400, R0 ;  /* 0x0000040016007824 */ /* 0x000fe200078e0200 */
[C---:B------:R-:W-:Y:S01]  /*0840*/  R2P PR, R19.reuse, 0x6 ;  /* 0x0000000613007804 */ /* 0x040fe20000000000 */
[----:B------:R-:W-:Y:S01]  /*0850*/  IMAD.SHL.U32 R3, R19, 0x40, RZ ;  /* 0x0000004013037824 */ /* 0x000fe200078e00ff */
[----:B------:R-:W-:Y:S01]  /*0860*/  LOP3.LUT R5, R9, R6, RZ, 0x3c, !PT ;  /* 0x0000000609057212 */ /* 0x000fe200078e3cff */
[----:B------:R-:W-:Y:S01]  /*0870*/  IMAD.IADD R240, R2, 0x1, R0 ;  /* 0x0000000102f07824 */ /* 0x000fe200078e0200 */
[----:B------:R-:W-:Y:S01]  /*0880*/  SEL R223, R228, 0xffffffe0, !P6 ;  /* 0xffffffe0e4df7807 */ /* 0x000fe20007000000 */
        /* <DEDUP_REMOVED lines=23> */
[--C-:B------:R-:W-:Y:S02]  /*0a00*/  LOP3.LUT R224, R224, R3, R4.reuse, 0x1e, !PT ;  /* 0x00000003e0e07212 */ /* 0x100fe400078e1e04 */
[----:B------:R-:W-:Y:S02]  /*0a10*/  LOP3.LUT R3, R6, R2, R4, 0x1e, !PT ;  /* 0x0000000206037212 */ /* 0x000fe400078e1e04 */
[----:B------:R-:W-:Y:S01]  /*0a20*/  LOP3.LUT R8, R8, R0, R7, 0x1e, !PT ;  /* 0x0000000008087212 */ /* 0x000fe200078e1e07 */
[----:B------:R-:W-:Y:S01]  /*0a30*/  IMAD.SHL.U32 R0, R21, 0x20, RZ ;  /* 0x0000002015007824 */ /* 0x000fe200078e00ff */
[----:B------:R-:W-:Y:S01]  /*0a40*/  LOP3.LUT R2, R6, R9, R2, 0x1e, !PT ;  /* 0x0000000906027212 */ /* 0x000fe200078e1e02 */
[----:B------:R-:W-:Y:S01]  /*0a50*/  IMAD.U32 R224, R14, 0x200, R224 ;  /* 0x000002000ee07824 */ /* 0x000fe200078e00e0 */
[----:B------:R-:W-:Y:S01]  /*0a60*/  SEL R225, R228, 0xffffffe0, !P1 ;  /* 0xffffffe0e4e17807 */ /* 0x000fe20004800000 */
[----:B------:R-:W-:Y:S01]  /*0a70*/  IMAD.IADD R8, R8, 0x1, R10 ;  /* 0x0000000108087824 */ /* 0x000fe200078e020a */
[----:B------:R-:W-:Y:S01]  /*0a80*/  SEL R226, R226, 0xffffffc0, !P2 ;  /* 0xffffffc0e2e27807 */ /* 0x000fe20005000000 */
[----:B------:R-:W-:Y:S01]  /*0a90*/  IMAD.IADD R229, R0, 0x1, R2 ;  /* 0x0000000100e57824 */ /* 0x000fe200078e0202 */
[----:B------:R-:W-:Y:S01]  /*0aa0*/  LEA R222, R222, UR4, 0x1 ;  /* 0x00000004dede7c11 */ /* 0x000fe2000f8e08ff */
[----:B------:R-:W-:Y:S01]  /*0ab0*/  IMAD.U32 R2, RZ, RZ, UR6 ;  /* 0x00000006ff027e24 */ /* 0x000fe2000f8e00ff */
[----:B------:R-:W-:Y:S01]  /*0ac0*/  UIADD3 UR6, UR4, 0x9000, URZ ;  /* 0x0000900004067890 */ /* 0x000fe2000fffe03f */
[----:B------:R-:W-:Y:S01]  /*0ad0*/  IMAD R4, R22, 0x200, R0 ;  /* 0x0000020016047824 */ /* 0x000fe200078e0200 */
[----:B------:R-:W-:Y:S01]  /*0ae0*/  LOP3.LUT P0, RZ, R17, 0x2, RZ, 0xc0, !PT ;  /* 0x0000000211ff7812 */ /* 0x000fe2000780c0ff */
[----:B------:R-:W-:Y:S01]  /*0af0*/  IMAD.U32 R0, RZ, RZ, UR5 ;  /* 0x00000005ff007e24 */ /* 0x000fe2000f8e00ff */
[----:B------:R-:W-:Y:S01]  /*0b00*/  USHF.R.S32.HI UR5, URZ, 0x1f, UR59 ;  /* 0x0000001f3f057899 */ /* 0x000fe2000801143b */
[----:B------:R-:W-:Y:S01]  /*0b10*/  IMAD.IADD R230, R4, 0x1, R3 ;  /* 0x0000000104e67824 */ /* 0x000fe200078e0203 */
[----:B------:R-:W-:Y:S01]  /*0b20*/  LEA R252, R8, UR6, 0x1 ;  /* 0x0000000608fc7c11 */ /* 0x000fe2000f8e08ff */
[----:B------:R-:W-:Y:S01]  /*0b30*/  IMAD.U32 R3, RZ, RZ, UR7 ;  /* 0x00000007ff037e24 */ /* 0x000fe2000f8e00ff */
[----:B------:R-:W-:Y:S01]  /*0b40*/  SEL R228, R228, 0xffffffe0, !P0 ;  /* 0xffffffe0e4e47807 */ /* 0x000fe20004000000 */
[----:B------:R-:W-:Y:S01]  /*0b50*/  IMAD.IADD R223, R223, 0x1, R222 ;  /* 0x00000001dfdf7824 */ /* 0x000fe200078e02de */
[----:B------:R-:W-:Y:S01]  /*0b60*/  LEA R3, R5, UR4, 0x1 ;  /* 0x0000000405037c11 */ /* 0x000fe2000f8e08ff */
[----:B------:R-:W-:Y:S01]  /*0b70*/  IMAD.U32 R0, RZ, RZ, UR5 ;  /* 0x00000005ff007e24 */ /* 0x000fe2000f8e00ff */
[----:B------:R-:W-:Y:S01]  /*0b80*/  UIADD3 UR5, UR4, 0xf000, URZ ;  /* 0x0000f00004057890 */ /* 0x000fe2000fffe03f */
[C---:B------:R-:W-:Y:S01]  /*0b90*/  VIADD R0, R252.reuse, 0x20 ;  /* 0x00000020fc007836 */ /* 0x040fe20000000000 */
[----:B------:R-:W-:Y:S01]  /*0ba0*/  ULDC.64 UR6, c[0x0][0x208] ;  /* 0x0000820000067ab9 */ /* 0x000fe20000000a00 */
[----:B------:R-:W-:-:S03]  /*0bb0*/  @P3 VIADD R0, R252, 0xffffffe0 ;  /* 0xffffffe0fc003836 */ /* 0x000fc60000000000 */
[----:B------:R-:W-:Y:S02]  /*0bc0*/  LEA R224, R224, UR5, 0x1 ;  /* 0x00000005e0e07c11 */ /* 0x000fe4000f8e08ff */
[----:B------:R1:W-:Y:S03]  /*0bd0*/  STL [R1+0x8], R0 ;  /* 0x0000080001007387 */ /* 0x0003e60000100800 */
[C---:B------:R-:W-:Y:S02]  /*0be0*/  IMAD.IADD R225, R224.reuse, 0x1, R225 ;  /* 0x00000001e0e17824 */ /* 0x040fe400078e02e1 */
[--C-:B------:R-:W-:Y:S02]  /*0bf0*/  IMAD.IADD R227, R224, 0x1, R226.reuse ;  /* 0x00000001e0e37824 */ /* 0x100fe400078e02e2 */
[----:B------:R-:W-:-:S07]  /*0c00*/  IMAD.IADD R226, R225, 0x1, R226 ;  /* 0x00000001e1e27824 */ /* 0x000fce00078e02e2 */
.L_x_224:
        /* <DEDUP_REMOVED lines=8> */
[----:B-1----:R-:W1:Y:S02]  /*0c90*/  @P0 S2R R0, SR_CTAID.Y ;  /* 0x0000000000000919 */ /* 0x002e640000002600 */
[----:B--2---:R-:W2:Y:S01]  /*0ca0*/  @P1 LDC.64 R6, c[0x0][0x300] ;  /* 0x0000c000ff061b82 */ /* 0x004ea20000000a00 */
        /* <DEDUP_REMOVED lines=21> */
[----:B------:R-:W-:Y:S05]  /*0e00*/  @P0 BRA `(.L_x_216) ;  /* 0x0000006c00880947 */ /* 0x000fea0003800000 */
        /* <DEDUP_REMOVED lines=9> */
[----:B------:R-:W-:-:S02]  /*0ea0*/  UISETP.NE.AND.EX UP1, UPT, UR9, URZ, UPT, UP1 ;  /* 0x0000003f0900728c */ /* 0x000fc4000bf25310 */
[----:B------:R-:W-:Y:S02]  /*0eb0*/  UISETP.NE.AND UP0, UPT, UR8, URZ, UPT ;  /* 0x0000003f0800728c */ /* 0x000fe4000bf05270 */
[----:B------:R-:W-:Y:S01]  /*0ec0*/  USHF.R.S32.HI UR8, URZ, 0x1f, UR12 ;  /* 0x0000001f3f087899 */ /* 0x000fe2000801140c */
[----:B------:R-:W-:Y:S01]  /*0ed0*/  ULDC UR28, c[0x0][0x270] ;  /* 0x00009c00001c7ab9 */ /* 0x000fe20000000800 */
[----:B------:R-:W-:Y:S02]  /*0ee0*/  UIMAD.WIDE UR20, UR55, 0x80, URZ ;  /* 0x00000080371478a5 */ /* 0x000fe4000f8e023f */
[----:B------:R-:W-:Y:S01]  /*0ef0*/  ULEA.HI UR8, UR8, UR12, URZ, 0x6 ;  /* 0x0000000c08087291 */ /* 0x000fe2000f8f303f */
[----:B------:R-:W-:Y:S01]  /*0f00*/  ULDC UR30, c[0x0][0x2dc] ;  /* 0x0000b700001e7ab9 */ /* 0x000fe20000000800 */
[----:B------:R-:W-:Y:S02]  /*0f10*/  ULDC.U8 UR16, c[0x0][0x480] ;  /* 0x0001200000107ab9 */ /* 0x000fe40000000000 */
[----:B------:R-:W-:Y:S01]  /*0f20*/  ULOP3.LUT UR12, UR8, 0xffffffc0, URZ, 0xc0, !UPT ;  /* 0xffffffc0080c7892 */ /* 0x000fe2000f8ec03f */
[----:B-1----:R-:W-:Y:S01]  /*0f30*/  IABS R8, R9 ;  /* 0x0000000900087213 */ /* 0x002fe20000000000 */
[----:B------:R-:W-:Y:S01]  /*0f40*/  @UP0 UIMAD UR11, UR55, UR29, URZ ;  /* 0x0000001d370b02a4 */ /* 0x000fe2000f8e023f */
[----:B------:R-:W-:Y:S01]  /*0f50*/  ISETP.NE.AND P2, PT, R9, RZ, PT ;  /* 0x000000ff0900720c */ /* 0x000fe20003f45270 */
[----:B------:R-:W-:Y:S01]  /*0f60*/  @!UP0 UIMAD UR13, UR55, UR28, UR57 ;  /* 0x0000001c370d82a4 */ /* 0x000fe2000f8e0239 */
[----:B------:R-:W1:Y:S01]  /*0f70*/  I2F.RP R4, R8 ;  /* 0x0000000800047306 */ /* 0x000e620000209400 */
[----:B------:R-:W-:Y:S01]  /*0f80*/  UIMAD UR22, UR57, UR30, URZ ;  /* 0x0000001e391672a4 */ /* 0x000fe2000f8e023f */
[----:B------:R-:W-:Y:S01]  /*0f90*/  @UP0 ULDC UR9, c[0x0][0x2e4] ;  /* 0x0000b90000090ab9 */ /* 0x000fe20000000800 */
[----:B------:R-:W-:Y:S01]  /*0fa0*/  UIADD3 UR12, UR12, -0x40, URZ ;  /* 0xffffffc00c0c7890 */ /* 0x000fe2000fffe03f */
[----:B--2---:R-:W-:Y:S01]  /*0fb0*/  IABS R2, R2 ;  /* 0x0000000200027213 */ /* 0x004fe20000000000 */
[----:B------:R-:W-:-:S02]  /*0fc0*/  USEL UR27, UR21, URZ, UP1 ;  /* 0x0000003f151b7287 */ /* 0x000fc40008800000 */
[----:B------:R-:W-:Y:S02]  /*0fd0*/  @UP0 UIMAD UR21, UR57, UR9, UR11 ;  /* 0x00000009391502a4 */ /* 0x000fe4000f8e020b */
[----:B------:R-:W-:Y:S02]  /*0fe0*/  @!UP0 UIMAD UR21, UR13, UR29, URZ ;  /* 0x0000001d0d1582a4 */ /* 0x000fe4000f8e023f */
[----:B------:R-:W-:Y:S02]  /*0ff0*/  USHF.R.S32.HI UR15, URZ, 0x1f, UR5 ;  /* 0x0000001f3f0f7899 */ /* 0x000fe40008011405 */
[----:B------:R-:W-:Y:S01]  /*1000*/  USHF.R.S32.HI UR14, URZ, 0x1f, UR49 ;  /* 0x0000001f3f0e7899 */ /* 0x000fe20008011431 */
[----:B-1----:R-:W1:Y:S01]  /*1010*/  MUFU.RCP R4, R4 ;  /* 0x0000000400047308 */ /* 0x002e620000001000 */
[----:B------:R-:W-:Y:S02]  /*1020*/  USHF.R.S32.HI UR31, URZ, 0x1f, UR28 ;  /* 0x0000001f3f1f7899 */ /* 0x000fe4000801141c */
[----:B------:R-:W-:-:S02]  /*1030*/  USHF.R.S32.HI UR25, URZ, 0x1f, UR22 ;  /* 0x0000001f3f197899 */ /* 0x000fc40008011416 */
[----:B------:R-:W-:Y:S02]  /*1040*/  USEL UR26, UR20, URZ, UP1 ;  /* 0x0000003f141a7287 */ /* 0x000fe40008800000 */
[----:B------:R-:W-:Y:S02]  /*1050*/  USHF.R.S32.HI UR24, URZ, 0x6, UR8 ;  /* 0x000000063f187899 */ /* 0x000fe40008011408 */
        /* <DEDUP_REMOVED lines=36> */
.L_x_217:
[----:B------:R-:W-:Y:S01]  /*12a0*/  UIMAD UR8, UR55, UR28, UR57 ;  /* 0x0000001c370872a4 */ /* 0x000fe2000f8e0239 */
[----:B------:R-:W-:-:S03]  /*12b0*/  ULDC UR19, c[0x0][0x2d4] ;  /* 0x0000b50000137ab9 */ /* 0x000fc60000000800 */
[----:B------:R-:W-:-:S12]  /*12c0*/  UIMAD UR23, UR8, UR19, URZ ;  /* 0x00000013081772a4 */ /* 0x000fd8000f8e023f */
.L_x_218:
[----:B------:R-:W2:Y:S01]  /*12d0*/  LDL.64 R4, [R1+0x18] ;  /* 0x0000180001047983 */ /* 0x000ea20000100a00 */
[----:B------:R-:W1:Y:S03]  /*12e0*/  LDC.64 R16, c[0x0][0x250] ;  /* 0x00009400ff107b82 */ /* 0x000e660000000a00 */
[----:B------:R-:W2:Y:S04]  /*12f0*/  LDL.64 R34, [R1+0x18] ;  /* 0x0000180001227983 */ /* 0x000ea80000100a00 */
[----:B------:R-:W3:Y:S01]  /*1300*/  LDL R30, [R1+0xc] ;  /* 0x00000c00011e7983 */ /* 0x000ee20000100800 */
[----:B------:R-:W4:Y:S01]  /*1310*/  LDC.64 R6, c[0x0][0x238] ;  /* 0x00008e00ff067b82 */ /* 0x000f220000000a00 */
[----:B------:R-:W-:Y:S01]  /*1320*/  UIADD3 UR52, UP0, UR49, UR5, URZ ;  /* 0x0000000531347290 */ /* 0x000fe2000ff1e03f */
[----:B------:R-:W4:Y:S01]  /*1330*/  S2R R31, SR_TID.X ;  /* 0x00000000001f7919 */ /* 0x000f220000002100 */
[----:B------:R-:W-:-:S02]  /*1340*/  ULDC.64 UR8, c[0x0][0x268] ;  /* 0x00009a0000087ab9 */ /* 0x000fc40000000a00 */
[----:B------:R-:W-:Y:S01]  /*1350*/  UIADD3.X UR53, UR15, UR14, URZ, UP0, !UPT ;  /* 0x0000000e0f357290 */ /* 0x000fe200087fe43f */
[----:B------:R-:W4:Y:S02]  /*1360*/  S2R R32, SR_TID.X ;  /* 0x0000000000207919 */ /* 0x000f240000002100 */
[----:B------:R-:W4:Y:S01]  /*1370*/  LDC.64 R20, c[0x0][0x248] ;  /* 0x00009200ff147b82 */ /* 0x000f220000000a00 */
[----:B------:R-:W-:Y:S01]  /*1380*/  ULDC.64 UR14, c[0x0][0x420] ;  /* 0x00010800000e7ab9 */ /* 0x000fe20000000a00 */
[----:B------:R-:W-:Y:S02]  /*1390*/  USHF.R.S32.HI UR32, URZ, 0x1f, UR57 ;  /* 0x0000001f3f207899 */ /* 0x000fe40008011439 */
[----:B------:R-:W-:Y:S01]  /*13a0*/  UIADD3 UR5, UR24, -0x1, URZ ;  /* 0xffffffff18057890 */ /* 0x000fe2000fffe03f */
[----:B------:R-:W-:Y:S01]  /*13b0*/  ULDC.64 UR16, c[0x0][0x218] ;  /* 0x0000860000107ab9 */ /* 0x000fe20000000a00 */
[----:B-1----:R-:W-:Y:S02]  /*13c0*/  IMAD R2, R16, UR53, RZ ;  /* 0x0000003510027c24 */ /* 0x002fe4000f8e02ff */
[----:B------:R-:W1:Y:S02]  /*13d0*/  LDC.64 R22, c[0x0][0x418] ;  /* 0x00010600ff167b82 */ /* 0x000e640000000a00 */
[----:B------:R-:W-:-:S02]  /*13e0*/  IMAD R2, R17, UR52, R2 ;  /* 0x0000003411027c24 */ /* 0x000fc4000f8e0202 */
[----:B----4-:R-:W-:-:S04]  /*13f0*/  IMAD R8, R6, UR60, RZ ;  /* 0x0000003c06087c24 */ /* 0x010fc8000f8e02ff */
[----:B------:R-:W4:Y:S01]  /*1400*/  LDC.64 R24, c[0x0][0x230] ;  /* 0x00008c00ff187b82 */ /* 0x000f220000000a00 */
[----:B------:R-:W-:Y:S02]  /*1410*/  IMAD R7, R7, UR55, R8 ;  /* 0x0000003707077c24 */ /* 0x000fe4000f8e0208 */
[----:B------:R-:W-:Y:S01]  /*1420*/  IMAD R12, R20, UR53, RZ ;  /* 0x00000035140c7c24 */ /* 0x000fe2000f8e02ff */
[----:B------:R-:W-:-:S04]  /*1430*/  SHF.R.S32.HI R31, RZ, 0x1f, R31 ;  /* 0x0000001fff1f7819 */ /* 0x000fc8000001141f */
[----:B------:R-:W-:Y:S01]  /*1440*/  LEA.HI R31, R31, R32, RZ, 0x2 ;  /* 0x000000201f1f7211 */ /* 0x000fe200078f10ff */
[----:B-1----:R-:W-:-:S03]  /*1450*/  IMAD R13, R22, UR60, RZ ;  /* 0x0000003c160d7c24 */ /* 0x002fc6000f8e02ff */
[----:B------:R-:W-:-:S04]  /*1460*/  SHF.R.S32.HI R31, RZ, 0x2, R31 ;  /* 0x00000002ff1f7819 */ /* 0x000fc8000001141f */
[----:B------:R-:W-:-:S05]  /*1470*/  SHF.R.S32.HI R27, RZ, 0x1f, R31 ;  /* 0x0000001fff1b7819 */ /* 0x000fca000001141f */
[----:B------:R-:W-:-:S04]  /*1480*/  IMAD R8, R27, R16, RZ ;  /* 0x000000101b087224 */ /* 0x000fc800078e02ff */
[----:B------:R-:W-:Y:S01]  /*1490*/  IMAD R8, R31, R17, R8 ;  /* 0x000000111f087224 */ /* 0x000fe200078e0208 */
        /* <DEDUP_REMOVED lines=17> */
[----:B------:R-:W-:Y:S01]  /*15b0*/  @P1 BAR.SYNC.DEFER_BLOCKING 0x0 ;  /* 0x0000000000001b1d */ /* 0x000fe20000010000 */
[----:B--2---:R-:W-:-:S05]  /*15c0*/  IMAD.MOV.U32 R34, RZ, RZ, R4 ;  /* 0x000000ffff227224 */ /* 0x004fca00078e0004 */
[----:B------:R-:W-:-:S03]  /*15d0*/  SHF.R.S32.HI R35, RZ, 0x1f, R34 ;  /* 0x0000001fff237819 */ /* 0x000fc60000011422 */
[----:B------:R-:W-:Y:S02]  /*15e0*/  IMAD.WIDE.U32 R4, R16, UR52, R34 ;  /* 0x0000003410047c25 */ /* 0x000fe4000f8e0022 */
[----:B------:R1:W-:Y:S02]  /*15f0*/  STL [R1+0x1c], R35 ;  /* 0x00001c2301007387 */ /* 0x0003e40000100800 */
[----:B------:R-:W-:Y:S02]  /*1600*/  IMAD.IADD R5, R5, 0x1, R2 ;  /* 0x0000000105057824 */ /* 0x000fe400078e0202 */
[----:B------:R-:W-:Y:S02]  /*1610*/  IMAD R2, R26, UR8, RZ ;  /* 0x000000081a027c24 */ /* 0x000fe4000f8e02ff */
[----:B------:R-:W-:-:S04]  /*1620*/  IMAD.WIDE.U32 R4, R6, UR55, R4 ;  /* 0x0000003706047c25 */ /* 0x000fc8000f8e0004 */
[----:B------:R-:W-:Y:S01]  /*1630*/  IMAD R6, R0, UR9, R2 ;  /* 0x0000000900067c24 */ /* 0x000fe2000f8e0202 */
[----:B------:R-:W-:Y:S01]  /*1640*/  IADD3 R2, P0, R31, UR12, RZ ;  /* 0x0000000c1f027c10 */ /* 0x000fe2000ff1e0ff */
[----:B------:R-:W-:-:S03]  /*1650*/  IMAD.IADD R5, R5, 0x1, R7 ;  /* 0x0000000105057824 */ /* 0x000fc600078e0207 */
[----:B------:R-:W-:Y:S01]  /*1660*/  IADD3.X R18, R27, UR13, RZ, P0, !PT ;  /* 0x0000000d1b127c10 */ /* 0x000fe200087fe4ff */
[----:B------:R-:W-:Y:S01]  /*1670*/  IMAD.WIDE.U32 R4, R0, UR8, R4 ;  /* 0x0000000800047c25 */ /* 0x000fe2000f8e0004 */
[----:B------:R-:W-:-:S03]  /*1680*/  ULDC.64 UR8, c[0x0][0x240] ;  /* 0x0000900000087ab9 */ /* 0x000fc60000000a00 */
[----:B------:R-:W-:Y:S02]  /*1690*/  IMAD.IADD R5, R5, 0x1, R6 ;  /* 0x0000000105057824 */ /* 0x000fe400078e0206 */
[----:B------:R-:W-:Y:S02]  /*16a0*/  IMAD R9, R18, UR8, RZ ;  /* 0x0000000812097c24 */ /* 0x000fe4000f8e02ff */
[----:B------:R-:W-:-:S04]  /*16b0*/  IMAD.WIDE.U32 R6, R31, R16, R4 ;  /* 0x000000101f067225 */ /* 0x000fc800078e0004 */
[----:B------:R-:W-:-:S04]  /*16c0*/  IMAD.WIDE.U32 R10, R2, UR8, R34 ;  /* 0x00000008020a7c25 */ /* 0x000fc8000f8e0022 */
[----:B------:R-:W-:Y:S01]  /*16d0*/  IMAD R14, R2, UR9, R9 ;  /* 0x00000009020e7c24 */ /* 0x000fe2000f8e0209 */
[----:B------:R-:W-:Y:S01]  /*16e0*/  ULDC.64 UR8, c[0x0][0x220] ;  /* 0x0000880000087ab9 */ /* 0x000fe20000000a00 */
[----:B------:R-:W-:Y:S01]  /*16f0*/  IMAD.IADD R5, R7, 0x1, R8 ;  /* 0x0000000107057824 */ /* 0x000fe200078e0208 */
[C---:B------:R-:W-:Y:S01]  /*1700*/  LEA R4, P0, R6.reuse, UR8, 0x1 ;  /* 0x0000000806047c11 */ /* 0x040fe2000f8008ff */
[----:B------:R-:W-:Y:S02]  /*1710*/  IMAD.IADD R15, R11, 0x1, R14 ;  /* 0x000000010b0f7824 */ /* 0x000fe400078e020e */
[----:B------:R-:W-:Y:S01]  /*1720*/  IMAD R7, R21, UR52, R12 ;  /* 0x0000003415077c24 */ /* 0x000fe2000f8e020c */
[----:B------:R-:W-:Y:S01]  /*1730*/  LEA.HI.X R5, R6, UR9, R5, 0x1, P0 ;  /* 0x0000000906057c11 */ /* 0x000fe200080f0c05 */
[----:B------:R-:W-:Y:S01]  /*1740*/  IMAD R11, R23, UR55, R13 ;  /* 0x00000037170b7c24 */ /* 0x000fe2000f8e020d */
[----:B------:R-:W-:Y:S01]  /*1750*/  LEA R6, P0, R16, R4, 0x7 ;  /* 0x0000000410067211 */ /* 0x000fe200078038ff */
[----:B------:R-:W-:Y:S01]  /*1760*/  IMAD.WIDE.U32 R12, R22, UR55, R34 ;  /* 0x00000037160c7c25 */ /* 0x000fe2000f8e0022 */
[----:B------:R-:W-:-:S03]  /*1770*/  ULDC.64 UR8, c[0x0][0x260] ;  /* 0x0000980000087ab9 */ /* 0x000fc60000000a00 */
[----:B------:R-:W-:Y:S02]  /*1780*/  IMAD.MOV.U32 R14, RZ, RZ, R10 ;  /* 0x000000ffff0e7224 */ /* 0x000fe400078e000a */
[----:B----4-:R-:W-:Y:S02]  /*1790*/  IMAD R10, R24, UR60, RZ ;  /* 0x0000003c180a7c24 */ /* 0x010fe4000f8e02ff */
[----:B------:R-:W-:-:S04]  /*17a0*/  IMAD.WIDE.U32 R8, R20, UR52, R34 ;  /* 0x0000003414087c25 */ /* 0x000fc8000f8e0022 */
[----:B------:R-:W-:Y:S02]  /*17b0*/  IMAD.IADD R11, R13, 0x1, R11 ;  /* 0x000000010d0b7824 */ /* 0x000fe400078e020b */
[----:B------:R-:W-:Y:S02]  /*17c0*/  IMAD R13, R25, UR55, R10 ;  /* 0x00000037190d7c24 */ /* 0x000fe4000f8e020a */
[----:B------:R-:W-:Y:S02]  /*17d0*/  IMAD.MOV.U32 R10, RZ, RZ, R12 ;  /* 0x000000ffff0a7224 */ /* 0x000fe400078e000c */
[----:B------:R-:W-:Y:S02]  /*17e0*/  IMAD R12, R18, UR14, RZ ;  /* 0x0000000e120c7c24 */ /* 0x000fe4000f8e02ff */
[----:B------:R-:W-:Y:S01]  /*17f0*/  IMAD.IADD R9, R9, 0x1, R7 ;  /* 0x0000000109097824 */ /* 0x000fe200078e0207 */
[----:B------:R-:W2:Y:S01]  /*1800*/  LDC.64 R18, c[0x0][0x228] ;  /* 0x00008a00ff127b82 */ /* 0x000ea20000000a00 */
[----:B------:R-:W-:Y:S01]  /*1810*/  LEA.HI.X R7, R16, R5, R17, 0x7, P0 ;  /* 0x0000000510077211 */ /* 0x000fe200000f3c11 */
[----:B------:R-:W-:-:S02]  /*1820*/  IMAD R17, R2, UR15, R12 ;  /* 0x0000000f02117c24 */ /* 0x000fc4000f8e020c */
[----:B------:R-:W-:-:S04]  /*1830*/  IMAD.WIDE.U32 R8, R24, UR55, R8 ;  /* 0x0000003718087c25 */ /* 0x000fc8000f8e0008 */
[----:B------:R-:W-:Y:S02]  /*1840*/  IMAD.IADD R9, R9, 0x1, R13 ;  /* 0x0000000109097824 */ /* 0x000fe400078e020d */
[----:B------:R-:W-:Y:S01]  /*1850*/  IMAD.WIDE.U32 R12, R2, UR14, R10 ;  /* 0x0000000e020c7c25 */ /* 0x000fe2000f8e000a */
[----:B---3--:R-:W-:Y:S01]  /*1860*/  LEA R2, R30, UR4, 0x1 ;  /* 0x000000041e027c11 */ /* 0x008fe2000f8e08ff */
[----:B------:R-:W-:Y:S02]  /*1870*/  ULDC.64 UR14, c[0x0][0x258] ;  /* 0x00009600000e7ab9 */ /* 0x000fe40000000a00 */
[----:B------:R-:W-:Y:S02]  /*1880*/  IMAD R16, R26, UR8, RZ ;  /* 0x000000081a107c24 */ /* 0x000fe4000f8e02ff */
[C---:B------:R-:W-:Y:S01]  /*1890*/  IMAD.WIDE.U32 R10, R0.reuse, UR8, R8 ;  /* 0x00000008000a7c25 */ /* 0x040fe2000f8e0008 */
[----:B------:R-:W-:Y:S01]  /*18a0*/  @!PT LDS RZ, [RZ] ;  /* 0x00000000fffff984 */ /* 0x000fe20000000800 */
[----:B------:R-:W-:Y:S01]  /*18b0*/  @!PT LDS RZ, [RZ] ;  /* 0x00000000fffff984 */ /* 0x000fe20000000800 */
[----:B------:R-:W-:Y:S01]  /*18c0*/  @!PT LDS RZ, [RZ] ;  /* 0x00000000fffff984 */ /* 0x000fe20000000800 */
[----:B------:R-:W-:Y:S03]  /*18d0*/  LDGSTS.E.BYPASS.LTC128B.128 [R2+0xf000], desc[UR6][R4.64] ;  /* 0x0f00000004027fae */ /* 0x000fe6000b901d46 */
[----:B------:R-:W-:Y:S01]  /*18e0*/  IMAD R16, R0, UR9, R16 ;  /* 0x0000000900107c24 */ /* 0x000fe2000f8e0210 */
[----:B------:R-:W-:Y:S01]  /*18f0*/  LDGSTS.E.BYPASS.LTC128B.128 [R2+0x11000], desc[UR6][R4.64+0x40] ;  /* 0x1100004004027fae */ /* 0x000fe2000b901d46 */
[----:B------:R-:W-:Y:S01]  /*1900*/  IMAD R0, R27, R20, RZ ;  /* 0x000000141b007224 */ /* 0x000fe200078e02ff */
[----:B------:R-:W-:Y:S01]  /*1910*/  ULDC.64 UR8, c[0x0][0x428] ;  /* 0x00010a0000087ab9 */ /* 0x000fe20000000a00 */
[----:B------:R-:W-:Y:S01]  /*1920*/  IMAD.MOV.U32 R8, RZ, RZ, R12 ;  /* 0x000000ffff087224 */ /* 0x000fe200078e000c */
[----:B------:R3:W-:Y:S01]  /*1930*/  LDGSTS.E.BYPASS.LTC128B.128 [R2+0x13000], desc[UR6][R4.64+0x80] ;  /* 0x1300008004027fae */ /* 0x0007e2000b901d46 */
[----:B------:R-:W-:Y:S01]  /*1940*/  IMAD R0, R31, R21, R0 ;  /* 0x000000151f007224 */ /* 0x000fe200078e0200 */
[----:B------:R-:W-:Y:S01]  /*1950*/  UIMAD UR11, UR32, UR8, URZ ;  /* 0x00000008200b72a4 */ /* 0x000fe2000f8e023f */
[----:B------:R-:W-:Y:S01]  /*1960*/  IMAD.U32 R12, RZ, RZ, UR8 ;  /* 0x00000008ff0c7e24 */ /* 0x000fe2000f8e00ff */
[----:B------:R-:W-:Y:S01]  /*1970*/  LDGSTS.E.BYPASS.LTC128B.128 [R2+0x10000], desc[UR6][R6.64] ;  /* 0x1000000006027fae */ /* 0x000fe2000b901d46 */
[----:B------:R-:W-:Y:S01]  /*1980*/  IMAD.IADD R9, R13, 0x1, R17 ;  /* 0x000000010d097824 */ /* 0x000fe200078e0211 */
[----:B------:R-:W-:-:S02]  /*1990*/  ULEA.HI UR8, UR5, UR5, URZ, 0x1 ;  /* 0x0000000505087291 */ /* 0x000fc4000f8f083f */
[----:B------:R-:W-:Y:S01]  /*19a0*/  LDGSTS.E.BYPASS.LTC128B.128 [R2+0x12000], desc[UR6][R6.64+0x40] ;  /* 0x1200004006027fae */ /* 0x000fe2000b901d46 */
[----:B------:R-:W-:Y:S01]  /*19b0*/  UIMAD UR20, UR57, UR9, UR11 ;  /* 0x00000009391472a4 */ /* 0x000fe2000f8e020b */
[----:B------:R-:W-:Y:S01]  /*19c0*/  IMAD.WIDE.U32 R12, R12, UR57, R8 ;  /* 0x000000390c0c7c25 */ /* 0x000fe2000f8e0008 */
[----:B------:R-:W-:Y:S01]  /*19d0*/  UIMAD UR9, UR32, UR14, URZ ;  /* 0x0000000e200972a4 */ /* 0x000fe2000f8e023f */
[----:B------:R4:W-:Y:S01]  /*19e0*/  LDGSTS.E.BYPASS.LTC128B.128 [R2+0x14000], desc[UR6][R6.64+0x80] ;  /* 0x1400008006027fae */ /* 0x0009e2000b901d46 */
[----:B------:R-:W-:Y:S01]  /*19f0*/  ULOP3.LUT UR8, UR8, 0xfffffffe, URZ, 0xc0, !UPT ;  /* 0xfffffffe08087892 */ /* 0x000fe2000f8ec03f */
[----:B------:R-:W-:Y:S01]  /*1a00*/  IMAD.U32 R8, RZ, RZ, UR14 ;  /* 0x0000000eff087e24 */ /* 0x000fe2000f8e00ff */
[----:B------:R-:W-:Y:S01]  /*1a10*/  UIMAD UR11, UR57, UR15, UR9 ;  /* 0x0000000f390b72a4 */ /* 0x000fe2000f8e0209 */
[----:B------:R-:W0:Y:S01]  /*1a20*/  LDGDEPBAR ;  /* 0x00000000000079af */ /* 0x000e220000000000 */
[----:B------:R-:W-:Y:S02]  /*1a30*/  UIADD3 UR8, UR5, -UR8, URZ ;  /* 0x8000000805087290 */ /* 0x000fe4000fffe03f */
[----:B------:R-:W-:Y:S01]  /*1a40*/  UIADD3 UR9, UR12, UR21, URZ ;  /* 0x000000150c097290 */ /* 0x000fe2000fffe03f */
[----:B------:R-:W-:Y:S01]  /*1a50*/  ULDC.64 UR32, c[0x0][0x2b0] ;  /* 0x0000ac0000207ab9 */ /* 0x000fe20000000a00 */
[----:B------:R-:W-:-:S02]  /*1a60*/  UISETP.NE.AND UP0, UPT, UR8, 0x1, UPT ;  /* 0x000000010800788c */ /* 0x000fc4000bf05270 */
[----:B------:R-:W-:Y:S01]  /*1a70*/  UIMAD.WIDE UR8, UR9, 0x4, UR32 ;  /* 0x00000004090878a5 */ /* 0x000fe2000f8e0220 */
[----:B------:R-:W-:Y:S01]  /*1a80*/  ULDC.64 UR14, c[0x0][0x3e0] ;  /* 0x0000f800000e7ab9 */ /* 0x000fe20000000a00 */
[----:B---3--:R-:W-:Y:S01]  /*1a90*/  IMAD.IADD R5, R11, 0x1, R16 ;  /* 0x000000010b057824 */ /* 0x008fe200078e0210 */
[----:B------:R-:W-:Y:S01]  /*1aa0*/  LEA R242, P2, R12, UR14, 0x1 ;  /* 0x0000000e0cf27c11 */ /* 0x000fe2000f8408ff */
[----:B------:R-:W-:Y:S02]  /*1ab0*/  IMAD.MOV.U32 R4, RZ, RZ, R10 ;  /* 0x000000ffff047224 */ /* 0x000fe400078e000a */
[C---:B--2---:R-:W-:Y:S02]  /*1ac0*/  IMAD R16, R18.reuse, UR60, RZ ;  /* 0x0000003c12107c24 */ /* 0x044fe4000f8e02ff */
[----:B------:R-:W-:-:S04]  /*1ad0*/  IMAD.WIDE.U32 R10, R18, UR55, R14 ;  /* 0x00000037120a7c25 */ /* 0x000fc8000f8e000e */
[----:B------:R-:W-:Y:S02]  /*1ae0*/  IMAD R16, R19, UR55, R16 ;  /* 0x0000003713107c24 */ /* 0x000fe4000f8e0210 */
[----:B----4-:R-:W-:-:S04]  /*1af0*/  IMAD.WIDE.U32 R6, R31, R20, R4 ;  /* 0x000000141f067225 */ /* 0x010fc800078e0004 */
[----:B------:R-:W-:Y:S01]  /*1b00*/  IMAD.IADD R0, R7, 0x1, R0 ;  /* 0x0000000107007824 */ /* 0x000fe200078e0200 */
[----:B------:R-:W-:Y:S01]  /*1b10*/  LEA R4, P0, R6, UR16, 0x1 ;  /* 0x0000001006047c11 */ /* 0x000fe2000f8008ff */
[----:B------:R-:W-:-:S03]  /*1b20*/  IMAD.IADD R7, R11, 0x1, R16 ;  /* 0x000000010b077824 */ /* 0x000fc600078e0210 */
[----:B------:R-:W-:Y:S01]  /*1b30*/  LEA.HI.X R5, R6, UR17, R0, 0x1, P0 ;  /* 0x0000001106057c11 */ /* 0x000fe200080f0c00 */
[----:B------:R-:W-:Y:S01]  /*1b40*/  IMAD.MOV.U32 R6, RZ, RZ, R10 ;  /* 0x000000ffff067224 */ /* 0x000fe200078e000a */
[----:B------:R-:W-:Y:S01]  /*1b50*/  ULDC.64 UR16, c[0x0][0x210] ;  /* 0x0000840000107ab9 */ /* 0x000fe20000000a00 */
[----:B------:R-:W-:Y:S01]  /*1b60*/  IMAD.MOV.U32 R10, RZ, RZ, 0x4 ;  /* 0x00000004ff0a7424 */ /* 0x000fe200078e00ff */
[----:B------:R-:W2:Y:S01]  /*1b70*/  S2R R11, SR_TID.X ;  /* 0x00000000000b7919 */ /* 0x000ea20000002100 */
[----:B------:R-:W-:Y:S01]  /*1b80*/  IMAD.WIDE.U32 R8, R8, UR57, R6 ;  /* 0x0000003908087c25 */ /* 0x000fe2000f8e0006 */
[----:B------:R-:W-:Y:S01]  /*1b90*/  PLOP3.LUT P0, PT, PT, PT, UP0, 0x80, 0x0 ;  /* 0x000000000000781c */ /* 0x000fe20003f0f008 */
[----:B------:R-:W-:Y:S01]  /*1ba0*/  UIMAD UR33, UR28, UR30, URZ ;  /* 0x0000001e1c2172a4 */ /* 0x000fe2000f8e023f */
[----:B------:R-:W-:Y:S01]  /*1bb0*/  LEA R6, P1, R20, R4, 0x7 ;  /* 0x0000000414067211 */ /* 0x000fe200078238ff */
[----:B------:R-:W-:Y:S01]  /*1bc0*/  VIADD R9, R9, UR11 ;  /* 0x0000000b09097c36 */ /* 0x000fe20008000000 */
[----:B------:R-:W-:Y:S01]  /*1bd0*/  LEA R244, P3, R8, UR16, 0x1 ;  /* 0x0000001008f47c11 */ /* 0x000fe2000f8608ff */
[----:B------:R-:W-:-:S02]  /*1be0*/  VIADD R7, R13, UR20 ;  /* 0x000000140d077c36 */ /* 0x000fc40008000000 */
[----:B------:R-:W-:Y:S01]  /*1bf0*/  VIADD R0, R30, 0x1800 ;  /* 0x000018001e007836 */ /* 0x000fe20000000000 */
[----:B------:R-:W-:Y:S01]  /*1c00*/  LEA.HI.X R245, R8, UR17, R9, 0x1, P3 ;  /* 0x0000001108f57c11 */ /* 0x000fe200098f0c09 */
[----:B------:R-:W-:Y:S01]  /*1c10*/  IMAD.WIDE R8, R246, R10, UR8 ;  /* 0x00000008f6087e25 */ /* 0x000fe2000f8e020a */
[----:B------:R-:W-:Y:S02]  /*1c20*/  LEA.HI.X R243, R12, UR15, R7, 0x1, P2 ;  /* 0x0000000f0cf37c11 */ /* 0x000fe400090f0c07 */
[----:B------:R-:W3:Y:S01]  /*1c30*/  S2R R12, SR_TID.X ;  /* 0x00000000000c7919 */ /* 0x000ee20000002100 */
[----:B------:R-:W-:Y:S02]  /*1c40*/  LEA.HI.X R7, R20, R5, R21, 0x7, P1 ;  /* 0x0000000514077211 */ /* 0x000fe400008f3c15 */
[----:B------:R-:W-:Y:S01]  /*1c50*/  SEL R0, R0, R30, !P0 ;  /* 0x0000001e00007207 */ /* 0x000fe20004000000 */
[----:B------:R-:W-:Y:S03]  /*1c60*/  LDGSTS.E.BYPASS.LTC128B.128 [R2+0x6000], desc[UR6][R242.64] ;  /* 0x06000000f2027fae */ /* 0x000fe6000b901d46 */
[----:B------:R-:W-:Y:S01]  /*1c70*/  LEA R241, R0, UR4, 0x1 ;  /* 0x0000000400f17c11 */ /* 0x000fe2000f8e08ff */
[----:B------:R-:W-:Y:S04]  /*1c80*/  LDGSTS.E.BYPASS.LTC128B.128 [R2+0x7000], desc[UR6][R242.64+0x40] ;  /* 0x07000040f2027fae */ /* 0x000fe8000b901d46 */
[----:B------:R-:W-:Y:S04]  /*1c90*/  LDGSTS.E.BYPASS.LTC128B.128 [R2+0x8000], desc[UR6][R242.64+0x80] ;  /* 0x08000080f2027fae */ /* 0x000fe8000b901d46 */
[----:B------:R-:W-:Y:S04]  /*1ca0*/  LDGSTS.E.BYPASS.LTC128B.128 [R241], desc[UR6][R244.64] ;  /* 0x00000000f4f17fae */ /* 0x000fe8000b901d46 */
[----:B------:R-:W-:Y:S04]  /*1cb0*/  LDGSTS.E.BYPASS.LTC128B.128 [R241+0x1000], desc[UR6][R244.64+0x40] ;  /* 0x01000040f4f17fae */ /* 0x000fe8000b901d46 */
[----:B------:R-:W-:Y:S04]  /*1cc0*/  LDGSTS.E.BYPASS.LTC128B.128 [R241+0x2000], desc[UR6][R244.64+0x80] ;  /* 0x02000080f4f17fae */ /* 0x000fe8000b901d46 */
[----:B------:R-:W-:Y:S04]  /*1cd0*/  LDGSTS.E.BYPASS.LTC128B.128 [R2+0x9000], desc[UR6][R4.64] ;  /* 0x0900000004027fae */ /* 0x000fe8000b901d46 */
[----:B------:R-:W-:Y:S04]  /*1ce0*/  LDGSTS.E.BYPASS.LTC128B.128 [R2+0xb000], desc[UR6][R4.64+0x40] ;  /* 0x0b00004004027fae */ /* 0x000fe8000b901d46 */
[----:B------:R4:W-:Y:S04]  /*1cf0*/  LDGSTS.E.BYPASS.LTC128B.128 [R2+0xd000], desc[UR6][R4.64+0x80] ;  /* 0x0d00008004027fae */ /* 0x0009e8000b901d46 */
[----:B------:R-:W-:Y:S04]  /*1d00*/  LDGSTS.E.BYPASS.LTC128B.128 [R2+0xa000], desc[UR6][R6.64] ;  /* 0x0a00000006027fae */ /* 0x000fe8000b901d46 */
[----:B------:R-:W-:Y:S04]  /*1d10*/  LDGSTS.E.BYPASS.LTC128B.128 [R2+0xc000], desc[UR6][R6.64+0x40] ;  /* 0x0c00004006027fae */ /* 0x000fe8000b901d46 */
[----:B------:R1:W-:Y:S04]  /*1d20*/  LDGSTS.E.BYPASS.LTC128B.128 [R2+0xe000], desc[UR6][R6.64+0x80] ;  /* 0x0e00008006027fae */ /* 0x0003e8000b901d46 */
[----:B------:R-:W0:Y:S04]  /*1d30*/  LDGDEPBAR ;  /* 0x00000000000079af */ /* 0x000e280000000000 */
[----:B------:R-:W5:Y:S04]  /*1d40*/  LDG.E R250, desc[UR6][R8.64] ;  /* 0x0000000608fa7981 */ /* 0x000f68000c1e1900 */
[----:B------:R-:W5:Y:S04]  /*1d50*/  LDG.E R249, desc[UR6][R8.64+0x20] ;  /* 0x0000200608f97981 */ /* 0x000f68000c1e1900 */
[----:B------:R-:W5:Y:S01]  /*1d60*/  LDG.E R248, desc[UR6][R8.64+0x80] ;  /* 0x0000800608f87981 */ /* 0x000f62000c1e1900 */
[----:B--2---:R-:W-:Y:S01]  /*1d70*/  SHF.R.S32.HI R11, RZ, 0x1f, R11 ;  /* 0x0000001fff0b7819 */ /* 0x004fe2000001140b */
[----:B------:R-:W-:Y:S01]  /*1d80*/  USHF.R.S32.HI UR14, URZ, 0x1f, UR30 ;  /* 0x0000001f3f0e7899 */ /* 0x000fe2000801141e */
[----:B----4-:R-:W-:Y:S01]  /*1d90*/  IMAD.U32 R4, RZ, RZ, UR22 ;  /* 0x00000016ff047e24 */ /* 0x010fe2000f8e00ff */
[----:B------:R-:W-:-:S02]  /*1da0*/  USHF.L.U32 UR11, UR33, 0x6, URZ ;  /* 0x00000006210b7899 */ /* 0x000fc4000800063f */
[----:B------:R-:W-:Y:S01]  /*1db0*/  UIMAD.WIDE UR16, UR55, UR19, UR12 ;  /* 0x00000013371072a5 */ /* 0x000fe2000f8e020c */
[----:B-1----:R-:W-:Y:S01]  /*1dc0*/  IMAD.U32 R2, RZ, RZ, UR25 ;  /* 0x00000019ff027e24 */ /* 0x002fe2000f8e00ff */
[----:B------:R-:W-:-:S04]  /*1dd0*/  DEPBAR.LE SB0, 0x1 ;  /* 0x000080400000791a */ /* 0x000fc80000000000 */
[----:B------:R1:W5:Y:S01]  /*1de0*/  LDG.E R9, desc[UR6][R8.64+0xa0] ;  /* 0x0000a00608097981 */ /* 0x000362000c1e1900 */
[----:B---3--:R-:W-:Y:S01]  /*1df0*/  LEA.HI R11, R11, R12, RZ, 0x5 ;  /* 0x0000000c0b0b7211 */ /* 0x008fe200078f28ff */
[----:B------:R-:W-:Y:S01]  /*1e00*/  UIMAD UR13, UR14, UR28, URZ ;  /* 0x0000001c0e0d72a4 */ /* 0x000fe2000f8e023f */
[----:B------:R-:W-:Y:S01]  /*1e10*/  CS2R R92, SRZ ;  /* 0x00000000005c7805 */ /* 0x000fe2000001ff00 */
[----:B------:R-:W-:Y:S01]  /*1e20*/  USHF.R.S32.HI UR19, URZ, 0x1f, UR11 ;  /* 0x0000001f3f137899 */ /* 0x000fe2000801140b */
[----:B------:R-:W-:Y:S01]  /*1e30*/  SHF.R.S32.HI R11, RZ, 0x5, R11 ;  /* 0x00000005ff0b7819 */ /* 0x000fe2000001140b */
[----:B------:R-:W-:Y:S01]  /*1e40*/  UIMAD.WIDE.U32 UR14, UR30, UR28, URZ ;  /* 0x0000001c1e0e72a5 */ /* 0x000fe2000f8e003f */
[----:B------:R-:W-:Y:S01]  /*1e50*/  BAR.SYNC.DEFER_BLOCKING 0x0 ;  /* 0x0000000000007b1d */ /* 0x000fe20000010000 */
[----:B------:R-:W-:Y:S01]  /*1e60*/  UIMAD UR13, UR31, UR30, UR13 ;  /* 0x0000001e1f0d72a4 */ /* 0x000fe2000f8e020d */
[----:B------:R-:W-:Y:S01]  /*1e70*/  CS2R R98, SRZ ;  /* 0x0000000000627805 */ /* 0x000fe2000001ff00 */
[----:B------:R-:W-:Y:S01]  /*1e80*/  UIADD3 UR12, UR12, UR23, URZ ;  /* 0x000000170c0c7290 */ /* 0x000fe2000fffe03f */
[----:B------:R-:W-:Y:S01]  /*1e90*/  CS2R R96, SRZ ;  /* 0x0000000000607805 */ /* 0x000fe2000001ff00 */
[----:B------:R-:W-:Y:S01]  /*1ea0*/  UIADD3 UR13, UR15, UR13, URZ ;  /* 0x0000000d0f0d7290 */ /* 0x000fe2000fffe03f */
[----:B------:R-:W-:Y:S01]  /*1eb0*/  IMAD.U32 R6, RZ, RZ, UR14 ;  /* 0x0000000eff067e24 */ /* 0x000fe2000f8e00ff */
[----:B------:R-:W-:Y:S01]  /*1ec0*/  CS2R R90, SRZ ;  /* 0x00000000005a7805 */ /* 0x000fe2000001ff00 */
[----:B------:R-:W-:Y:S01]  /*1ed0*/  IMAD.U32 R7, RZ, RZ, UR15 ;  /* 0x0000000fff077e24 */ /* 0x000fe2000f8e00ff */
        /* <DEDUP_REMOVED lines=8> */
[----:B------:R-:W-:Y:S01]  /*1f60*/  CS2R R72, SRZ ;  /* 0x0000000000487805 */ /* 0x000fe2000001ff00 */
[----:B-1----:R-:W1:Y:S01]  /*1f70*/  S2R R8, SR_TID.X ;  /* 0x0000000000087919 */ /* 0x002e620000002100 */
[----:B------:R-:W-:Y:S02]  /*1f80*/  CS2R R70, SRZ ;  /* 0x0000000000467805 */ /* 0x000fe4000001ff00 */
[----:B------:R-:W-:Y:S02]  /*1f90*/  CS2R R68, SRZ ;  /* 0x0000000000447805 */ /* 0x000fe4000001ff00 */
[----:B------:R-:W-:Y:S02]  /*1fa0*/  CS2R R62, SRZ ;  /* 0x00000000003e7805 */ /* 0x000fe4000001ff00 */
[----:B------:R-:W-:-:S02]  /*1fb0*/  CS2R R60, SRZ ;  /* 0x00000000003c7805 */ /* 0x000fc4000001ff00 */
[----:B------:R-:W-:Y:S01]  /*1fc0*/  CS2R R66, SRZ ;  /* 0x0000000000427805 */ /* 0x000fe2000001ff00 */
[----:B------:R2:W3:Y:S01]  /*1fd0*/  LDSM.16.M88.4 R172, [R222+0xf000] ;  /* 0x00f00000deac783b */ /* 0x0004e20000000200 */
[----:B------:R-:W-:Y:S02]  /*1fe0*/  CS2R R64, SRZ ;  /* 0x0000000000407805 */ /* 0x000fe4000001ff00 */
[----:B------:R-:W-:Y:S02]  /*1ff0*/  CS2R R58, SRZ ;  /* 0x00000000003a7805 */ /* 0x000fe4000001ff00 */
[----:B------:R-:W-:Y:S01]  /*2000*/  CS2R R56, SRZ ;  /* 0x0000000000387805 */ /* 0x000fe2000001ff00 */
[----:B------:R2:W4:Y:S01]  /*2010*/  LDSM.16.M88.4 R176, [R222+0xf400] ;  /* 0x00f40000deb0783b */ /* 0x0005220000000200 */
[----:B------:R-:W-:Y:S02]  /*2020*/  CS2R R54, SRZ ;  /* 0x0000000000367805 */ /* 0x000fe4000001ff00 */
[----:B------:R-:W-:-:S02]  /*2030*/  CS2R R52, SRZ ;  /* 0x0000000000347805 */ /* 0x000fc4000001ff00 */
[----:B------:R-:W-:Y:S01]  /*2040*/  CS2R R46, SRZ ;  /* 0x00000000002e7805 */ /* 0x000fe2000001ff00 */
[----:B------:R2:W2:Y:S01]  /*2050*/  LDSM.16.M88.4 R180, [R223+0xf000] ;  /* 0x00f00000dfb4783b */ /* 0x0004a20000000200 */
[----:B------:R-:W-:Y:S02]  /*2060*/  CS2R R44, SRZ ;  /* 0x00000000002c7805 */ /* 0x000fe4000001ff00 */
[----:B------:R-:W-:Y:S02]  /*2070*/  CS2R R50, SRZ ;  /* 0x0000000000327805 */ /* 0x000fe4000001ff00 */
[----:B------:R-:W-:Y:S01]  /*2080*/  CS2R R48, SRZ ;  /* 0x0000000000307805 */ /* 0x000fe2000001ff00 */
[----:B------:R2:W2:Y:S01]  /*2090*/  LDSM.16.M88.4 R184, [R223+0xf400] ;  /* 0x00f40000dfb8783b */ /* 0x0004a20000000200 */
[----:B------:R-:W-:Y:S02]  /*20a0*/  CS2R R42, SRZ ;  /* 0x00000000002a7805 */ /* 0x000fe4000001ff00 */
[----:B------:R-:W-:-:S02]  /*20b0*/  CS2R R40, SRZ ;  /* 0x0000000000287805 */ /* 0x000fc4000001ff00 */
[----:B------:R-:W-:Y:S01]  /*20c0*/  CS2R R38, SRZ ;  /* 0x0000000000267805 */ /* 0x000fe2000001ff00 */
[----:B------:R2:W2:Y:S01]  /*20d0*/  LDSM.16.M88.4 R188, [R222+0x11000] ;  /* 0x01100000debc783b */ /* 0x0004a20000000200 */
[----:B------:R-:W-:-:S03]  /*20e0*/  CS2R R36, SRZ ;  /* 0x0000000000247805 */ /* 0x000fc6000001ff00 */
[----:B------:R2:W2:Y:S04]  /*20f0*/  LDSM.16.M88.4 R192, [R222+0x11400] ;  /* 0x01140000dec0783b */ /* 0x0004a80000000200 */
[----:B------:R2:W2:Y:S01]  /*2100*/  LDSM.16.M88.4 R196, [R223+0x11000] ;  /* 0x01100000dfc4783b */ /* 0x0004a20000000200 */
[----:B-1----:R-:W-:-:S03]  /*2110*/  SHF.R.S32.HI R0, RZ, 0x1f, R8 ;  /* 0x0000001fff007819 */ /* 0x002fc60000011408 */
[----:B------:R1:W1:Y:S01]  /*2120*/  LDSM.16.M88.4 R200, [R223+0x11400] ;  /* 0x01140000dfc8783b */ /* 0x0002620000000200 */
[----:B------:R-:W-:-:S03]  /*2130*/  LEA.HI R0, R0, R8, RZ, 0x5 ;  /* 0x0000000800007211 */ /* 0x000fc600078f28ff */
[----:B------:R1:W1:Y:S01]  /*2140*/  LDSM.16.M88.4 R204, [R222+0x13000] ;  /* 0x01300000decc783b */ /* 0x0002620000000200 */
[----:B------:R-:W-:-:S03]  /*2150*/  LOP3.LUT R0, R0, 0xffffffe0, RZ, 0xc0, !PT ;  /* 0xffffffe000007812 */ /* 0x000fc600078ec0ff */
[----:B------:R1:W1:Y:S02]  /*2160*/  LDSM.16.M88.4 R208, [R222+0x13400] ;  /* 0x01340000ded0783b */ /* 0x0002640000000200 */
[----:B------:R-:W-:Y:S02]  /*2170*/  IMAD.IADD R8, R8, 0x1, -R0 ;  /* 0x0000000108087824 */ /* 0x000fe400078e0a00 */
[----:B------:R1:W1:Y:S02]  /*2180*/  LDSM.16.M88.4 R212, [R223+0x13000] ;  /* 0x01300000dfd4783b */ /* 0x0002640000000200 */
[----:B------:R-:W-:Y:S02]  /*2190*/  IMAD R0, R11, UR33, R8 ;  /* 0x000000210b007c24 */ /* 0x000fe4000f8e0208 */
[----:B------:R1:W1:Y:S03]  /*21a0*/  LDSM.16.M88.4 R216, [R223+0x13400] ;  /* 0x01340000dfd8783b */ /* 0x0002660000000200 */
[----:B------:R-:W-:Y:S01]  /*21b0*/  IADD3 R4, P2, P1, R0, UR11, R4 ;  /* 0x0000000b00047c10 */ /* 0x000fe2000f95e004 */
[----:B------:R-:W-:Y:S01]  /*21c0*/  UIADD3 UR11, UP0, UR16, UR26, URZ ;  /* 0x0000001a100b7290 */ /* 0x000fe2000ff1e03f */
[----:B------:R-:W-:-:S03]  /*21d0*/  SHF.R.S32.HI R0, RZ, 0x1f, R0 ;  /* 0x0000001fff007819 */ /* 0x000fc60000011400 */
[----:B------:R-:W-:Y:S01]  /*21e0*/  UIADD3.X UR16, UR17, UR27, URZ, UP0, !UPT ;  /* 0x0000001b11107290 */ /* 0x000fe200087fe43f */
[----:B------:R-:W-:Y:S01]  /*21f0*/  IADD3.X R0, R0, UR19, R2, P2, P1 ;  /* 0x0000001300007c10 */ /* 0x000fe200097e2402 */
[----:B------:R-:W-:Y:S01]  /*2200*/  UIMAD UR13, UR13, UR11, URZ ;  /* 0x0000000b0d0d72a4 */ /* 0x000fe2000f8e023f */
[----:B------:R-:W-:-:S03]  /*2210*/  IADD3 R4, P1, R4, R28, RZ ;  /* 0x0000001c04047210 */ /* 0x000fc60007f3e0ff */
[----:B------:R-:W-:Y:S02]  /*2220*/  UIMAD UR13, UR16, UR14, UR13 ;  /* 0x0000000e100d72a4 */ /* 0x000fe4000f8e020d */
[----:B------:R-:W-:Y:S01]  /*2230*/  IMAD.X R5, R0, 0x1, R29, P1 ;  /* 0x0000000100057824 */ /* 0x000fe200008e061d */
[----:B------:R-:W-:Y:S01]  /*2240*/  ULDC.64 UR14, c[0x0][0x400] ;  /* 0x00010000000e7ab9 */ /* 0x000fe20000000a00 */
[----:B------:R-:W-:Y:S01]  /*2250*/  ULDC.64 UR16, c[0x0][0x478] ;  /* 0x00011e0000107ab9 */ /* 0x000fe20000000a00 */
[----:B------:R-:W-:Y:S01]  /*2260*/  IMAD.WIDE.U32 R4, R6, UR11, R4 ;  /* 0x0000000b06047c25 */ /* 0x000fe2000f8e0004 */
[----:B------:R-:W-:-:S03]  /*2270*/  UIADD3 UR11, -UR10, UR29, UR49 ;  /* 0x0000001d0a0b7290 */ /* 0x000fc6000fffe131 */
[----:B------:R-:W-:Y:S01]  /*2280*/  VIADD R0, R5, UR13 ;  /* 0x0000000d05007c36 */ /* 0x000fe20008000000 */
[----:B------:R-:W-:Y:S01]  /*2290*/  ULDC UR13, c[0x0][0x398] ;  /* 0x0000e600000d7ab9 */ /* 0x000fe20000000800 */
[C---:B------:R-:W-:Y:S01]  /*22a0*/  LEA R232, P1, R4.reuse, UR14, 0x2 ;  /* 0x0000000e04e87c11 */ /* 0x040fe2000f8210ff */
[----:B------:R-:W-:Y:S02]  /*22b0*/  UIADD3 UR11, UR11, -UR13, URZ ;  /* 0x8000000d0b0b7290 */ /* 0x000fe4000fffe03f */
[----:B------:R-:W-:Y:S01]  /*22c0*/  UIMAD.WIDE UR12, UR12, 0x4, UR16 ;  /* 0x000000040c0c78a5 */ /* 0x000fe2000f8e0210 */
[----:B------:R-:W-:Y:S01]  /*22d0*/  LEA.HI.X R233, R4, UR15, R0, 0x2, P1 ;  /* 0x0000000f04e97c11 */ /* 0x000fe200088f1400 */
[----:B------:R-:W-:-:S04]  /*22e0*/  USHF.R.S32.HI UR30, URZ, 0x1f, UR11 ;  /* 0x0000001f3f1e7899 */ /* 0x000fc8000801140b */
[----:B------:R-:W-:-:S04]  /*22f0*/  ULEA.HI UR30, UR30, UR11, URZ, 0x6 ;  /* 0x0000000b1e1e7291 */ /* 0x000fc8000f8f303f */
[----:B------:R-:W-:-:S04]  /*2300*/  USHF.R.S32.HI UR30, URZ, 0x6, UR30 ;  /* 0x000000063f1e7899 */ /* 0x000fc8000801141e */
[----:B------:R-:W-:-:S04]  /*2310*/  UISETP.LT.AND UP0, UPT, URZ, UR30, UPT ;  /* 0x0000001e3f00728c */ /* 0x000fc8000bf01270 */
[----:B------:R-:W-:-:S04]  /*2320*/  USEL UR30, URZ, UR30, !UP0 ;  /* 0x0000001e3f1e7287 */ /* 0x000fc8000c000000 */
[----:B------:R-:W-:-:S06]  /*2330*/  UISETP.GT.AND UP0, UPT, UR24, UR30, UPT ;  /* 0x0000001e1800728c */ /* 0x000fcc000bf04270 */
[----:B------:R-:W-:-:S13]  /*2340*/  PLOP3.LUT P1, PT, PT, PT, UP0, 0x80, 0x0 ;  /* 0x000000000000781c */ /* 0x000fda0003f2f008 */
[----:B-1234-:R-:W-:Y:S05]  /*2350*/  @!P1 BRA `(.L_x_219) ;  /* 0x0000004400d09947 */ /* 0x01efea0003800000 */
[----:B------:R-:W1:Y:S01]  /*2360*/  LDC.64 R4, c[0x0][0x3b8] ;  /* 0x0000ee00ff047b82 */ /* 0x000e620000000a00 */
[----:B------:R-:W-:Y:S01]  /*2370*/  UMOV UR15, UR12 ;  /* 0x0000000c000f7c82 */ /* 0x000fe20008000000 */
[----:B------:R-:W-:Y:S02]  /*2380*/  USHF.L.U32 UR19, UR33, 0x4, URZ ;  /* 0x0000000421137899 */ /* 0x000fe4000800063f */
[----:B------:R-:W-:Y:S02]  /*2390*/  UIADD3 UR49, UR49, UR29, URZ ;  /* 0x0000001d31317290 */ /* 0x000fe4000fffe03f */
[----:B------:R-:W-:Y:S01]  /*23a0*/  USHF.L.U32 UR17, UR33, 0x3, URZ ;  /* 0x0000000321117899 */ /* 0x000fe2000800063f */
[----:B------:R-:W-:Y:S01]  /*23b0*/  UMOV UR14, UR13 ;  /* 0x0000000d000e7c82 */ /* 0x000fe20008000000 */
[----:B------:R-:W-:Y:S02]  /*23c0*/  UIMAD UR37, UR33, 0x18, URZ ;  /* 0x00000018212578a4 */ /* 0x000fe4000f8e023f */
[----:B------:R-:W-:-:S02]  /*23d0*/  USHF.L.U32 UR36, UR33, 0x5, URZ ;  /* 0x0000000521247899 */ /* 0x000fc4000800063f */
[----:B------:R-:W-:Y:S02]  /*23e0*/  UIMAD UR35, UR33, 0x28, URZ ;  /* 0x00000028212378a4 */ /* 0x000fe4000f8e023f */
[----:B------:R-:W-:Y:S01]  /*23f0*/  UIMAD UR34, UR33, 0x30, URZ ;  /* 0x00000030212278a4 */ /* 0x000fe2000f8e023f */
[----:B------:R-:W-:Y:S01]  /*2400*/  ULDC UR54, c[0x0][0x270] ;  /* 0x00009c0000367ab9 */ /* 0x000fe20000000800 */
[----:B-1----:R-:W2:Y:S04]  /*2410*/  LDG.E.64 R6, desc[UR6][R4.64] ;  /* 0x0000000604067981 */ /* 0x002ea8000c1e1b00 */
[----:B------:R-:W3:Y:S01]  /*2420*/  LDG.E.64 R4, desc[UR6][R4.64+0x8] ;  /* 0x0000080604047981 */ /* 0x000ee2000c1e1b00 */
[----:B------:R-:W-:Y:S01]  /*2430*/  UIMAD UR12, UR55, UR28, UR57 ;  /* 0x0000001c370c72a4 */ /* 0x000fe2000f8e0239 */
[----:B------:R-:W-:Y:S01]  /*2440*/  SHF.R.S32.HI R251, RZ, 0x1f, R8 ;  /* 0x0000001ffffb7819 */ /* 0x000fe20000011408 */
[----:B------:R-:W-:Y:S01]  /*2450*/  UIADD3 UR29, UR19, 0x20, URZ ;  /* 0x00000020131d7890 */ /* 0x000fe2000fffe03f */
[----:B------:R-:W1:Y:S01]  /*2460*/  S2R R10, SR_TID.X ;  /* 0x00000000000a7919 */ /* 0x000e620000002100 */
[----:B------:R-:W-:Y:S01]  /*2470*/  USHF.L.U32 UR12, UR12, 0x5, URZ ;  /* 0x000000050c0c7899 */ /* 0x000fe2000800063f */
[----:B------:R-:W-:Y:S01]  /*2480*/  VIADD R0, R229, 0x1800 ;  /* 0x00001800e5007836 */ /* 0x000fe20000000000 */
[----:B------:R-:W-:Y:S01]  /*2490*/  UIADD3 UR24, UR19, 0x40, URZ ;  /* 0x0000004013187890 */ /* 0x000fe2000fffe03f */
[----:B------:R-:W4:Y:S01]  /*24a0*/  S2R R11, SR_TID.X ;  /* 0x00000000000b7919 */ /* 0x000f220000002100 */
[----:B------:R-:W-:Y:S01]  /*24b0*/  UIADD3 UR28, UR17, UR29, URZ ;  /* 0x0000001d111c7290 */ /* 0x000fe2000fffe03f */
[----:B------:R-:W-:Y:S01]  /*24c0*/  VIADD R2, R230, 0x1800 ;  /* 0x00001800e6027836 */ /* 0x000fe20000000000 */
[----:B------:R-:W-:Y:S01]  /*24d0*/  UIADD3 UR23, UR17, UR24, URZ ;  /* 0x0000001811177290 */ /* 0x000fe2000fffe03f */
[----:B-----5:R-:W-:Y:S01]  /*24e0*/  IMAD.MOV.U32 R247, RZ, RZ, R9 ;  /* 0x000000fffff77224 */ /* 0x020fe200078e0009 */
[----:B------:R-:W-:Y:S01]  /*24f0*/  USHF.R.S32.HI UR13, URZ, 0x1f, UR12 ;  /* 0x0000001f3f0d7899 */ /* 0x000fe2000801140c */
[----:B------:R-:W-:Y:S01]  /*2500*/  SEL R0, R0, R229, !P0 ;  /* 0x000000e500007207 */ /* 0x000fe20004000000 */
[----:B------:R-:W-:Y:S01]  /*2510*/  UIADD3 UR27, UR17, UR28, URZ ;  /* 0x0000001c111b7290 */ /* 0x000fe2000fffe03f */
[----:B------:R-:W-:Y:S01]  /*2520*/  SEL R2, R2, R230, !P0 ;  /* 0x000000e602027207 */ /* 0x000fe20004000000 */
[----:B------:R-:W-:Y:S01]  /*2530*/  UIADD3 UR22, UR17, UR23, URZ ;  /* 0x0000001711167290 */ /* 0x000fe2000fffe03f */
[----:B------:R-:W-:Y:S01]  /*2540*/  IMAD.MOV.U32 R127, RZ, RZ, RZ ;  /* 0x000000ffff7f7224 */ /* 0x000fe200078e00ff */
[----:B------:R-:W-:-:S02]  /*2550*/  UIADD3 UR26, UR17, UR27, URZ ;  /* 0x0000001b111a7290 */ /* 0x000fc4000fffe03f */
[----:B------:R-:W-:Y:S02]  /*2560*/  UIADD3 UR21, UR17, UR22, URZ ;  /* 0x0000001611157290 */ /* 0x000fe4000fffe03f */
[----:B------:R-:W-:Y:S02]  /*2570*/  UIADD3 UR25, UR17, UR26, URZ ;  /* 0x0000001a11197290 */ /* 0x000fe4000fffe03f */
[----:B------:R-:W-:Y:S02]  /*2580*/  UIADD3 UR20, UR17, UR21, URZ ;  /* 0x0000001511147290 */ /* 0x000fe4000fffe03f */
[----:B------:R-:W-:Y:S02]  /*2590*/  UIMAD UR33, UR33, 0x38, URZ ;  /* 0x00000038212178a4 */ /* 0x000fe4000f8e023f */
[----:B------:R-:W-:Y:S02]  /*25a0*/  UIADD3 UR49, -UR10, 0x80, UR49 ;  /* 0x000000800a317890 */ /* 0x000fe4000fffe131 */
[----:B------:R-:W-:-:S02]  /*25b0*/  UIADD3 UR32, UR17, UR25, URZ ;  /* 0x0000001911207290 */ /* 0x000fc4000fffe03f */
[----:B------:R-:W-:Y:S01]  /*25c0*/  UIADD3 UR31, UR17, UR20, URZ ;  /* 0x00000014111f7290 */ /* 0x000fe2000fffe03f */
[----:B-1----:R-:W-:-:S04]  /*25d0*/  SHF.R.S32.HI R10, RZ, 0x1f, R10 ;  /* 0x0000001fff0a7819 */ /* 0x002fc8000001140a */
[----:B----4-:R-:W-:-:S04]  /*25e0*/  LEA.HI R10, R10, R11, RZ, 0x6 ;  /* 0x0000000b0a0a7211 */ /* 0x010fc800078f30ff */
[----:B------:R-:W-:Y:S02]  /*25f0*/  SHF.R.S32.HI R10, RZ, 0x6, R10 ;  /* 0x00000006ff0a7819 */ /* 0x000fe4000001140a */
[----:B--2---:R-:W-:Y:S02]  /*2600*/  R2UR UR11, R6 ;  /* 0x00000000060b72ca */ /* 0x004fe400000e0000 */
[----:B------:R-:W-:-:S11]  /*2610*/  R2UR UR48, R7 ;  /* 0x00000000073072ca */ /* 0x000fd600000e0000 */
[----:B------:R-:W-:Y:S02]  /*2620*/  UIADD3 UR46, UR11, -0x4ab325aa, URZ ;  /* 0xb54cda560b2e7890 */ /* 0x000fe4000fffe03f */
[----:B------:R-:W-:Y:S02]  /*2630*/  UIADD3 UR47, UR48, 0x646e171e, URZ ;  /* 0x646e171e302f7890 */ /* 0x000fe4000fffe03f */
[----:B------:R-:W-:Y:S02]  /*2640*/  UIADD3 UR45, UR48, -0x56f99767, URZ ;  /* 0xa9066899302d7890 */ /* 0x000fe4000fffe03f */
[----:B------:R-:W-:Y:S02]  /*2650*/  UIADD3 UR44, UR11, 0x1715609d, URZ ;  /* 0x1715609d0b2c7890 */ /* 0x000fe4000fffe03f */
[----:B------:R-:W-:Y:S02]  /*2660*/  UIADD3 UR43, UR48, -0x126145ec, URZ ;  /* 0xed9eba14302b7890 */ /* 0x000fe4000fffe03f */
[----:B------:R-:W-:Y:S01]  /*2670*/  UIADD3 UR42, UR11, 0x78dde6e4, URZ ;  /* 0x78dde6e40b2a7890 */ /* 0x000fe2000fffe03f */
[----:B---3--:R-:W-:Y:S01]  /*2680*/  IADD3 R8, P2, P1, R4, UR12, R8 ;  /* 0x0000000c04087c10 */ /* 0x008fe2000f95e008 */
[----:B------:R-:W-:Y:S01]  /*2690*/  IMAD.SHL.U32 R4, R10, 0x20, RZ ;  /* 0x000000200a047824 */ /* 0x000fe200078e00ff */
[----:B------:R-:W-:-:S02]  /*26a0*/  UIADD3 UR41, UR48, 0x32370b8f, URZ ;  /* 0x32370b8f30297890 */ /* 0x000fc4000fffe03f */
[----:B------:R-:W-:Y:S01]  /*26b0*/  IADD3.X R251, R5, UR13, R251, P2, P1 ;  /* 0x0000000d05fb7c10 */ /* 0x000fe200097e24fb */
[----:B------:R-:W-:Y:S01]  /*26c0*/  UIADD3 UR40, UR11, -0x255992d5, URZ ;  /* 0xdaa66d2b0b287890 */ /* 0x000fe2000fffe03f */
[----:B------:R1:W-:Y:S01]  /*26d0*/  STL [R1+0x20], R4 ;  /* 0x0000200401007387 */ /* 0x0003e20000100800 */
[----:B------:R-:W-:Y:S01]  /*26e0*/  UIADD3 UR39, UR48, 0x76cf5d0a, URZ ;  /* 0x76cf5d0a30277890 */ /* 0x000fe2000fffe03f */
[----:B------:R-:W-:Y:S01]  /*26f0*/  LOP3.LUT R251, R251, UR11, RZ, 0x3c, !PT ;  /* 0x0000000bfbfb7c12 */ /* 0x000fe2000f8e3cff */
[----:B------:R-:W-:Y:S02]  /*2700*/  UIADD3 UR51, UR11, 0x3c6ef372, URZ ;  /* 0x3c6ef3720b337890 */ /* 0x000fe4000fffe03f */
[----:B------:R-:W-:Y:S02]  /*2710*/  UIADD3 UR50, UR48, -0x4498517b, URZ ;  /* 0xbb67ae8530327890 */ /* 0x000fe4000fffe03f */
[----:B------:R-:W-:Y:S01]  /*2720*/  UIADD3 UR38, UR11, -0x61c88647, URZ ;  /* 0x9e3779b90b267890 */ /* 0x000fe2000fffe03f */
[----:B-1----:R-:W-:Y:S01]  /*2730*/  IMAD.WIDE.U32 R4, R8, -0x2daee0ad, RZ ;  /* 0xd2511f5308047825 */ /* 0x002fe200078e00ff */
[----:B------:R-:W-:Y:S01]  /*2740*/  LEA R220, R0, UR4, 0x1 ;  /* 0x0000000400dc7c11 */ /* 0x000fe2000f8e08ff */
[----:B------:R-:W-:Y:S01]  /*2750*/  ULDC.U8 UR12, c[0x0][0x388] ;  /* 0x0000e200000c7ab9 */ /* 0x000fe20000000000 */
[----:B------:R-:W-:Y:S01]  /*2760*/  LEA R221, R2, UR4, 0x1 ;  /* 0x0000000402dd7c11 */ /* 0x000fe2000f8e08ff */
[----:B------:R-:W-:Y:S01]  /*2770*/  ULDC UR11, c[0x0][0x2ec] ;  /* 0x0000bb00000b7ab9 */ /* 0x000fe20000000800 */
[----:B------:R1:W-:Y:S06]  /*2780*/  STL.64 [R1], R4 ;  /* 0x0000000401007387 */ /* 0x0003ec0000100a00 */
.L_x_222:
[----:B------:R-:W0:Y:S01]  /*2790*/  LDGDEPBAR ;  /* 0x00000000000079af */ /* 0x000e220000000000 */
[----:B------:R-:W-:Y:S01]  /*27a0*/  IMAD.IADD R0, R228, 0x1, R221 ;  /* 0x00000001e4007824 */ /* 0x000fe200078e02dd */
[----:B------:R-:W-:Y:S01]  /*27b0*/  USHF.L.U32 UR13, UR5, 0x6, URZ ;  /* 0x00000006050d7899 */ /* 0x000fe2000800063f */
[----:B------:R-:W-:Y:S05]  /*27c0*/  IMAD.U32 R2, RZ, RZ, UR18 ;  /* 0x00000012ff027e24 */ /* 0x000fea000f8e00ff */
[----:B------:R-:W2:Y:S01]  /*27d0*/  LDL R236, [R1+0x14] ;  /* 0x0000140001ec7983 */ /* 0x000ea20000100800 */
[C---:B-----5:R-:W-:Y:S01]  /*27e0*/  FSETP.NEU.FTZ.AND P4, PT, R250.reuse, -INF , PT ;  /* 0xff800000fa00780b */ /* 0x060fe20003f9d000 */
[----:B------:R-:W-:Y:S01]  /*27f0*/  UISETP.GE.AND UP0, UPT, UR13, UR49, UPT ;  /* 0x000000310d00728c */ /* 0x000fe2000bf06270 */
[----:B------:R-:W-:Y:S01]  /*2800*/  FSETP.NEU.FTZ.AND P0, PT, R249, -INF , PT ;  /* 0xff800000f900780b */ /* 0x000fe20003f1d000 */
[----:B------:R-:W3:Y:S01]  /*2810*/  LDL R235, [R1+0x20] ;  /* 0x0000200001eb7983 */ /* 0x000ee20000100800 */
[----:B------:R-:W-:Y:S01]  /*2820*/  IMAD.U32 R234, RZ, RZ, UR13 ;  /* 0x0000000dffea7e24 */ /* 0x000fe2000f8e00ff */
[----:B------:R-:W-:Y:S02]  /*2830*/  UISETP.GT.AND UP2, UPT, UR5, UR30, UPT ;  /* 0x0000001e0500728c */ /* 0x000fe4000bf44270 */
[----:B------:R-:W-:Y:S05]  /*2840*/  PLOP3.LUT P1, PT, PT, PT, UP0, 0x80, 0x0 ;  /* 0x000000000000781c */ /* 0x000fea0003f2f008 */
[----:B------:R-:W-:Y:S02]  /*2850*/  @!UP0 ULDC UR13, c[0x0][0x2c4] ;  /* 0x0000b100000d8ab9 */ /* 0x000fe40000000800 */
[----:B------:R-:W-:Y:S01]  /*2860*/  IMAD.U32 R231, RZ, RZ, UR13 ;  /* 0x0000000dffe77e24 */ /* 0x000fe2000f8e00ff */
        /* <DEDUP_REMOVED lines=20> */
[----:B------:R-:W-:Y:S03]  /*29b0*/  LDSM.16.M88.4 R164, [R0+0x1000] ;  /* 0x0010000000a4783b */ /* 0x000fe60000000200 */
[----:B------:R-:W-:Y:S05]  /*29c0*/  HMMA.16816.F32 R32, R32, R134, RZ ;  /* 0x000000862020723c */ /* 0x000fea00000018ff */
[----:B------:R-:W4:Y:S01]  /*29d0*/  LDSM.16.M88.4 R132, [R222+0xb400] ;  /* 0x00b40000de84783b */ /* 0x000f220000000200 */
[-C--:B------:R-:W-:Y:S06]  /*29e0*/  HMMA.16816.F32 R4, R136, R140.reuse, R4 ;  /* 0x0000008c8804723c */ /* 0x080fec0000001804 */
[C---:B-1----:R-:W-:Y:S01]  /*29f0*/  HMMA.16816.F32 R8, R144.reuse, R140, R8 ;  /* 0x0000008c9008723c */ /* 0x042fe20000001808 */
[----:B------:R-:W1:Y:S05]  /*2a00*/  LDSM.16.M88.4 R168, [R223+0xb000] ;  /* 0x00b00000dfa8783b */ /* 0x000e6a0000000200 */
[-C--:B------:R-:W-:Y:S06]  /*2a10*/  HMMA.16816.F32 R12, R144, R142.reuse, R12 ;  /* 0x0000008e900c723c */ /* 0x080fec000000180c */
[C---:B------:R-:W-:Y:S01]  /*2a20*/  HMMA.16816.F32 R16, R136.reuse, R142, R16 ;  /* 0x0000008e8810723c */ /* 0x040fe20000001810 */
[----:B------:R-:W1:Y:S05]  /*2a30*/  LDSM.16.M88.4 R140, [R0+0x1800] ;  /* 0x00180000008c783b */ /* 0x000e6a0000000200 */
        /* <DEDUP_REMOVED lines=11> */
[----:B------:R-:W4:Y:S05]  /*2af0*/  LDSM.16.M88.4 R156, [R221+0x2800] ;  /* 0x00280000dd9c783b */ /* 0x000f2a0000000200 */
[-C--:B------:R-:W-:Y:S06]  /*2b00*/  HMMA.16816.F32 R20, R152, R132.reuse, R20 ;  /* 0x000000849814723c */ /* 0x080fec0000001814 */
[C---:B------:R-:W-:Y:S06]  /*2b10*/  HMMA.16816.F32 R24, R160.reuse, R132, R24 ;  /* 0x00000084a018723c */ /* 0x040fec0000001818 */
[-C--:B------:R-:W-:Y:S01]  /*2b20*/  HMMA.16816.F32 R28, R160, R134.reuse, R28 ;  /* 0x00000086a01c723c */ /* 0x080fe2000000181c */
[----:B------:R-:W2:Y:S05]  /*2b30*/  LDL R163, [R1+0x10] ;  /* 0x0000100001a37983 */ /* 0x000eaa0000100800 */
[----:B------:R-:W-:Y:S01]  /*2b40*/  HMMA.16816.F32 R32, R152, R134, R32 ;  /* 0x000000869820723c */ /* 0x000fe20000001820 */
[----:B------:R-:W3:Y:S05]  /*2b50*/  LDSM.16.M88.4 R132, [R222+0xd400] ;  /* 0x00d40000de84783b */ /* 0x000eea0000000200 */
[-C--:B-1----:R-:W-:Y:S06]  /*2b60*/  HMMA.16816.F32 R4, R164, R168.reuse, R4 ;  /* 0x000000a8a404723c */ /* 0x082fec0000001804 */
[C---:B------:R-:W-:Y:S01]  /*2b70*/  HMMA.16816.F32 R8, R140.reuse, R168, R8 ;  /* 0x000000a88c08723c */ /* 0x040fe20000001808 */
[----:B------:R-:W2:Y:S05]  /*2b80*/  LDL.64 R168, [R1] ;  /* 0x0000000001a87983 */ /* 0x000eaa0000100a00 */
[-C--:B------:R-:W-:Y:S06]  /*2b90*/  HMMA.16816.F32 R12, R140, R170.reuse, R12 ;  /* 0x000000aa8c0c723c */ /* 0x080fec000000180c */
[C---:B------:R-:W-:Y:S06]  /*2ba0*/  HMMA.16816.F32 R16, R164.reuse, R170, R16 ;  /* 0x000000aaa410723c */ /* 0x040fec0000001810 */
[-C--:B----4-:R-:W-:Y:S06]  /*2bb0*/  HMMA.16816.F32 R20, R164, R136.reuse, R20 ;  /* 0x00000088a414723c */ /* 0x090fec0000001814 */
[C---:B------:R-:W-:Y:S06]  /*2bc0*/  HMMA.16816.F32 R24, R140.reuse, R136, R24 ;  /* 0x000000888c18723c */ /* 0x040fec0000001818 */
[-C--:B------:R-:W-:Y:S01]  /*2bd0*/  HMMA.16816.F32 R28, R140, R138.reuse, R28 ;  /* 0x0000008a8c1c723c */ /* 0x080fe2000000181c */
[----:B------:R-:W-:Y:S05]  /*2be0*/  LDSM.16.M88.4 R140, [R223+0xd000] ;  /* 0x00d00000df8c783b */ /* 0x000fea0000000200 */
[----:B------:R-:W-:Y:S03]  /*2bf0*/  HMMA.16816.F32 R32, R164, R138, R32 ;  /* 0x0000008aa420723c */ /* 0x000fe60000001820 */
[----:B------:R-:W1:Y:S03]  /*2c00*/  LDSM.16.M88.4 R136, [R0+0x2000] ;  /* 0x002000000088783b */ /* 0x000e660000000200 */
[-C--:B------:R-:W-:Y:S01]  /*2c10*/  HMMA.16816.F32 R4, R144, R148.reuse, R4 ;  /* 0x000000949004723c */ /* 0x080fe20000001804 */
[----:B------:R-:W-:Y:S01]  /*2c20*/  IMAD.MOV.U32 R165, RZ, RZ, 0x8 ;  /* 0x00000008ffa57424 */ /* 0x000fe200078e00ff */
[----:B------:R-:W4:Y:S04]  /*2c30*/  @!P1 S2R R164, SR_TID.X ;  /* 0x0000000000a49919 */ /* 0x000f280000002100 */
[C---:B------:R-:W-:Y:S01]  /*2c40*/  HMMA.16816.F32 R8, R156.reuse, R148, R8 ;  /* 0x000000949c08723c */ /* 0x040fe20000001808 */
[----:B------:R-:W-:Y:S05]  /*2c50*/  IMAD.MOV.U32 R166, RZ, RZ, 0x20 ;  /* 0x00000020ffa67424 */ /* 0x000fea00078e00ff */
[-C--:B------:R-:W-:Y:S01]  /*2c60*/  HMMA.16816.F32 R12, R156, R150.reuse, R12 ;  /* 0x000000969c0c723c */ /* 0x080fe2000000180c */
[----:B------:R-:W-:Y:S05]  /*2c70*/  IMAD.U32 R148, RZ, RZ, UR5 ;  /* 0x00000005ff947e24 */ /* 0x000fea000f8e00ff */
[C---:B------:R-:W-:Y:S06]  /*2c80*/  HMMA.16816.F32 R16, R144.reuse, R150, R16 ;  /* 0x000000969010723c */ /* 0x040fec0000001810 */
[-C--:B---3--:R-:W-:Y:S06]  /*2c90*/  HMMA.16816.F32 R20, R144, R132.reuse, R20 ;  /* 0x000000849014723c */ /* 0x088fec0000001814 */
[C---:B------:R-:W-:Y:S06]  /*2ca0*/  HMMA.16816.F32 R24, R156.reuse, R132, R24 ;  /* 0x000000849c18723c */ /* 0x040fec0000001818 */
[-C--:B------:R-:W-:Y:S06]  /*2cb0*/  HMMA.16816.F32 R28, R156, R134.reuse, R28 ;  /* 0x000000869c1c723c */ /* 0x080fec000000181c */
[----:B------:R-:W-:Y:S06]  /*2cc0*/  HMMA.16816.F32 R32, R144, R134, R32 ;  /* 0x000000869020723c */ /* 0x000fec0000001820 */
[-C--:B-1----:R-:W-:Y:S05]  /*2cd0*/  HMMA.16816.F32 R4, R136, R140.reuse, R4 ;  /* 0x0000008c8804723c */ /* 0x082fea0000001804 */
[----:B------:R-:W-:Y:S06]  /*2ce0*/  FMUL.FTZ R144, R250, 1.4426950216293334961 ;  /* 0x3fb8aa3bfa907820 */ /* 0x000fec0000410000 */
[----:B------:R-:W-:Y:S02]  /*2cf0*/  FSEL R144, R144, RZ, P4 ;  /* 0x000000ff90907208 */ /* 0x000fe40002000000 */
[----:B------:R-:W-:Y:S01]  /*2d00*/  FSETP.NEU.FTZ.AND P4, PT, R248, -INF , PT ;  /* 0xff800000f800780b */ /* 0x000fe20003f9d000 */
[----:B--2---:R-:W-:Y:S05]  /*2d10*/  IMAD R2, R2, 0x4, R163 ;  /* 0x0000000402027824 */ /* 0x004fea00078e02a3 */
[----:B------:R-:W-:Y:S01]  /*2d20*/  LOP3.LUT R149, R2, UR48, RZ, 0x3c, !PT ;  /* 0x0000003002957c12 */ /* 0x000fe2000f8e3cff */
[----:B------:R-:W-:Y:S04]  /*2d30*/  IMAD R2, R148, 0x4, R236 ;  /* 0x0000000494027824 */ /* 0x000fe800078e02ec */
[C---:B------:R-:W-:Y:S04]  /*2d40*/  IMAD.WIDE.U32 R160, R2.reuse, -0x326172a9, RZ ;  /* 0xcd9e8d5702a07825 */ /* 0x040fe800078e00ff */
[----:B------:R-:W-:Y:S01]  /*2d50*/  VIADD R154, R2, 0x2 ;  /* 0x00000002029a7836 */ /* 0x000fe20000000000 */
[----:B------:R-:W-:Y:S01]  /*2d60*/  LOP3.LUT R163, R161, R251, RZ, 0x3c, !PT ;  /* 0x000000fba1a37212 */ /* 0x000fe200078e3cff */
[----:B----4-:R-:W-:Y:S01]  /*2d70*/  @!P1 IMAD.SHL.U32 R2, R164, 0x2, RZ ;  /* 0x00000002a4029824 */ /* 0x010fe200078e00ff */
[----:B------:R-:W-:Y:S01]  /*2d80*/  LOP3.LUT R152, R169, R149, RZ, 0x3c, !PT ;  /* 0x00000095a9987212 */ /* 0x000fe200078e3cff */
[----:B------:R-:W-:Y:S01]  /*2d90*/  IMAD.WIDE.U32 R154, R154, -0x326172a9, RZ ;  /* 0xcd9e8d579a9a7825 */ /* 0x000fe200078e00ff */
[----:B------:R1:W2:Y:S02]  /*2da0*/  LDSM.16.M88.4 R148, [R0+0x2800] ;  /* 0x002800000094783b */ /* 0x0002a40000000200 */
[----:B------:R-:W-:Y:S01]  /*2db0*/  @!P1 LOP3.LUT R2, R235, 0x6, R2, 0xf8, !PT ;  /* 0x00000006eb029812 */ /* 0x000fe200078ef802 */
[----:B------:R-:W-:Y:S01]  /*2dc0*/  IMAD.WIDE.U32 R152, R152, -0x326172a9, RZ ;  /* 0xcd9e8d5798987825 */ /* 0x000fe200078e00ff */
[----:B------:R-:W-:Y:S03]  /*2dd0*/  LOP3.LUT R155, R155, R251, RZ, 0x3c, !PT ;  /* 0x000000fb9b9b7212 */ /* 0x000fe600078e3cff */
[----:B------:R-:W-:Y:S01]  /*2de0*/  IMAD.WIDE.U32 R132, R163, -0x2daee0ad, RZ ;  /* 0xd2511f53a3847825 */ /* 0x000fe200078e00ff */
[C---:B------:R-:W-:Y:S02]  /*2df0*/  LOP3.LUT R162, R153.reuse, UR38, R160, 0x96, !PT ;  /* 0x0000002699a27c12 */ /* 0x040fe4000f8e96a0 */
[----:B------:R-:W-:Y:S01]  /*2e00*/  LOP3.LUT R161, R153, UR38, R154, 0x96, !PT ;  /* 0x0000002699a17c12 */ /* 0x000fe2000f8e969a */
[----:B------:R-:W-:Y:S01]  /*2e10*/  IMAD.WIDE.U32 R154, R155, -0x2daee0ad, RZ ;  /* 0xd2511f539b9a7825 */ /* 0x000fe200078e00ff */
[----:B------:R-:W-:Y:S02]  /*2e20*/  LOP3.LUT R160, R152, UR51, RZ, 0x3c, !PT ;  /* 0x0000003398a07c12 */ /* 0x000fe4000f8e3cff */
[----:B------:R-:W-:Y:S01]  /*2e30*/  LOP3.LUT R152, R168, UR50, RZ, 0x3c, !PT ;  /* 0x00000032a8987c12 */ /* 0x000fe2000f8e3cff */
[----:B------:R-:W-:Y:S03]  /*2e40*/  IMAD.WIDE.U32 R156, R162, -0x2daee0ad, RZ ;  /* 0xd2511f53a29c7825 */ /* 0x000fe600078e00ff */
[C---:B------:R-:W-:Y:S01]  /*2e50*/  LOP3.LUT R155, R152.reuse, R155, RZ, 0x3c, !PT ;  /* 0x0000009b989b7212 */ /* 0x040fe200078e3cff */
[----:B------:R-:W-:Y:S01]  /*2e60*/  IMAD.WIDE.U32 R158, R161, -0x2daee0ad, RZ ;  /* 0xd2511f53a19e7825 */ /* 0x000fe200078e00ff */
[----:B------:R-:W-:Y:S02]  /*2e70*/  LOP3.LUT R161, R152, R133, RZ, 0x3c, !PT ;  /* 0x0000008598a17212 */ /* 0x000fe400078e3cff */
[----:B------:R-:W-:Y:S02]  /*2e80*/  LOP3.LUT R157, R157, UR39, R132, 0x96, !PT ;  /* 0x000000279d9d7c12 */ /* 0x000fe4000f8e9684 */
[----:B------:R-:W-:Y:S01]  /*2e90*/  LOP3.LUT R154, R159, UR39, R154, 0x96, !PT ;  /* 0x000000279f9a7c12 */ /* 0x000fe2000f8e969a */
[----:B------:R-:W3:Y:S01]  /*2ea0*/  LDSM.16.M88.4 R132, [R223+0xd400] ;  /* 0x00d40000df84783b */ /* 0x000ee20000000200 */
[----:B-1----:R-:W-:Y:S04]  /*2eb0*/  @!P1 IADD3 R0, R246, 0x1, -R231 ;  /* 0x00000001f6009810 */ /* 0x002fe80007ffe8e7 */
[----:B------:R-:W-:Y:S01]  /*2ec0*/  @!P1 IADD3 R153, R234, UR10, R0 ;  /* 0x0000000aea999c10 */ /* 0x000fe2000fffe000 */
[----:B------:R-:W-:Y:S03]  /*2ed0*/  IMAD.U32 R0, RZ, RZ, UR18 ;  /* 0x00000012ff007e24 */ /* 0x000fe6000f8e00ff */
[C---:B------:R-:W-:Y:S01]  /*2ee0*/  @!P1 VIMNMX R152, R153.reuse, UR10, PT ;  /* 0x0000000a99989c48 */ /* 0x040fe2000bfe0100 */
[----:B------:R-:W-:Y:S01]  /*2ef0*/  @!P1 IMAD R0, R0, 0x80, R2 ;  /* 0x0000008000009824 */ /* 0x000fe200078e0202 */
[C---:B------:R-:W-:Y:S01]  /*2f00*/  @!P1 VIADDMNMX R147, R153.reuse, R165, UR10, PT ;  /* 0x0000000a99939e46 */ /* 0x040fe2000b8001a5 */
[----:B------:R-:W-:Y:S01]  /*2f10*/  IMAD.MOV.U32 R165, RZ, RZ, 0x28 ;  /* 0x00000028ffa57424 */ /* 0x000fe200078e00ff */
[C---:B------:R-:W-:Y:S01]  /*2f20*/  @!P1 VIADDMNMX R146, R153.reuse, R166, UR10, PT ;  /* 0x0000000a99929e46 */ /* 0x040fe2000b8001a6 */
[----:B------:R-:W-:Y:S01]  /*2f30*/  @!P1 VIADD R2, R0, 0x1 ;  /* 0x0000000100029836 */ /* 0x000fe20000000000 */
[C---:B--2---:R-:W-:Y:S04]  /*2f40*/  HMMA.16816.F32 R8, R148.reuse, R140, R8 ;  /* 0x0000008c9408723c */ /* 0x044fe80000001808 */
[C---:B------:R-:W-:Y:S02]  /*2f50*/  @!P1 ISETP.GE.AND P5, PT, R2.reuse, R147, PT ;  /* 0x000000930200920c */ /* 0x040fe40003fa6270 */
[----:B------:R-:W-:Y:S01]  /*2f60*/  @!P1 VIADDMNMX R145, R153, R165, UR10, PT ;  /* 0x0000000a99919e46 */ /* 0x000fe2000b8001a5 */
[-C--:B------:R-:W-:Y:S03]  /*2f70*/  HMMA.16816.F32 R12, R148, R142.reuse, R12 ;  /* 0x0000008e940c723c */ /* 0x080fe6000000180c */
[----:B------:R-:W-:Y:S01]  /*2f80*/  @!P1 ISETP.GE.AND P3, PT, R2, R152, PT ;  /* 0x000000980200920c */ /* 0x000fe20003f66270 */
[----:B------:R-:W-:Y:S01]  /*2f90*/  FMUL.FTZ R140, R248, 1.4426950216293334961 ;  /* 0x3fb8aa3bf88c7820 */ /* 0x000fe20000410000 */
[C---:B------:R-:W-:Y:S01]  /*2fa0*/  @!P1 ISETP.GE.AND P6, PT, R2.reuse, R146, PT ;  /* 0x000000920200920c */ /* 0x040fe20003fc6270 */
[C---:B------:R-:W-:Y:S04]  /*2fb0*/  HMMA.16816.F32 R16, R136.reuse, R142, R16 ;  /* 0x0000008e8810723c */ /* 0x040fe80000001810 */
[----:B------:R-:W-:Y:S01]  /*2fc0*/  @!P1 ISETP.GE.AND P2, PT, R2, R145, PT ;  /* 0x000000910200920c */ /* 0x000fe20003f46270 */
[----:B------:R-:W-:Y:S01]  /*2fd0*/  FMUL.FTZ R141, R249, 1.4426950216293334961 ;  /* 0x3fb8aa3bf98d7820 */ /* 0x000fe20000410000 */
[----:B------:R-:W-:Y:S01]  /*2fe0*/  FSEL R140, R140, RZ, P4 ;  /* 0x000000ff8c8c7208 */ /* 0x000fe20002000000 */
[----:B------:R-:W-:Y:S01]  /*2ff0*/  FMUL.FTZ R2, R247, 1.4426950216293334961 ;  /* 0x3fb8aa3bf7027820 */ /* 0x000fe20000410000 */
[----:B------:R-:W-:Y:S03]  /*3000*/  @!P1 ISETP.GE.AND P4, PT, R0, R152, PT ;  /* 0x000000980000920c */ /* 0x000fe60003f86270 */
[----:B------:R-:W-:Y:S01]  /*3010*/  FSEL R141, R141, RZ, P0 ;  /* 0x000000ff8d8d7208 */ /* 0x000fe20000000000 */
[-C--:B---3--:R-:W-:Y:S03]  /*3020*/  HMMA.16816.F32 R20, R136, R132.reuse, R20 ;  /* 0x000000848814723c */ /* 0x088fe60000001814 */
[----:B------:R-:W-:Y:S01]  /*3030*/  @!P1 FSEL R4, R4, -INF , !P4 ;  /* 0xff80000004049808 */ /* 0x000fe20006000000 */
[C---:B------:R-:W-:Y:S01]  /*3040*/  @!P1 VIADD R142, R0.reuse, 0x8 ;  /* 0x00000008008e9836 */ /* 0x040fe20000000000 */
[----:B------:R-:W-:Y:S01]  /*3050*/  FSETP.NEU.FTZ.AND P0, PT, R247, -INF , PT ;  /* 0xff800000f700780b */ /* 0x000fe20003f1d000 */
[C---:B------:R-:W-:Y:S04]  /*3060*/  HMMA.16816.F32 R24, R148.reuse, R132, R24 ;  /* 0x000000849418723c */ /* 0x040fe80000001818 */
[-C--:B------:R-:W-:Y:S01]  /*3070*/  @!P1 ISETP.GE.AND P4, PT, R0, R146.reuse, PT ;  /* 0x000000920000920c */ /* 0x080fe20003f86270 */
[--C-:B------:R-:W-:Y:S01]  /*3080*/  FFMA.FTZ R4, R4, UR11, -R144.reuse ;  /* 0x0000000b04047c23 */ /* 0x100fe20008010890 */
[----:B------:R-:W-:Y:S01]  /*3090*/  FSEL R2, R2, RZ, P0 ;  /* 0x000000ff02027208 */ /* 0x000fe20000000000 */
[-C--:B------:R-:W-:Y:S02]  /*30a0*/  HMMA.16816.F32 R28, R148, R134.reuse, R28 ;  /* 0x00000086941c723c */ /* 0x080fe4000000181c */
[----:B------:R1:W2:Y:S01]  /*30b0*/  MUFU.EX2 R167, R4 ;  /* 0x0000000400a77308 */ /* 0x0002a20000000800 */
[CC--:B------:R-:W-:Y:S01]  /*30c0*/  @!P1 ISETP.GE.AND P0, PT, R0.reuse, R147.reuse, PT ;  /* 0x000000930000920c */ /* 0x0c0fe20003f06270 */
[----:B------:R-:W-:Y:S01]  /*30d0*/  @!P1 VIADD R143, R0, 0x9 ;  /* 0x00000009008f9836 */ /* 0x000fe20000000000 */
[----:B------:R-:W-:Y:S01]  /*30e0*/  @!P1 FSEL R9, R9, -INF , !P6 ;  /* 0xff80000009099808 */ /* 0x000fe20007000000 */
[----:B------:R-:W-:Y:S04]  /*30f0*/  HMMA.16816.F32 R32, R136, R134, R32 ;  /* 0x000000868820723c */ /* 0x000fe80000001820 */
[----:B------:R-:W-:Y:S01]  /*3100*/  @!P1 ISETP.GE.AND P6, PT, R142, R147, PT ;  /* 0x000000938e00920c */ /* 0x000fe20003fc6270 */
[----:B------:R-:W-:Y:S01]  /*3110*/  IMAD.WIDE.U32 R148, R161, -0x326172a9, RZ ;  /* 0xcd9e8d57a1947825 */ /* 0x000fe200078e00ff */
[----:B------:R-:W-:Y:S02]  /*3120*/  @!P1 FSEL R6, R6, -INF , !P0 ;  /* 0xff80000006069808 */ /* 0x000fe40004000000 */
[----:B------:R-:W-:Y:S02]  /*3130*/  @!P1 FSEL R5, R5, -INF , !P3 ;  /* 0xff80000005059808 */ /* 0x000fe40005800000 */
[----:B------:R-:W-:Y:S01]  /*3140*/  @!P1 ISETP.GE.AND P0, PT, R142, R146, PT ;  /* 0x000000928e00920c */ /* 0x000fe20003f06270 */
[C---:B------:R-:W-:Y:S01]  /*3150*/  @!P1 VIADD R132, R0.reuse, 0x11 ;  /* 0x0000001100849836 */ /* 0x040fe20000000000 */
[-C--:B------:R-:W-:Y:S01]  /*3160*/  @!P1 ISETP.GE.AND P3, PT, R0, R145.reuse, PT ;  /* 0x000000910000920c */ /* 0x080fe20003f66270 */
[--C-:B------:R-:W-:Y:S01]  /*3170*/  FFMA.FTZ R6, R6, UR11, -R141.reuse ;  /* 0x0000000b06067c23 */ /* 0x100fe2000801088d */
[----:B------:R-:W-:Y:S01]  /*3180*/  @!P1 FSEL R7, R7, -INF , !P5 ;  /* 0xff80000007079808 */ /* 0x000fe20006800000 */
[----:B------:R-:W-:Y:S01]  /*3190*/  FFMA.FTZ R5, R5, UR11, -R144 ;  /* 0x0000000b05057c23 */ /* 0x000fe20008010890 */
[----:B------:R-:W-:Y:S01]  /*31a0*/  @!P1 FSEL R8, R8, -INF , !P4 ;  /* 0xff80000008089808 */ /* 0x000fe20006000000 */
[--C-:B------:R-:W-:Y:S01]  /*31b0*/  FFMA.FTZ R9, R9, UR11, -R140.reuse ;  /* 0x0000000b09097c23 */ /* 0x100fe2000801088c */
[C---:B------:R-:W-:Y:S01]  /*31c0*/  @!P1 ISETP.GE.AND P5, PT, R142.reuse, R145, PT ;  /* 0x000000918e00920c */ /* 0x040fe20003fa6270 */
[--C-:B------:R-:W-:Y:S01]  /*31d0*/  FFMA.FTZ R7, R7, UR11, -R141.reuse ;  /* 0x0000000b07077c23 */ /* 0x100fe2000801088d */
[-C--:B------:R-:W-:Y:S01]  /*31e0*/  @!P1 ISETP.GE.AND P4, PT, R142, R152.reuse, PT ;  /* 0x000000988e00920c */ /* 0x080fe20003f86270 */
[--C-:B------:R-:W-:Y:S01]  /*31f0*/  FFMA.FTZ R8, R8, UR11, -R140.reuse ;  /* 0x0000000b08087c23 */ /* 0x100fe2000801088c */
[----:B------:R-:W-:Y:S01]  /*3200*/  @!P1 FSEL R12, R12, -INF , !P0 ;  /* 0xff8000000c0c9808 */ /* 0x000fe20004000000 */
[----:B------:R3:W-:Y:S01]  /*3210*/  MUFU.EX2 R171, R6 ;  /* 0x0000000600ab7308 */ /* 0x0007e20000000800 */
[CC--:B------:R-:W-:Y:S01]  /*3220*/  @!P1 ISETP.GE.AND P0, PT, R143.reuse, R152.reuse, PT ;  /* 0x000000988f00920c */ /* 0x0c0fe20003f06270 */
[----:B-1----:R-:W-:Y:S01]  /*3230*/  @!P1 VIADD R4, R0, 0x18 ;  /* 0x0000001800049836 */ /* 0x002fe20000000000 */
[----:B------:R-:W-:Y:S01]  /*3240*/  @!P1 FSEL R18, R18, -INF , !P6 ;  /* 0xff80000012129808 */ /* 0x000fe20007000000 */
[----:B------:R-:W-:Y:S01]  /*3250*/  FFMA.FTZ R12, R12, UR11, -R140 ;  /* 0x0000000b0c0c7c23 */ /* 0x000fe2000801088c */
[----:B------:R-:W-:Y:S01]  /*3260*/  @!P1 FSEL R10, R10, -INF , !P3 ;  /* 0xff8000000a0a9808 */ /* 0x000fe20005800000 */
[----:B------:R-:W-:Y:S01]  /*3270*/  @!P1 VIADD R142, R0, 0x10 ;  /* 0x00000010008e9836 */ /* 0x000fe20000000000 */
[----:B------:R-:W-:Y:S01]  /*3280*/  @!P1 ISETP.GE.AND P6, PT, R132, R152, PT ;  /* 0x000000988400920c */ /* 0x000fe20003fc6270 */
[--C-:B------:R-:W-:Y:S01]  /*3290*/  FFMA.FTZ R18, R18, UR11, -R141.reuse ;  /* 0x0000000b12127c23 */ /* 0x100fe2000801088d */
[----:B------:R-:W-:Y:S01]  /*32a0*/  @!P1 ISETP.GE.AND P3, PT, R143, R146, PT ;  /* 0x000000928f00920c */ /* 0x000fe20003f66270 */
[----:B------:R-:W-:Y:S01]  /*32b0*/  FFMA.FTZ R10, R10, UR11, -R2 ;  /* 0x0000000b0a0a7c23 */ /* 0x000fe20008010802 */
[----:B------:R-:W-:Y:S01]  /*32c0*/  @!P1 FSEL R17, R17, -INF , !P0 ;  /* 0xff80000011119808 */ /* 0x000fe20004000000 */
[----:B------:R-:W-:Y:S01]  /*32d0*/  MUFU.EX2 R170, R5 ;  /* 0x0000000500aa7308 */ /* 0x000fe20000000800 */
[----:B------:R-:W-:Y:S01]  /*32e0*/  @!P1 FSEL R21, R21, -INF , !P6 ;  /* 0xff80000015159808 */ /* 0x000fe20007000000 */
[----:B------:R-:W-:Y:S01]  /*32f0*/  @!P1 VIADD R0, R0, 0x19 ;  /* 0x0000001900009836 */ /* 0x000fe20000000000 */
[----:B------:R-:W-:Y:S01]  /*3300*/  @!P1 FSEL R13, R13, -INF , !P3 ;  /* 0xff8000000d0d9808 */ /* 0x000fe20005800000 */
[--C-:B------:R-:W-:Y:S01]  /*3310*/  FFMA.FTZ R17, R17, UR11, -R144.reuse ;  /* 0x0000000b11117c23 */ /* 0x100fe20008010890 */
[----:B------:R-:W-:Y:S01]  /*3320*/  @!P1 ISETP.GE.AND P3, PT, R143, R147, PT ;  /* 0x000000938f00920c */ /* 0x000fe20003f66270 */
[----:B------:R-:W-:Y:S01]  /*3330*/  FFMA.FTZ R21, R21, UR11, -R144 ;  /* 0x0000000b15157c23 */ /* 0x000fe20008010890 */
[----:B------:R-:W-:Y:S01]  /*3340*/  @!P1 FSEL R14, R14, -INF , !P5 ;  /* 0xff8000000e0e9808 */ /* 0x000fe20006800000 */
[----:B------:R-:W-:Y:S01]  /*3350*/  FFMA.FTZ R13, R13, UR11, -R140 ;  /* 0x0000000b0d0d7c23 */ /* 0x000fe2000801088c */
[CC--:B------:R-:W-:Y:S01]  /*3360*/  @!P1 ISETP.GE.AND P5, PT, R142.reuse, R152.reuse, PT ;  /* 0x000000988e00920c */ /* 0x0c0fe20003fa6270 */
[----:B------:R1:W4:Y:S01]  /*3370*/  MUFU.EX2 R169, R7 ;  /* 0x0000000700a97308 */ /* 0x0003220000000800 */
[-C--:B------:R-:W-:Y:S01]  /*3380*/  @!P1 ISETP.GE.AND P0, PT, R142, R145.reuse, PT ;  /* 0x000000918e00920c */ /* 0x080fe20003f06270 */
[--C-:B------:R-:W-:Y:S01]  /*3390*/  FFMA.FTZ R14, R14, UR11, -R2.reuse ;  /* 0x0000000b0e0e7c23 */ /* 0x100fe20008010802 */
[-C--:B------:R-:W-:Y:S02]  /*33a0*/  @!P1 ISETP.GE.AND P6, PT, R132, R145.reuse, PT ;  /* 0x000000918400920c */ /* 0x080fe40003fc6270 */
[----:B------:R-:W-:Y:S02]  /*33b0*/  @!P1 FSEL R11, R11, -INF , !P2 ;  /* 0xff8000000b0b9808 */ /* 0x000fe40005000000 */
[----:B------:R-:W-:Y:S03]  /*33c0*/  @!P1 FSEL R26, R26, -INF , !P0 ;  /* 0xff8000001a1a9808 */ /* 0x000fe60004000000 */
[----:B------:R-:W4:Y:S01]  /*33d0*/  MUFU.EX2 R236, R10 ;  /* 0x0000000a00ec7308 */ /* 0x000f220000000800 */
[----:B------:R-:W-:Y:S01]  /*33e0*/  @!P1 FSEL R27, R27, -INF , !P6 ;  /* 0xff8000001b1b9808 */ /* 0x000fe20007000000 */
[--C-:B------:R-:W-:Y:S01]  /*33f0*/  FFMA.FTZ R11, R11, UR11, -R2.reuse ;  /* 0x0000000b0b0b7c23 */ /* 0x100fe20008010802 */
[----:B------:R-:W-:Y:S01]  /*3400*/  @!P1 ISETP.GE.AND P2, PT, R143, R145, PT ;  /* 0x000000918f00920c */ /* 0x000fe20003f46270 */
[--C-:B------:R-:W-:Y:S01]  /*3410*/  FFMA.FTZ R26, R26, UR11, -R2.reuse ;  /* 0x0000000b1a1a7c23 */ /* 0x100fe20008010802 */
[----:B------:R-:W-:Y:S01]  /*3420*/  @!P1 FSEL R19, R19, -INF , !P3 ;  /* 0xff80000013139808 */ /* 0x000fe20005800000 */
[----:B------:R-:W-:Y:S01]  /*3430*/  FFMA.FTZ R27, R27, UR11, -R2 ;  /* 0x0000000b1b1b7c23 */ /* 0x000fe20008010802 */
[----:B------:R-:W-:Y:S03]  /*3440*/  @!P1 FSEL R20, R20, -INF , !P5 ;  /* 0xff80000014149808 */ /* 0x000fe60006800000 */
[----:B------:R2:W4:Y:S01]  /*3450*/  MUFU.EX2 R234, R8 ;  /* 0x0000000800ea7308 */ /* 0x0005220000000800 */
[-C--:B------:R-:W-:Y:S01]  /*3460*/  @!P1 ISETP.GE.AND P0, PT, R4, R152.reuse, PT ;  /* 0x000000980400920c */ /* 0x080fe20003f06270 */
[--C-:B------:R-:W-:Y:S01]  /*3470*/  FFMA.FTZ R19, R19, UR11, -R141.reuse ;  /* 0x0000000b13137c23 */ /* 0x100fe2000801088d */
[----:B------:R-:W-:Y:S01]  /*3480*/  @!P1 ISETP.GE.AND P6, PT, R0, R152, PT ;  /* 0x000000980000920c */ /* 0x000fe20003fc6270 */
[----:B------:R-:W-:Y:S01]  /*3490*/  FFMA.FTZ R20, R20, UR11, -R144 ;  /* 0x0000000b14147c23 */ /* 0x000fe20008010890 */
[----:B------:R-:W-:Y:S02]  /*34a0*/  LOP3.LUT R152, R160, R149, RZ, 0x3c, !PT ;  /* 0x00000095a0987212 */ /* 0x000fe400078e3cff */
[CC--:B------:R-:W-:Y:S03]  /*34b0*/  @!P1 ISETP.GE.AND P3, PT, R132.reuse, R147.reuse, PT ;  /* 0x000000938400920c */ /* 0x0c0fe60003f66270 */
[----:B------:R4:W-:Y:S01]  /*34c0*/  MUFU.EX2 R231, R9 ;  /* 0x0000000900e77308 */ /* 0x0009e20000000800 */
[-C--:B------:R-:W-:Y:S01]  /*34d0*/  @!P1 ISETP.GE.AND P5, PT, R132, R146.reuse, PT ;  /* 0x000000928400920c */ /* 0x080fe20003fa6270 */
[----:B------:R-:W-:Y:S01]  /*34e0*/  IMAD.WIDE.U32 R132, R155, -0x326172a9, RZ ;  /* 0xcd9e8d579b847825 */ /* 0x000fe200078e00ff */
[----:B------:R-:W-:Y:S02]  /*34f0*/  @!P1 FSEL R15, R15, -INF , !P2 ;  /* 0xff8000000f0f9808 */ /* 0x000fe40005000000 */
[----:B------:R-:W-:Y:S01]  /*3500*/  @!P1 ISETP.GE.AND P2, PT, R142, R147, PT ;  /* 0x000000938e00920c */ /* 0x000fe20003f46270 */
[----:B------:R-:W-:Y:S01]  /*3510*/  IMAD.WIDE.U32 R152, R152, -0x2daee0ad, RZ ;  /* 0xd2511f5398987825 */ /* 0x000fe200078e00ff */
[----:B---3--:R-:W-:Y:S03]  /*3520*/  LOP3.LUT R6, R160, R133, RZ, 0x3c, !PT ;  /* 0x00000085a0067212 */ /* 0x008fe600078e3cff */
[----:B------:R3:W3:Y:S01]  /*3530*/  MUFU.EX2 R235, R11 ;  /* 0x0000000b00eb7308 */ /* 0x0006e20000000800 */
[----:B------:R-:W-:Y:S01]  /*3540*/  @!P1 FSEL R16, R16, -INF , !P4 ;  /* 0xff80000010109808 */ /* 0x000fe20006000000 */
[----:B------:R-:W-:Y:S01]  /*3550*/  FFMA.FTZ R15, R15, UR11, -R2 ;  /* 0x0000000b0f0f7c23 */ /* 0x000fe20008010802 */
[----:B------:R-:W-:Y:S01]  /*3560*/  @!P1 FSEL R22, R22, -INF , !P2 ;  /* 0xff80000016169808 */ /* 0x000fe20005000000 */
[----:B-1----:R-:W-:Y:S01]  /*3570*/  IMAD.WIDE.U32 R6, R6, -0x2daee0ad, RZ ;  /* 0xd2511f5306067825 */ /* 0x002fe200078e00ff */
[-C--:B------:R-:W-:Y:S02]  /*3580*/  @!P1 ISETP.GE.AND P4, PT, R142, R146.reuse, PT ;  /* 0x000000928e00920c */ /* 0x080fe40003f86270 */
[-C--:B------:R-:W-:Y:S01]  /*3590*/  @!P1 ISETP.GE.AND P2, PT, R4, R146.reuse, PT ;  /* 0x000000920400920c */ /* 0x080fe20003f46270 */
[----:B------:R-:W-:Y:S01]  /*35a0*/  FFMA.FTZ R16, R16, UR11, -R144 ;  /* 0x0000000b10107c23 */ /* 0x000fe20008010890 */
[----:B------:R-:W-:Y:S01]  /*35b0*/  LOP3.LUT R150, R153, UR41, R156, 0x96, !PT ;  /* 0x0000002999967c12 */ /* 0x000fe2000f8e969c */
[----:B------:R-:W-:Y:S01]  /*35c0*/  IMAD.WIDE.U32 R142, R154, -0x326172a9, RZ ;  /* 0xcd9e8d579a8e7825 */ /* 0x000fe200078e00ff */
[----:B------:R-:W-:Y:S01]  /*35d0*/  @!P1 FSEL R24, R24, -INF , !P4 ;  /* 0xff80000018189808 */ /* 0x000fe20006000000 */
[----:B------:R1:W-:Y:S01]  /*35e0*/  MUFU.EX2 R168, R12 ;  /* 0x0000000c00a87308 */ /* 0x0003e20000000800 */
[----:B------:R-:W-:Y:S01]  /*35f0*/  @!P1 FSEL R28, R28, -INF , !P2 ;  /* 0xff8000001c1c9808 */ /* 0x000fe20005000000 */
[----:B------:R-:W-:Y:S01]  /*3600*/  IMAD.WIDE.U32 R150, R150, -0x326172a9, RZ ;  /* 0xcd9e8d5796967825 */ /* 0x000fe200078e00ff */
[C---:B------:R-:W-:Y:S02]  /*3610*/  @!P1 ISETP.GE.AND P4, PT, R4.reuse, R145, PT ;  /* 0x000000910400920c */ /* 0x040fe40003f86270 */
[-C--:B------:R-:W-:Y:S01]  /*3620*/  @!P1 ISETP.GE.AND P2, PT, R4, R147.reuse, PT ;  /* 0x000000930400920c */ /* 0x080fe20003f46270 */
[----:B------:R-:W-:Y:S01]  /*3630*/  FFMA.FTZ R28, R28, UR11, -R140 ;  /* 0x0000000b1c1c7c23 */ /* 0x000fe2000801088c */
[----:B------:R-:W-:Y:S01]  /*3640*/  LOP3.LUT R132, R143, UR40, R132, 0x96, !PT ;  /* 0x000000288f847c12 */ /* 0x000fe2000f8e9684 */
[----:B------:R-:W-:Y:S01]  /*3650*/  IMAD.WIDE.U32 R4, R157, -0x326172a9, RZ ;  /* 0xcd9e8d579d047825 */ /* 0x000fe200078e00ff */
[----:B--2---:R-:W-:Y:S01]  /*3660*/  LOP3.LUT R8, R7, UR41, R158, 0x96, !PT ;  /* 0x0000002907087c12 */ /* 0x004fe2000f8e969e */
[----:B------:R2:W-:Y:S01]  /*3670*/  MUFU.EX2 R164, R15 ;  /* 0x0000000f00a47308 */ /* 0x0005e20000000800 */
[----:B------:R-:W-:Y:S01]  /*3680*/  @!P1 FSEL R23, R23, -INF , !P3 ;  /* 0xff80000017179808 */ /* 0x000fe20005800000 */
[----:B------:R-:W-:Y:S01]  /*3690*/  IMAD.WIDE.U32 R132, R132, -0x2daee0ad, RZ ;  /* 0xd2511f5384847825 */ /* 0x000fe200078e00ff */
[----:B------:R-:W-:Y:S02]  /*36a0*/  @!P1 ISETP.GE.AND P3, PT, R0, R146, PT ;  /* 0x000000920000920c */ /* 0x000fe40003f66270 */
[----:B------:R-:W-:Y:S01]  /*36b0*/  LOP3.LUT R5, R5, UR40, R148, 0x96, !PT ;  /* 0x0000002805057c12 */ /* 0x000fe2000f8e9694 */
[--C-:B------:R-:W-:Y:S01]  /*36c0*/  FFMA.FTZ R22, R22, UR11, -R141.reuse ;  /* 0x0000000b16167c23 */ /* 0x100fe2000801088d */
[----:B------:R-:W-:Y:S01]  /*36d0*/  LOP3.LUT R146, R151, UR42, R4, 0x96, !PT ;  /* 0x0000002a97927c12 */ /* 0x000fe2000f8e9604 */
[----:B----4-:R-:W-:Y:S01]  /*36e0*/  IMAD.WIDE.U32 R8, R8, -0x326172a9, RZ ;  /* 0xcd9e8d5708087825 */ /* 0x010fe200078e00ff */
[----:B------:R-:W-:Y:S01]  /*36f0*/  @!P1 FSEL R29, R29, -INF , !P3 ;  /* 0xff8000001d1d9808 */ /* 0x000fe20005800000 */
[----:B------:R-:W-:Y:S01]  /*3700*/  MUFU.EX2 R148, R28 ;  /* 0x0000001c00947308 */ /* 0x000fe20000000800 */
[----:B------:R-:W-:Y:S01]  /*3710*/  @!P1 ISETP.GE.AND P3, PT, R0, R147, PT ;  /* 0x000000930000920c */ /* 0x000fe20003f66270 */
[--C-:B------:R-:W-:Y:S01]  /*3720*/  FFMA.FTZ R23, R23, UR11, -R141.reuse ;  /* 0x0000000b17177c23 */ /* 0x100fe2000801088d */
[----:B------:R-:W-:Y:S01]  /*3730*/  LOP3.LUT R10, R9, UR42, R142, 0x96, !PT ;  /* 0x0000002a090a7c12 */ /* 0x000fe2000f8e968e */
[----:B------:R-:W-:Y:S01]  /*3740*/  FFMA.FTZ R24, R24, UR11, -R140 ;  /* 0x0000000b18187c23 */ /* 0x000fe2000801088c */
[----:B------:R-:W-:Y:S01]  /*3750*/  LOP3.LUT R143, R133, UR43, R6, 0x96, !PT ;  /* 0x0000002b858f7c12 */ /* 0x000fe2000f8e9606 */
[----:B------:R-:W-:Y:S01]  /*3760*/  IMAD.WIDE.U32 R146, R146, -0x2daee0ad, RZ ;  /* 0xd2511f5392927825 */ /* 0x000fe200078e00ff */
[----:B------:R-:W-:Y:S03]  /*3770*/  @!P1 FSEL R25, R25, -INF , !P5 ;  /* 0xff80000019199808 */ /* 0x000fe60006800000 */
[----:B------:R-:W-:Y:S01]  /*3780*/  MUFU.EX2 R166, R13 ;  /* 0x0000000d00a67308 */ /* 0x000fe20000000800 */
[----:B------:R-:W-:Y:S01]  /*3790*/  @!P1 ISETP.GE.AND P5, PT, R0, R145, PT ;  /* 0x000000910000920c */ /* 0x000fe20003fa6270 */
[----:B------:R-:W-:Y:S01]  /*37a0*/  IMAD.WIDE.U32 R4, R5, -0x2daee0ad, RZ ;  /* 0xd2511f5305047825 */ /* 0x000fe200078e00ff */
[----:B------:R-:W-:Y:S02]  /*37b0*/  @!P1 FSEL R32, R32, -INF , !P0 ;  /* 0xff80000020209808 */ /* 0x000fe40004000000 */
[----:B------:R-:W-:Y:S01]  /*37c0*/  @!P1 FSEL R33, R33, -INF , !P6 ;  /* 0xff80000021219808 */ /* 0x000fe20007000000 */
[----:B------:R-:W-:Y:S01]  /*37d0*/  IMAD.WIDE.U32 R142, R143, -0x326172a9, RZ ;  /* 0xcd9e8d578f8e7825 */ /* 0x000fe200078e00ff */
[----:B------:R-:W-:Y:S03]  /*37e0*/  LOP3.LUT R7, R5, UR43, R152, 0x96, !PT ;  /* 0x0000002b05077c12 */ /* 0x000fe6000f8e9698 */
[----:B------:R4:W-:Y:S01]  /*37f0*/  MUFU.EX2 R165, R14 ;  /* 0x0000000e00a57308 */ /* 0x0009e20000000800 */
[----:B------:R-:W-:Y:S01]  /*3800*/  LOP3.LUT R4, R147, UR45, R4, 0x96, !PT ;  /* 0x0000002d93047c12 */ /* 0x000fe2000f8e9604 */
[----:B---3--:R-:W-:Y:S01]  /*3810*/  IMAD.WIDE.U32 R10, R10, -0x2daee0ad, RZ ;  /* 0xd2511f530a0a7825 */ /* 0x008fe200078e00ff */
[----:B------:R-:W-:Y:S02]  /*3820*/  LOP3.LUT R8, R143, UR44, R8, 0x96, !PT ;  /* 0x0000002c8f087c12 */ /* 0x000fe4000f8e9608 */
[----:B------:R-:W-:Y:S01]  /*3830*/  @!P1 FSEL R31, R31, -INF , !P5 ;  /* 0xff8000001f1f9808 */ /* 0x000fe20006800000 */
[----:B------:R-:W-:Y:S01]  /*3840*/  IMAD.WIDE.U32 R4, R4, -0x326172a9, RZ ;  /* 0xcd9e8d5704047825 */ /* 0x000fe200078e00ff */
[----:B------:R-:W-:Y:S03]  /*3850*/  LOP3.LUT R132, R11, UR45, R132, 0x96, !PT ;  /* 0x0000002d0b847c12 */ /* 0x000fe6000f8e9684 */
[----:B------:R-:W3:Y:S01]  /*3860*/  MUFU.EX2 R162, R16 ;  /* 0x0000001000a27308 */ /* 0x000ee20000000800 */
[----:B------:R-:W-:Y:S01]  /*3870*/  @!P1 FSEL R35, R35, -INF , !P3 ;  /* 0xff80000023239808 */ /* 0x000fe20005800000 */
[----:B------:R-:W-:Y:S01]  /*3880*/  IMAD.WIDE.U32 R6, R7, -0x326172a9, RZ ;  /* 0xcd9e8d5707067825 */ /* 0x000fe200078e00ff */
[----:B------:R-:W-:Y:S02]  /*3890*/  LOP3.LUT R133, R4, 0xff, RZ, 0xc0, !PT ;  /* 0x000000ff04857812 */ /* 0x000fe400078ec0ff */
[----:B------:R-:W-:Y:S01]  /*38a0*/  SHF.R.U32.HI R143, RZ, 0x18, R4 ;  /* 0x00000018ff8f7819 */ /* 0x000fe20000011604 */
[----:B------:R-:W-:Y:S01]  /*38b0*/  IMAD.WIDE.U32 R8, R8, -0x2daee0ad, RZ ;  /* 0xd2511f5308087825 */ /* 0x000fe200078e00ff */
[----:B------:R-:W-:Y:S03]  /*38c0*/  LOP3.LUT R145, R4, 0xffff, RZ, 0xc0, !PT ;  /* 0x0000ffff04917812 */ /* 0x000fe600078ec0ff */
[----:B------:R-:W-:Y:S01]  /*38d0*/  MUFU.EX2 R163, R18 ;  /* 0x0000001200a37308 */ /* 0x000fe20000000800 */
[----:B-1----:R-:W-:Y:S01]  /*38e0*/  LOP3.LUT R12, R5, UR46, R6, 0x96, !PT ;  /* 0x0000002e050c7c12 */ /* 0x002fe2000f8e9606 */
[----:B------:R-:W-:Y:S01]  /*38f0*/  FFMA.FTZ R32, R32, UR11, -R144 ;  /* 0x0000000b20207c23 */ /* 0x000fe20008010890 */
[----:B------:R-:W-:Y:S01]  /*3900*/  SHF.R.U32.HI R147, RZ, 0x10, R4 ;  /* 0x00000010ff937819 */ /* 0x000fe20000011604 */
[----:B------:R-:W-:Y:S01]  /*3910*/  IMAD.WIDE.U32 R4, R132, -0x326172a9, RZ ;  /* 0xcd9e8d5784047825 */ /* 0x000fe200078e00ff */
[C---:B------:R-:W-:Y:S02]  /*3920*/  LOP3.LUT R132, R8.reuse, 0xff, RZ, 0xc0, !PT ;  /* 0x000000ff08847812 */ /* 0x040fe400078ec0ff */
[--C-:B------:R-:W-:Y:S03]  /*3930*/  SHF.R.U32.HI R136, RZ, 0x18, R8.reuse ;  /* 0x00000018ff887819 */ /* 0x100fe60000011608 */
[----:B------:R-:W-:Y:S01]  /*3940*/  MUFU.EX2 R159, R17 ;  /* 0x00000011009f7308 */ /* 0x000fe20000000800 */
[----:B------:R-:W-:Y:S01]  /*3950*/  SHF.R.U32.HI R139, RZ, 0x10, R8 ;  /* 0x00000010ff8b7819 */ /* 0x000fe20000011608 */
[----:B------:R-:W-:Y:S01]  /*3960*/  FFMA.FTZ R144, R33, UR11, -R144 ;  /* 0x0000000b21907c23 */ /* 0x000fe20008010890 */
[----:B------:R-:W-:Y:S01]  /*3970*/  LOP3.LUT R10, R9, UR47, R10, 0x96, !PT ;  /* 0x0000002f090a7c12 */ /* 0x000fe2000f8e960a */
[--C-:B------:R-:W-:Y:S01]  /*3980*/  FFMA.FTZ R25, R25, UR11, -R140.reuse ;  /* 0x0000000b19197c23 */ /* 0x100fe2000801088c */
[----:B--2---:R-:W-:Y:S01]  /*3990*/  LOP3.LUT R15, R8, 0xffff, RZ, 0xc0, !PT ;  /* 0x0000ffff080f7812 */ /* 0x004fe200078ec0ff */
[----:B------:R-:W-:Y:S01]  /*39a0*/  FFMA.FTZ R140, R29, UR11, -R140 ;  /* 0x0000000b1d8c7c23 */ /* 0x000fe2000801088c */
[C---:B------:R-:W-:Y:S03]  /*39b0*/  LOP3.LUT R8, R4.reuse, 0xffff, RZ, 0xc0, !PT ;  /* 0x0000ffff04087812 */ /* 0x040fe600078ec0ff */
[----:B------:R-:W1:Y:S01]  /*39c0*/  MUFU.EX2 R161, R19 ;  /* 0x0000001300a17308 */ /* 0x000e620000000800 */
[----:B------:R-:W-:Y:S02]  /*39d0*/  LOP3.LUT R9, R4, 0xff, RZ, 0xc0, !PT ;  /* 0x000000ff04097812 */ /* 0x000fe400078ec0ff */
[--C-:B----4-:R-:W-:Y:S02]  /*39e0*/  SHF.R.U32.HI R14, RZ, 0x10, R4.reuse ;  /* 0x00000010ff0e7819 */ /* 0x110fe40000011604 */
[----:B------:R-:W-:Y:S02]  /*39f0*/  SHF.R.U32.HI R13, RZ, 0x18, R4 ;  /* 0x00000018ff0d7819 */ /* 0x000fe40000011604 */
[----:B------:R-:W-:Y:S03]  /*3a00*/  LOP3.LUT R4, R12, 0xff, RZ, 0xc0, !PT ;  /* 0x000000ff0c047812 */ /* 0x000fe600078ec0ff */
[----:B------:R-:W2:Y:S01]  /*3a10*/  MUFU.EX2 R154, R20 ;  /* 0x00000014009a7308 */ /* 0x000ea20000000800 */
[----:B------:R-:W-:Y:S02]  /*3a20*/  LOP3.LUT R0, R5, UR46, R142, 0x96, !PT ;  /* 0x0000002e05007c12 */ /* 0x000fe4000f8e968e */
[----:B------:R-:W-:Y:S02]  /*3a30*/  ISETP.LE.U32.AND P0, PT, R4, UR12, PT ;  /* 0x0000000c04007c0c */ /* 0x000fe4000bf03070 */
[----:B------:R-:W-:Y:S02]  /*3a40*/  LOP3.LUT R4, R12, 0xffff, RZ, 0xc0, !PT ;  /* 0x0000ffff0c047812 */ /* 0x000fe400078ec0ff */
[----:B------:R-:W-:Y:S03]  /*3a50*/  SHF.R.U32.HI R5, RZ, 0x18, R12 ;  /* 0x00000018ff057819 */ /* 0x000fe6000001160c */
[----:B------:R-:W4:Y:S01]  /*3a60*/  MUFU.EX2 R155, R22 ;  /* 0x00000016009b7308 */ /* 0x000f220000000800 */
[----:B------:R-:W-:Y:S02]  /*3a70*/  SHF.R.U32.HI R4, RZ, 0x8, R4 ;  /* 0x00000008ff047819 */ /* 0x000fe40000011604 */
[----:B------:R-:W-:Y:S02]  /*3a80*/  SHF.R.U32.HI R12, RZ, 0x10, R12 ;  /* 0x00000010ff0c7819 */ /* 0x000fe4000001160c */
[----:B------:R-:W-:Y:S02]  /*3a90*/  LOP3.LUT R7, R7, UR44, R150, 0x96, !PT ;  /* 0x0000002c07077c12 */ /* 0x000fe4000f8e9696 */
[----:B------:R-:W-:Y:S01]  /*3aa0*/  ISETP.LE.U32.AND P6, PT, R5, UR12, PT ;  /* 0x0000000c05007c0c */ /* 0x000fe2000bfc3070 */
[----:B------:R-:W-:Y:S01]  /*3ab0*/  @!P0 FADD.FTZ R167, -R167, -RZ ;  /* 0x800000ffa7a78221 */ /* 0x000fe20000010100 */
[----:B------:R-:W-:Y:S01]  /*3ac0*/  LOP3.LUT R4, R4, 0xffff, RZ, 0xc0, !PT ;  /* 0x0000ffff04047812 */ /* 0x000fe200078ec0ff */
[----:B------:R-:W-:Y:S01]  /*3ad0*/  IMAD.WIDE.U32 R6, R7, -0x2daee0ad, RZ ;  /* 0xd2511f5307067825 */ /* 0x000fe200078e00ff */
[----:B------:R-:W-:Y:S01]  /*3ae0*/  LOP3.LUT R5, R12, 0xff, RZ, 0xc0, !PT ;  /* 0x000000ff0c057812 */ /* 0x000fe200078ec0ff */
[----:B------:R-:W-:Y:S01]  /*3af0*/  MUFU.EX2 R153, R23 ;  /* 0x0000001700997308 */ /* 0x000fe20000000800 */
[----:B------:R-:W-:Y:S02]  /*3b00*/  @!P1 FSEL R30, R30, -INF , !P4 ;  /* 0xff8000001e1e9808 */ /* 0x000fe40006000000 */
[----:B------:R-:W-:Y:S02]  /*3b10*/  @!P1 FSEL R34, R34, -INF , !P2 ;  /* 0xff80000022229808 */ /* 0x000fe40005000000 */
[----:B------:R-:W-:Y:S01]  /*3b20*/  ISETP.LE.U32.AND P1, PT, R4, UR12, PT ;  /* 0x0000000c04007c0c */ /* 0x000fe2000bf23070 */
[----:B------:R-:W-:Y:S01]  /*3b30*/  FFMA.FTZ R30, R30, UR11, -R2 ;  /* 0x0000000b1e1e7c23 */ /* 0x000fe20008010802 */
[----:B------:R-:W-:Y:S03]  /*3b40*/  ISETP.LE.U32.AND P2, PT, R5, UR12, PT ;  /* 0x0000000c05007c0c */ /* 0x000fe6000bf43070 */
[----:B------:R-:W-:Y:S01]  /*3b50*/  MUFU.EX2 R158, R24 ;  /* 0x00000018009e7308 */ /* 0x000fe20000000800 */
[----:B------:R-:W-:Y:S01]  /*3b60*/  LOP3.LUT R4, R0, 0xffff, RZ, 0xc0, !PT ;  /* 0x0000ffff00047812 */ /* 0x000fe200078ec0ff */
[--C-:B------:R-:W-:Y:S01]  /*3b70*/  FFMA.FTZ R34, R34, UR11, -R141.reuse ;  /* 0x0000000b22227c23 */ /* 0x100fe2000801088d */
[----:B------:R-:W-:Y:S01]  /*3b80*/  SHF.R.U32.HI R5, RZ, 0x10, R0 ;  /* 0x00000010ff057819 */ /* 0x000fe20000011600 */
[----:B------:R-:W-:Y:S01]  /*3b90*/  @!P6 FADD.FTZ R169, -R169, -RZ ;  /* 0x800000ffa9a9e221 */ /* 0x000fe20000010100 */
[----:B------:R-:W-:Y:S01]  /*3ba0*/  LOP3.LUT R134, R6, 0xff, RZ, 0xc0, !PT ;  /* 0x000000ff06867812 */ /* 0x000fe200078ec0ff */
[----:B------:R-:W-:Y:S01]  /*3bb0*/  FFMA.FTZ R141, R35, UR11, -R141 ;  /* 0x0000000b238d7c23 */ /* 0x000fe2000801088d */
[--C-:B------:R-:W-:Y:S03]  /*3bc0*/  SHF.R.U32.HI R135, RZ, 0x18, R6.reuse ;  /* 0x00000018ff877819 */ /* 0x100fe60000011606 */
[----:B------:R-:W-:Y:S01]  /*3bd0*/  MUFU.EX2 R150, R32 ;  /* 0x0000002000967308 */ /* 0x000fe20000000800 */
[----:B------:R-:W-:Y:S01]  /*3be0*/  SHF.R.U32.HI R138, RZ, 0x10, R6 ;  /* 0x00000010ff8a7819 */ /* 0x000fe20000011606 */
[----:B------:R-:W-:Y:S01]  /*3bf0*/  @!P1 FADD.FTZ R170, -R170, -RZ ;  /* 0x800000ffaaaa9221 */ /* 0x000fe20000010100 */
[----:B------:R-:W-:Y:S01]  /*3c00*/  LOP3.LUT R137, R6, 0xffff, RZ, 0xc0, !PT ;  /* 0x0000ffff06897812 */ /* 0x000fe200078ec0ff */
[----:B------:R-:W-:Y:S01]  /*3c10*/  @!P2 FADD.FTZ R171, -R171, -RZ ;  /* 0x800000ffababa221 */ /* 0x000fe20000010100 */
[----:B------:R-:W-:Y:S01]  /*3c20*/  SHF.R.U32.HI R6, RZ, 0x8, R4 ;  /* 0x00000008ff067819 */ /* 0x000fe20000011604 */
[----:B------:R-:W-:Y:S01]  /*3c30*/  FFMA.FTZ R2, R31, UR11, -R2 ;  /* 0x0000000b1f027c23 */ /* 0x000fe20008010802 */
[----:B------:R-:W-:Y:S03]  /*3c40*/  LOP3.LUT R4, R5, 0xff, RZ, 0xc0, !PT ;  /* 0x000000ff05047812 */ /* 0x000fe600078ec0ff */
[----:B------:R-:W-:Y:S01]  /*3c50*/  MUFU.EX2 R151, R34 ;  /* 0x0000002200977308 */ /* 0x000fe20000000800 */
[----:B------:R-:W-:Y:S02]  /*3c60*/  LOP3.LUT R11, R7, UR47, R146, 0x96, !PT ;  /* 0x0000002f070b7c12 */ /* 0x000fe4000f8e9692 */
[----:B------:R-:W-:Y:S02]  /*3c70*/  LOP3.LUT R7, R0, 0xff, RZ, 0xc0, !PT ;  /* 0x000000ff00077812 */ /* 0x000fe400078ec0ff */
[----:B------:R-:W-:Y:S02]  /*3c80*/  ISETP.LE.U32.AND P0, PT, R4, UR12, PT ;  /* 0x0000000c04007c0c */ /* 0x000fe4000bf03070 */
[----:B------:R-:W-:Y:S03]  /*3c90*/  SHF.R.U32.HI R4, RZ, 0x18, R0 ;  /* 0x00000018ff047819 */ /* 0x000fe60000011600 */
[----:B------:R1:W-:Y:S01]  /*3ca0*/  MUFU.EX2 R149, R141 ;  /* 0x0000008d00957308 */ /* 0x0003e20000000800 */
[----:B------:R-:W-:Y:S02]  /*3cb0*/  ISETP.LE.U32.AND P3, PT, R7, UR12, PT ;  /* 0x0000000c07007c0c */ /* 0x000fe4000bf63070 */
[----:B------:R-:W-:Y:S02]  /*3cc0*/  ISETP.LE.U32.AND P2, PT, R4, UR12, PT ;  /* 0x0000000c04007c0c */ /* 0x000fe4000bf43070 */
[----:B------:R-:W-:Y:S02]  /*3cd0*/  SHF.R.U32.HI R0, RZ, 0x8, R8 ;  /* 0x00000008ff007819 */ /* 0x000fe40000011608 */
[----:B------:R-:W-:Y:S03]  /*3ce0*/  ISETP.LE.U32.AND P4, PT, R133, UR12, PT ;  /* 0x0000000c85007c0c */ /* 0x000fe6000bf83070 */
[----:B------:R-:W4:Y:S01]  /*3cf0*/  MUFU.EX2 R152, R21 ;  /* 0x0000001500987308 */ /* 0x000f220000000800 */
[----:B------:R-:W-:Y:S01]  /*3d00*/  LOP3.LUT R0, R0, 0xffff, RZ, 0xc0, !PT ;  /* 0x0000ffff00007812 */ /* 0x000fe200078ec0ff */
[----:B------:R-:W-:Y:S01]  /*3d10*/  @!P0 FADD.FTZ R236, -R236, -RZ ;  /* 0x800000ffecec8221 */ /* 0x000fe20000010100 */
[----:B------:R-:W-:Y:S02]  /*3d20*/  LOP3.LUT R4, R147, 0xff, RZ, 0xc0, !PT ;  /* 0x000000ff93047812 */ /* 0x000fe400078ec0ff */
[----:B------:R-:W-:Y:S01]  /*3d30*/  LOP3.LUT R5, R6, 0xffff, RZ, 0xc0, !PT ;  /* 0x0000ffff06057812 */ /* 0x000fe200078ec0ff */
[----:B------:R-:W-:Y:S01]  /*3d40*/  @!P3 FADD.FTZ R234, -R234, -RZ ;  /* 0x800000ffeaeab221 */ /* 0x000fe20000010100 */
[----:B------:R-:W-:Y:S01]  /*3d50*/  ISETP.LE.U32.AND P3, PT, R0, UR12, PT ;  /* 0x0000000c00007c0c */ /* 0x000fe2000bf63070 */
[----:B------:R-:W-:Y:S01]  /*3d60*/  @!P2 FADD.FTZ R235, -R235, -RZ ;  /* 0x800000ffebeba221 */ /* 0x000fe20000010100 */
[----:B------:R-:W-:Y:S01]  /*3d70*/  LOP3.LUT R0, R14, 0xff, RZ, 0xc0, !PT ;  /* 0x000000ff0e007812 */ /* 0x000fe200078ec0ff */
[----:B------:R-:W4:Y:S01]  /*3d80*/  MUFU.EX2 R147, R144 ;  /* 0x0000009000937308 */ /* 0x000f220000000800 */
[----:B------:R-:W-:Y:S01]  /*3d90*/  ISETP.LE.U32.AND P2, PT, R13, UR12, PT ;  /* 0x0000000c0d007c0c */ /* 0x000fe2000bf43070 */
[----:B---3--:R-:W-:Y:S01]  /*3da0*/  @!P4 FADD.FTZ R162, -R162, -RZ ;  /* 0x800000ffa2a2c221 */ /* 0x008fe20000010100 */
[----:B------:R-:W-:Y:S01]  /*3db0*/  ISETP.LE.U32.AND P0, PT, R0, UR12, PT ;  /* 0x0000000c00007c0c */ /* 0x000fe2000bf03070 */
[----:B-1----:R-:W-:Y:S01]  /*3dc0*/  IMAD.U32 R141, RZ, RZ, UR14 ;  /* 0x0000000eff8d7e24 */ /* 0x002fe2000f8e00ff */
[----:B------:R-:W-:Y:S02]  /*3dd0*/  SHF.R.U32.HI R0, RZ, 0x8, R145 ;  /* 0x00000008ff007819 */ /* 0x000fe40000011691 */
[----:B------:R-:W-:Y:S03]  /*3de0*/  ISETP.LE.U32.AND P5, PT, R143, UR12, PT ;  /* 0x0000000c8f007c0c */ /* 0x000fe6000bfa3070 */
[----:B------:R-:W-:Y:S01]  /*3df0*/  MUFU.EX2 R144, R2 ;  /* 0x0000000200907308 */ /* 0x000fe20000000800 */
[----:B------:R-:W-:Y:S01]  /*3e00*/  LOP3.LUT R0, R0, 0xffff, RZ, 0xc0, !PT ;  /* 0x0000ffff00007812 */ /* 0x000fe200078ec0ff */
[----:B------:R-:W-:Y:S01]  /*3e10*/  @!P3 FADD.FTZ R166, -R166, -RZ ;  /* 0x800000ffa6a6b221 */ /* 0x000fe20000010100 */
[----:B------:R-:W-:Y:S02]  /*3e20*/  ISETP.LE.U32.AND P1, PT, R5, UR12, PT ;  /* 0x0000000c05007c0c */ /* 0x000fe4000bf23070 */
[--C-:B------:R-:W-:Y:S01]  /*3e30*/  SHF.R.U32.HI R5, RZ, 0x10, R11.reuse ;  /* 0x00000010ff057819 */ /* 0x100fe2000001160b */
[----:B------:R-:W-:Y:S01]  /*3e40*/  @!P2 FADD.FTZ R164, -R164, -RZ ;  /* 0x800000ffa4a4a221 */ /* 0x000fe20000010100 */
[----:B------:R-:W-:Y:S01]  /*3e50*/  ISETP.LE.U32.AND P2, PT, R4, UR12, PT ;  /* 0x0000000c04007c0c */ /* 0x000fe2000bf43070 */
[----:B------:R-:W-:Y:S01]  /*3e60*/  @!P0 FADD.FTZ R165, -R165, -RZ ;  /* 0x800000ffa5a58221 */ /* 0x000fe20000010100 */
[----:B------:R-:W-:Y:S01]  /*3e70*/  ISETP.LE.U32.AND P0, PT, R0, UR12, PT ;  /* 0x0000000c00007c0c */ /* 0x000fe2000bf03070 */
[----:B------:R-:W-:Y:S01]  /*3e80*/  MUFU.EX2 R156, R25 ;  /* 0x00000019009c7308 */ /* 0x000fe20000000800 */
[----:B------:R-:W-:Y:S01]  /*3e90*/  LOP3.LUT R4, R11, 0xff, RZ, 0xc0, !PT ;  /* 0x000000ff0b047812 */ /* 0x000fe200078ec0ff */
[----:B------:R-:W-:Y:S01]  /*3ea0*/  @!P5 FADD.FTZ R161, -R161, -RZ ;  /* 0x800000ffa1a1d221 */ /* 0x000fe20000010100 */
[----:B------:R-:W-:Y:S02]  /*3eb0*/  LOP3.LUT R0, R11, 0xffff, RZ, 0xc0, !PT ;  /* 0x0000ffff0b007812 */ /* 0x000fe400078ec0ff */
[----:B------:R-:W-:Y:S01]  /*3ec0*/  ISETP.LE.U32.AND P4, PT, R4, UR12, PT ;  /* 0x0000000c04007c0c */ /* 0x000fe2000bf83070 */
[----:B------:R-:W-:Y:S01]  /*3ed0*/  @!P1 FADD.FTZ R231, -R231, -RZ ;  /* 0x800000ffe7e79221 */ /* 0x000fe20000010100 */
[----:B------:R-:W-:Y:S03]  /*3ee0*/  LOP3.LUT R4, R5, 0xff, RZ, 0xc0, !PT ;  /* 0x000000ff05047812 */ /* 0x000fe600078ec0ff */
[----:B------:R-:W-:Y:S01]  /*3ef0*/  MUFU.EX2 R160, R26 ;  /* 0x0000001a00a07308 */ /* 0x000fe20000000800 */
[----:B------:R-:W-:Y:S01]  /*3f00*/  SHF.R.U32.HI R0, RZ, 0x8, R0 ;  /* 0x00000008ff007819 */ /* 0x000fe20000011600 */
[----:B------:R-:W-:Y:S01]  /*3f10*/  @!P2 FADD.FTZ R163, -R163, -RZ ;  /* 0x800000ffa3a3a221 */ /* 0x000fe20000010100 */
[----:B------:R-:W-:Y:S01]  /*3f20*/  ISETP.LE.U32.AND P2, PT, R4, UR12, PT ;  /* 0x0000000c04007c0c */ /* 0x000fe2000bf43070 */
[----:B------:R-:W-:Y:S01]  /*3f30*/  @!P0 FADD.FTZ R159, -R159, -RZ ;  /* 0x800000ff9f9f8221 */ /* 0x000fe20000010100 */
[----:B------:R-:W-:Y:S02]  /*3f40*/  LOP3.LUT R0, R0, 0xffff, RZ, 0xc0, !PT ;  /* 0x0000ffff00007812 */ /* 0x000fe400078ec0ff */
[----:B------:R-:W-:Y:S03]  /*3f50*/  SHF.R.U32.HI R11, RZ, 0x18, R11 ;  /* 0x00000018ff0b7819 */ /* 0x000fe6000001160b */
[----:B------:R-:W1:Y:S01]  /*3f60*/  MUFU.EX2 R157, R27 ;  /* 0x0000001b009d7308 */ /* 0x000e620000000800 */
[----:B------:R-:W-:Y:S01]  /*3f70*/  ISETP.LE.U32.AND P0, PT, R0, UR12, PT ;  /* 0x0000000c00007c0c */ /* 0x000fe2000bf03070 */
[----:B--2---:R-:W-:Y:S01]  /*3f80*/  @!P4 FADD.FTZ R154, -R154, -RZ ;  /* 0x800000ff9a9ac221 */ /* 0x004fe20000010100 */
[----:B------:R-:W-:Y:S02]  /*3f90*/  LOP3.LUT R0, R10, 0xff, RZ, 0xc0, !PT ;  /* 0x000000ff0a007812 */ /* 0x000fe400078ec0ff */
[----:B------:R-:W-:Y:S02]  /*3fa0*/  ISETP.LE.U32.AND P5, PT, R11, UR12, PT ;  /* 0x0000000c0b007c0c */ /* 0x000fe4000bfa3070 */
[----:B------:R-:W-:Y:S01]  /*3fb0*/  ISETP.LE.U32.AND P4, PT, R0, UR12, PT ;  /* 0x0000000c00007c0c */ /* 0x000fe2000bf83070 */
[----:B----4-:R-:W-:Y:S01]  /*3fc0*/  @!P2 FADD.FTZ R155, -R155, -RZ ;  /* 0x800000ff9b9ba221 */ /* 0x010fe20000010100 */
[----:B------:R-:W-:Y:S01]  /*3fd0*/  LOP3.LUT R0, R138, 0xff, RZ, 0xc0, !PT ;  /* 0x000000ff8a007812 */ /* 0x000fe200078ec0ff */
[----:B------:R-:W2:Y:S01]  /*3fe0*/  MUFU.EX2 R145, R30 ;  /* 0x0000001e00917308 */ /* 0x000ea20000000800 */
[----:B------:R-:W-:Y:S02]  /*3ff0*/  SHF.R.U32.HI R4, RZ, 0x8, R137 ;  /* 0x00000008ff047819 */ /* 0x000fe40000011689 */
[----:B------:R-:W-:Y:S01]  /*4000*/  ISETP.LE.U32.AND P2, PT, R0, UR12, PT ;  /* 0x0000000c00007c0c */ /* 0x000fe2000bf43070 */
[----:B------:R-:W-:Y:S01]  /*4010*/  @!P0 FADD.FTZ R152, -R152, -RZ ;  /* 0x800000ff98988221 */ /* 0x000fe20000010100 */
[----:B------:R-:W-:Y:S02]  /*4020*/  ISETP.LE.U32.AND P1, PT, R134, UR12, PT ;  /* 0x0000000c86007c0c */ /* 0x000fe4000bf23070 */
[----:B------:R-:W-:Y:S01]  /*4030*/  LOP3.LUT R0, R4, 0xffff, RZ, 0xc0, !PT ;  /* 0x0000ffff04007812 */ /* 0x000fe200078ec0ff */
[----:B------:R-:W-:Y:S01]  /*4040*/  @!P5 FADD.FTZ R153, -R153, -RZ ;  /* 0x800000ff9999d221 */ /* 0x000fe20000010100 */
[--C-:B------:R-:W-:Y:S01]  /*4050*/  SHF.R.U32.HI R4, RZ, 0x18, R10.reuse ;  /* 0x00000018ff047819 */ /* 0x100fe2000001160a */
[----:B------:R-:W-:Y:S01]  /*4060*/  @!P4 FADD.FTZ R158, -R158, -RZ ;  /* 0x800000ff9e9ec221 */ /* 0x000fe20000010100 */
[----:B------:R-:W-:Y:S01]  /*4070*/  ISETP.LE.U32.AND P5, PT, R0, UR12, PT ;  /* 0x0000000c00007c0c */ /* 0x000fe2000bfa3070 */
[----:B------:R3:W4:Y:S01]  /*4080*/  MUFU.EX2 R146, R140 ;  /* 0x0000008c00927308 */ /* 0x0007220000000800 */
[----:B------:R-:W-:Y:S02]  /*4090*/  ISETP.LE.U32.AND P4, PT, R4, UR12, PT ;  /* 0x0000000c04007c0c */ /* 0x000fe4000bf83070 */
[----:B------:R-:W-:Y:S01]  /*40a0*/  LOP3.LUT R4, R139, 0xff, RZ, 0xc0, !PT ;  /* 0x000000ff8b047812 */ /* 0x000fe200078ec0ff */
[----:B------:R-:W-:Y:S01]  /*40b0*/  @!P2 FADD.FTZ R151, -R151, -RZ ;  /* 0x800000ff9797a221 */ /* 0x000fe20000010100 */
[----:B------:R-:W-:Y:S01]  /*40c0*/  SHF.R.U32.HI R0, RZ, 0x10, R10 ;  /* 0x00000010ff007819 */ /* 0x000fe2000001160a */
[----:B------:R-:W-:Y:S01]  /*40d0*/  @!P1 FADD.FTZ R150, -R150, -RZ ;  /* 0x800000ff96969221 */ /* 0x000fe20000010100 */
[----:B------:R-:W-:Y:S02]  /*40e0*/  ISETP.LE.U32.AND P1, PT, R4, UR12, PT ;  /* 0x0000000c04007c0c */ /* 0x000fe4000bf23070 */
[----:B------:R-:W-:Y:S02]  /*40f0*/  LOP3.LUT R0, R0, 0xff, RZ, 0xc0, !PT ;  /* 0x000000ff00007812 */ /* 0x000fe400078ec0ff */
[----:B------:R-:W-:Y:S01]  /*4100*/  SHF.R.U32.HI R4, RZ, 0x8, R15 ;  /* 0x00000008ff047819 */ /* 0x000fe2000001160f */
[----:B------:R-:W-:Y:S01]  /*4110*/  @!P5 FADD.FTZ R147, -R147, -RZ ;  /* 0x800000ff9393d221 */ /* 0x000fe20000010100 */
[----:B------:R-:W-:Y:S01]  /*4120*/  LOP3.LUT R10, R10, 0xffff, RZ, 0xc0, !PT ;  /* 0x0000ffff0a0a7812 */ /* 0x000fe200078ec0ff */
[----:B-1----:R-:W-:Y:S01]  /*4130*/  @!P4 FADD.FTZ R157, -R157, -RZ ;  /* 0x800000ff9d9dc221 */ /* 0x002fe20000010100 */
[----:B------:R-:W-:Y:S02]  /*4140*/  ISETP.LE.U32.AND P5, PT, R0, UR12, PT ;  /* 0x0000000c00007c0c */ /* 0x000fe4000bfa3070 */
[----:B------:R-:W-:Y:S01]  /*4150*/  LOP3.LUT R4, R4, 0xffff, RZ, 0xc0, !PT ;  /* 0x0000ffff04047812 */ /* 0x000fe200078ec0ff */
[----:B---3--:R-:W-:Y:S01]  /*4160*/  IMAD.U32 R140, RZ, RZ, UR15 ;  /* 0x0000000fff8c7e24 */ /* 0x008fe2000f8e00ff */
[----:B------:R-:W-:Y:S01]  /*4170*/  SHF.R.U32.HI R0, RZ, 0x8, R10 ;  /* 0x00000008ff007819 */ /* 0x000fe2000001160a */
[----:B--2---:R-:W-:Y:S01]  /*4180*/  @!P1 FADD.FTZ R145, -R145, -RZ ;  /* 0x800000ff91919221 */ /* 0x004fe20000010100 */
[----:B------:R-:W-:Y:S02]  /*4190*/  ISETP.LE.U32.AND P2, PT, R4, UR12, PT ;  /* 0x0000000c04007c0c */ /* 0x000fe4000bf43070 */
[----:B------:R-:W-:Y:S02]  /*41a0*/  LOP3.LUT R5, R0, 0xffff, RZ, 0xc0, !PT ;  /* 0x0000ffff00057812 */ /* 0x000fe400078ec0ff */
[----:B------:R-:W-:Y:S02]  /*41b0*/  F2FP.RELU.F16.F32.PACK_AB R4, R170, R167 ;  /* 0x000000a7aa04723e */ /* 0x000fe400000008ff */
[----:B------:R-:W-:Y:S01]  /*41c0*/  F2FP.RELU.F16.F32.PACK_AB R0, R169, R171 ;  /* 0x000000aba900723e */ /* 0x000fe200000008ff */
[----:B------:R-:W-:Y:S01]  /*41d0*/  @!P5 FADD.FTZ R160, -R160, -RZ ;  /* 0x800000ffa0a0d221 */ /* 0x000fe20000010100 */
[----:B------:R-:W-:Y:S01]  /*41e0*/  ISETP.LE.U32.AND P6, PT, R9, UR12, PT ;  /* 0x0000000c09007c0c */ /* 0x000fe2000bfc3070 */
[----:B------:R1:W-:Y:S01]  /*41f0*/  STS [R240+0x13000], R4 ;  /* 0x01300004f0007388 */ /* 0x0003e20000000800 */
[----:B------:R-:W-:Y:S02]  /*4200*/  F2FP.RELU.F16.F32.PACK_AB R6, R231, R234 ;  /* 0x000000eae706723e */ /* 0x000fe400000008ff */
[----:B------:R-:W-:Y:S01]  /*4210*/  F2FP.RELU.F16.F32.PACK_AB R2, R153, R155 ;  /* 0x0000009b9902723e */ /* 0x000fe200000008ff */
[----:B------:R2:W-:Y:S01]  /*4220*/  STS [R240+0x13400], R0 ;  /* 0x01340000f0007388 */ /* 0x0005e20000000800 */
[----:B------:R-:W-:Y:S01]  /*4230*/  ISETP.LE.U32.AND P3, PT, R132, UR12, PT ;  /* 0x0000000c84007c0c */ /* 0x000fe2000bf63070 */
[----:B----4-:R-:W-:Y:S01]  /*4240*/  @!P2 FADD.FTZ R146, -R146, -RZ ;  /* 0x800000ff9292a221 */ /* 0x010fe20000010100 */
[----:B------:R-:W-:Y:S02]  /*4250*/  ISETP.LE.U32.AND P0, PT, R136, UR12, PT ;  /* 0x0000000c88007c0c */ /* 0x000fe4000bf03070 */
[----:B------:R-:W-:Y:S02]  /*4260*/  FSETP.GE.FTZ.AND P1, PT, R152, RZ, PT ;  /* 0x000000ff9800720b */ /* 0x000fe40003f36000 */
[----:B------:R-:W-:Y:S01]  /*4270*/  FSETP.GE.FTZ.AND P5, PT, R170, RZ, PT ;  /* 0x000000ffaa00720b */ /* 0x000fe20003fb6000 */
[----:B------:R-:W-:Y:S01]  /*4280*/  @!P6 FADD.FTZ R168, -R168, -RZ ;  /* 0x800000ffa8a8e221 */ /* 0x000fe20000010100 */
[----:B------:R-:W-:Y:S02]  /*4290*/  ISETP.LE.U32.AND P6, PT, R135, UR12, PT ;  /* 0x0000000c87007c0c */ /* 0x000fe4000bfc3070 */
[----:B------:R-:W-:Y:S02]  /*42a0*/  FSETP.GE.FTZ.AND P4, PT, R162, RZ, PT ;  /* 0x000000ffa200720b */ /* 0x000fe40003f96000 */
[----:B------:R-:W-:Y:S01]  /*42b0*/  FSETP.GE.FTZ.AND P2, PT, R154, RZ, PT ;  /* 0x000000ff9a00720b */ /* 0x000fe20003f56000 */
[----:B------:R-:W-:Y:S01]  /*42c0*/  @!P3 FADD.FTZ R148, -R148, -RZ ;  /* 0x800000ff9494b221 */ /* 0x000fe20000010100 */
[C---:B------:R-:W-:Y:S01]  /*42d0*/  FSETP.GE.FTZ.AND P3, PT, R159.reuse, RZ, PT ;  /* 0x000000ff9f00720b */ /* 0x040fe20003f76000 */
[----:B------:R-:W-:Y:S01]  /*42e0*/  @!P0 FADD.FTZ R144, -R144, -RZ ;  /* 0x800000ff90908221 */ /* 0x000fe20000010100 */
[C---:B------:R-:W-:Y:S02]  /*42f0*/  LEA R142, P0, R246.reuse, R140, 0x2 ;  /* 0x0000008cf68e7211 */ /* 0x040fe400078010ff */
[----:B-1----:R-:W-:Y:S03]  /*4300*/  F2FP.RELU.F16.F32.PACK_AB R4, R159, R162 ;  /* 0x000000a29f04723e */ /* 0x002fe600000008ff */
[----:B------:R-:W-:Y:S01]  /*4310*/  @!P6 FADD.FTZ R149, -R149, -RZ ;  /* 0x800000ff9595e221 */ /* 0x000fe20000010100 */
[----:B------:R-:W-:Y:S02]  /*4320*/  ISETP.LE.U32.AND P6, PT, R5, UR12, PT ;  /* 0x0000000c05007c0c */ /* 0x000fe4000bfc3070 */
[----:B--2---:R-:W-:Y:S01]  /*4330*/  F2FP.RELU.F16.F32.PACK_AB R0, R161, R163 ;  /* 0x000000a3a100723e */ /* 0x004fe200000008ff */
[----:B------:R1:W-:Y:S01]  /*4340*/  STS [R239+0x13000], R4 ;  /* 0x01300004ef007388 */ /* 0x0003e20000000800 */
[----:B------:R-:W-:Y:S02]  /*4350*/  F2FP.RELU.F16.F32.PACK_AB R5, R235, R236 ;  /* 0x000000eceb05723e */ /* 0x000fe400000008ff */
[----:B------:R-:W-:Y:S01]  /*4360*/  LEA.HI.X.SX32 R143, R246, R141, 0x2, P0 ;  /* 0x0000008df68f7211 */ /* 0x000fe200000f16ff */
[----:B------:R2:W-:Y:S01]  /*4370*/  STS [R239+0x13400], R0 ;  /* 0x01340000ef007388 */ /* 0x0005e20000000800 */
[----:B------:R-:W-:Y:S03]  /*4380*/  FSETP.GE.FTZ.AND P0, PT, R167, RZ, PT ;  /* 0x000000ffa700720b */ /* 0x000fe60003f16000 */
[----:B------:R3:W-:Y:S02]  /*4390*/  STS [R240+0x14000], R6 ;  /* 0x01400006f0007388 */ /* 0x0007e40000000800 */
[----:B------:R-:W-:Y:S02]  /*43a0*/  @!P6 FADD.FTZ R156, -R156, -RZ ;  /* 0x800000ff9c9ce221 */ /* 0x000fe40000010100 */
        /* <DEDUP_REMOVED lines=14> */
[----:B----4-:R-:W-:Y:S02]  /*4490*/  F2FP.RELU.F16.F32.PACK_AB R2, R144, R145 ;  /* 0x000000919002723e */ /* 0x010fe400000008ff */
[----:B------:R-:W-:Y:S05]  /*44a0*/  F2FP.RELU.F16.F32.PACK_AB R0, R149, R151 ;  /* 0x000000979500723e */ /* 0x000fea00000008ff */
[----:B------:R1:W-:Y:S04]  /*44b0*/  STS [R237+0x13400], R0 ;  /* 0x01340000ed007388 */ /* 0x0003e80000000800 */
[----:B------:R-:W-:Y:S04]  /*44c0*/  STS [R238+0x14000], R6 ;  /* 0x01400006ee007388 */ /* 0x000fe80000000800 */
[----:B------:R-:W-:Y:S04]  /*44d0*/  STS [R238+0x14400], R5 ;  /* 0x01440005ee007388 */ /* 0x000fe80000000800 */
[----:B------:R-:W-:Y:S04]  /*44e0*/  STS [R237+0x14000], R4 ;  /* 0x01400004ed007388 */ /* 0x000fe80000000800 */
[----:B------:R2:W-:Y:S01]  /*44f0*/  STS [R237+0x14400], R2 ;  /* 0x01440002ed007388 */ /* 0x0005e20000000800 */
[----:B-1----:R-:W-:Y:S05]  /*4500*/  LEA R0, R230, UR4, 0x1 ;  /* 0x00000004e6007c11 */ /* 0x002fea000f8e08ff */
[----:B------:R-:W1:Y:S08]  /*4510*/  LDSM.16.M88.4 R32, [R0+0x6000] ;  /* 0x006000000020783b */ /* 0x000e700000000200 */
[----:B------:R-:W3:Y:S01]  /*4520*/  LDSM.16.M88.4 R28, [R0+0x6800] ;  /* 0x00680000001c783b */ /* 0x000ee20000000200 */
[----:B--2---:R-:W-:Y:S07]  /*4530*/  IMAD.IADD R2, R0, 0x1, R228 ;  /* 0x0000000100027824 */ /* 0x004fee00078e02e4 */
[----:B------:R-:W2:Y:S08]  /*4540*/  LDSM.16.M88.4 R132, [R2+0x6000] ;  /* 0x006000000284783b */ /* 0x000eb00000000200 */
[----:B------:R-:W4:Y:S01]  /*4550*/  LDSM.16.M88.4 R136, [R2+0x6800] ;  /* 0x006800000288783b */ /* 0x000f220000000200 */
[-C--:B-1----:R-:W-:Y:S06]  /*4560*/  HMMA.16816.F32 R4, R32, R172.reuse, RZ ;  /* 0x000000ac2004723c */ /* 0x082fec00000018ff */
[C---:B---3--:R-:W-:Y:S06]  /*4570*/  HMMA.16816.F32 R8, R28.reuse, R172, RZ ;  /* 0x000000ac1c08723c */ /* 0x048fec00000018ff */
[-C--:B------:R-:W-:Y:S06]  /*4580*/  HMMA.16816.F32 R12, R28, R174.reuse, RZ ;  /* 0x000000ae1c0c723c */ /* 0x080fec00000018ff */
[C---:B------:R-:W-:Y:S06]  /*4590*/  HMMA.16816.F32 R16, R32.reuse, R174, RZ ;  /* 0x000000ae2010723c */ /* 0x040fec00000018ff */
[-C--:B------:R-:W-:Y:S06]  /*45a0*/  HMMA.16816.F32 R20, R32, R176.reuse, RZ ;  /* 0x000000b02014723c */ /* 0x080fec00000018ff */
[C---:B------:R-:W-:Y:S06]  /*45b0*/  HMMA.16816.F32 R24, R28.reuse, R176, RZ ;  /* 0x000000b01c18723c */ /* 0x040fec00000018ff */
[-C--:B------:R-:W-:Y:S06]  /*45c0*/  HMMA.16816.F32 R28, R28, R178.reuse, RZ ;  /* 0x000000b21c1c723c */ /* 0x080fec00000018ff */
[----:B------:R-:W-:Y:S06]  /*45d0*/  HMMA.16816.F32 R32, R32, R178, RZ ;  /* 0x000000b22020723c */ /* 0x000fec00000018ff */
[-C--:B--2---:R-:W-:Y:S06]  /*45e0*/  HMMA.16816.F32 R4, R132, R180.reuse, R4 ;  /* 0x000000b48404723c */ /* 0x084fec0000001804 */
        /* <DEDUP_REMOVED lines=44> */
[----:B------:R-:W-:Y:S01]  /*48b0*/  FADD.FTZ R0, -R140, R4 ;  /* 0x000000048c007221 */ /* 0x000fe20000010100 */
[-C--:B------:R-:W-:Y:S01]  /*48c0*/  HMMA.16816.F32 R20, R132, R216.reuse, R20 ;  /* 0x000000d88414723c */ /* 0x080fe20000001814 */
[----:B------:R-:W3:Y:S03]  /*48d0*/  LDG.E R4, desc[UR6][R142.64+0x20] ;  /* 0x000020068e047981 */ /* 0x000ee6000c1e1900 */
[----:B------:R-:W-:Y:S02]  /*48e0*/  FSEL R0, R0, R140, P0 ;  /* 0x0000008c00007208 */ /* 0x000fe40000000000 */
[C---:B------:R-:W-:Y:S04]  /*48f0*/  HMMA.16816.F32 R24, R136.reuse, R216, R24 ;  /* 0x000000d88818723c */ /* 0x040fe80000001818 */
[----:B------:R-:W-:Y:S01]  /*4900*/  FSETP.GE.FTZ.AND P0, PT, R147, RZ, PT ;  /* 0x000000ff9300720b */ /* 0x000fe20003f16000 */
[----:B------:R-:W-:Y:S01]  /*4910*/  FMUL.FTZ R167, R167, R0 ;  /* 0x00000000a7a77220 */ /* 0x000fe20000410000 */
[-C--:B------:R-:W-:Y:S01]  /*4920*/  HMMA.16816.F32 R28, R136, R218.reuse, R28 ;  /* 0x000000da881c723c */ /* 0x080fe2000000181c */
[----:B------:R2:W5:Y:S05]  /*4930*/  LDG.E R0, desc[UR6][R142.64+0xa0] ;  /* 0x0000a0068e007981 */ /* 0x00056a000c1e1900 */
[----:B------:R-:W-:Y:S05]  /*4940*/  HMMA.16816.F32 R32, R132, R218, R32 ;  /* 0x000000da8420723c */ /* 0x000fea0000001820 */
[C---:B------:R-:W-:Y:S01]  /*4950*/  FADD.FTZ R17, -R140.reuse, R17 ;  /* 0x000000118c117221 */ /* 0x040fe20000010100 */
[C---:B------:R-:W-:Y:S01]  /*4960*/  FADD.FTZ R21, -R140.reuse, R21 ;  /* 0x000000158c157221 */ /* 0x040fe20000010100 */
[C---:B------:R-:W-:Y:S01]  /*4970*/  FADD.FTZ R132, -R140.reuse, R5 ;  /* 0x000000058c847221 */ /* 0x040fe20000010100 */
[C---:B------:R-:W-:Y:S03]  /*4980*/  FADD.FTZ R5, -R140.reuse, R16 ;  /* 0x000000108c057221 */ /* 0x040fe60000010100 */
[-C--:B------:R-:W-:Y:S01]  /*4990*/  FSEL R21, R21, R140.reuse, P1 ;  /* 0x0000008c15157208 */ /* 0x080fe20000800000 */
[----:B------:R-:W-:Y:S01]  /*49a0*/  FADD.FTZ R20, -R140, R20 ;  /* 0x000000148c147221 */ /* 0x000fe20000010100 */
[----:B------:R-:W-:Y:S02]  /*49b0*/  FSETP.GE.FTZ.AND P1, PT, R150, RZ, PT ;  /* 0x000000ff9600720b */ /* 0x000fe40003f36000 */
[-C--:B------:R-:W-:Y:S01]  /*49c0*/  FSEL R16, R132, R140.reuse, P5 ;  /* 0x0000008c84107208 */ /* 0x080fe20002800000 */
[----:B------:R-:W-:Y:S01]  /*49d0*/  FMUL.FTZ R21, R152, R21 ;  /* 0x0000001598157220 */ /* 0x000fe20000410000 */
[-C--:B------:R-:W-:Y:S02]  /*49e0*/  FSEL R5, R5, R140.reuse, P4 ;  /* 0x0000008c05057208 */ /* 0x080fe40002000000 */
[----:B------:R-:W-:Y:S01]  /*49f0*/  FSEL R17, R17, R140, P3 ;  /* 0x0000008c11117208 */ /* 0x000fe20001800000 */
[----:B------:R-:W-:Y:S01]  /*4a00*/  FMUL.FTZ R170, R170, R16 ;  /* 0x00000010aaaa7220 */ /* 0x000fe20000410000 */
[----:B------:R-:W-:Y:S01]  /*4a10*/  FSEL R20, R20, R140, P2 ;  /* 0x0000008c14147208 */ /* 0x000fe20001000000 */
[----:B------:R-:W-:Y:S01]  /*4a20*/  FMUL.FTZ R162, R162, R5 ;  /* 0x00000005a2a27220 */ /* 0x000fe20000410000 */
[----:B------:R-:W-:Y:S01]  /*4a30*/  FSETP.GE.FTZ.AND P2, PT, R171, RZ, PT ;  /* 0x000000ffab00720b */ /* 0x000fe20003f56000 */
[----:B------:R-:W-:Y:S01]  /*4a40*/  FADD.FTZ R32, -R140, R32 ;  /* 0x000000208c207221 */ /* 0x000fe20000010100 */
[----:B------:R-:W-:Y:S01]  /*4a50*/  F2FP.F16.F32.PACK_AB R5, R170, R167 ;  /* 0x000000a7aa05723e */ /* 0x000fe200000000ff */
[----:B------:R-:W-:Y:S01]  /*4a60*/  FMUL.FTZ R17, R159, R17 ;  /* 0x000000119f117220 */ /* 0x000fe20000410000 */
[----:B------:R-:W-:Y:S02]  /*4a70*/  FMUL.FTZ R154, R154, R20 ;  /* 0x000000149a9a7220 */ /* 0x000fe40000410000 */
[----:B------:R-:W-:Y:S01]  /*4a80*/  FSEL R32, R32, R140, P1 ;  /* 0x0000008c20207208 */ /* 0x000fe20000800000 */
[----:B------:R-:W-:Y:S01]  /*4a90*/  @P0 FADD.FTZ R140, -R140, R33 ;  /* 0x000000218c8c0221 */ /* 0x000fe20000010100 */
[----:B------:R-:W-:Y:S02]  /*4aa0*/  PLOP3.LUT P0, PT, PT, PT, UP2, 0x80, 0x0 ;  /* 0x000000000000781c */ /* 0x000fe40003f0f028 */
[----:B------:R-:W-:Y:S01]  /*4ab0*/  FSETP.GE.FTZ.AND P1, PT, R169, RZ, PT ;  /* 0x000000ffa900720b */ /* 0x000fe20003f36000 */
[----:B------:R-:W-:Y:S01]  /*4ac0*/  FMUL.FTZ R150, R150, R32 ;  /* 0x0000002096967220 */ /* 0x000fe20000410000 */
[----:B------:R-:W-:Y:S01]  /*4ad0*/  F2FP.F16.F32.PACK_AB R17, R17, R162 ;  /* 0x000000a21111723e */ /* 0x000fe200000000ff */
[----:B------:R-:W-:Y:S01]  /*4ae0*/  FMUL.FTZ R20, R147, R140 ;  /* 0x0000008c93147220 */ /* 0x000fe20000410000 */
[----:B------:R-:W-:Y:S01]  /*4af0*/  F2FP.F16.F32.PACK_AB R21, R21, R154 ;  /* 0x0000009a1515723e */ /* 0x000fe200000000ff */
[C---:B---3--:R-:W-:Y:S01]  /*4b00*/  FADD.FTZ R6, -R4.reuse, R6 ;  /* 0x0000000604067221 */ /* 0x048fe20000010100 */
[----:B------:R-:W-:Y:S04]  /*4b10*/  FADD.FTZ R7, -R4, R7 ;  /* 0x0000000704077221 */ /* 0x000fe80000010100 */
[-C--:B------:R-:W-:Y:S02]  /*4b20*/  FSEL R32, R6, R4.reuse, P2 ;  /* 0x0000000406207208 */ /* 0x080fe40001000000 */
[----:B------:R-:W-:Y:S01]  /*4b30*/  FSEL R16, R7, R4, P1 ;  /* 0x0000000407107208 */ /* 0x000fe20000800000 */
[----:B--2---:R-:W-:Y:S06]  /*4b40*/  @!P0 BRA `(.L_x_220) ;  /* 0x0000000000488947 */ /* 0x004fec0003800000 */
[----:B------:R-:W1:Y:S01]  /*4b50*/  LDC R6, c[0x0][0x240] ;  /* 0x00009000ff067b82 */ /* 0x000e620000000800 */
[----:B------:R-:W-:Y:S04]  /*4b60*/  ULOP3.LUT UR13, UR5, 0x1, URZ, 0xc0, !UPT ;  /* 0x00000001050d7892 */ /* 0x000fe8000f8ec03f */
[----:B------:R-:W-:Y:S04]  /*4b70*/  UISETP.NE.U32.AND UP0, UPT, UR13, 0x1, UPT ;  /* 0x000000010d00788c */ /* 0x000fe8000bf05070 */
[----:B------:R-:W-:Y:S06]  /*4b80*/  USEL UR13, UR56, 0x3000, !UP0 ;  /* 0x00003000380d7887 */ /* 0x000fec000c000000 */
[----:B------:R-:W-:Y:S01]  /*4b90*/  VIADD R241, R241, UR13 ;  /* 0x0000000df1f17c36 */ /* 0x000fe20008000000 */
[----:B------:R-:W-:Y:S01]  /*4ba0*/  IADD3 R221, R221, UR13, RZ ;  /* 0x0000000ddddd7c10 */ /* 0x000fe2000fffe0ff */
        /* <DEDUP_REMOVED lines=8> */
[----:B------:R1:W-:Y:S04]  /*4c30*/  LDGSTS.E.BYPASS.LTC128B.128 [R241], desc[UR6][R244.64] ;  /* 0x00000000f4f17fae */ /* 0x0003e8000b901d46 */
[----:B------:R1:W-:Y:S04]  /*4c40*/  LDGSTS.E.BYPASS.LTC128B.128 [R241+0x1000], desc[UR6][R244.64+0x40] ;  /* 0x01000040f4f17fae */ /* 0x0003e8000b901d46 */
[----:B------:R1:W-:Y:S04]  /*4c50*/  LDGSTS.E.BYPASS.LTC128B.128 [R241+0x2000], desc[UR6][R244.64+0x80] ;  /* 0x02000080f4f17fae */ /* 0x0003e8000b901d46 */
[----:B------:R-:W0:Y:S02]  /*4c60*/  LDGDEPBAR ;  /* 0x00000000000079af */ /* 0x000e240000000000 */
.L_x_220:
[----:B------:R2:W-:Y:S01]  /*4c70*/  STS [R240+0xf000], R5 ;  /* 0x00f00005f0007388 */ /* 0x0005e20000000800 */
[C---:B------:R-:W-:Y:S01]  /*4c80*/  FADD.FTZ R6, -R4.reuse, R19 ;  /* 0x0000001304067221 */ /* 0x040fe20000010100 */
[----:B------:R-:W-:Y:S01]  /*4c90*/  FSETP.GE.FTZ.AND P4, PT, R161, RZ, PT ;  /* 0x000000ffa100720b */ /* 0x000fe20003f96000 */
[----:B------:R-:W-:Y:S01]  /*4ca0*/  FMUL.FTZ R32, R171, R32 ;  /* 0x00000020ab207220 */ /* 0x000fe20000410000 */
[----:B------:R-:W-:Y:S01]  /*4cb0*/  FMUL.FTZ R169, R169, R16 ;  /* 0x00000010a9a97220 */ /* 0x000fe20000410000 */
[----:B------:R-:W-:Y:S01]  /*4cc0*/  FSETP.GE.FTZ.AND P1, PT, R163, RZ, PT ;  /* 0x000000ffa300720b */ /* 0x000fe20003f36000 */
[----:B------:R-:W-:Y:S01]  /*4cd0*/  FADD.FTZ R22, -R4, R22 ;  /* 0x0000001604167221 */ /* 0x000fe20000010100 */
[----:B------:R-:W-:Y:S01]  /*4ce0*/  FSEL R6, R6, R4, P4 ;  /* 0x0000000406067208 */ /* 0x000fe20002000000 */
[C---:B------:R-:W-:Y:S01]  /*4cf0*/  FADD.FTZ R16, -R4.reuse, R23 ;  /* 0x0000001704107221 */ /* 0x040fe20000010100 */
[----:B------:R-:W-:Y:S01]  /*4d00*/  FSETP.GE.FTZ.AND P3, PT, R155, RZ, PT ;  /* 0x000000ff9b00720b */ /* 0x000fe20003f76000 */
[----:B------:R-:W-:Y:S01]  /*4d10*/  FADD.FTZ R7, -R4, R34 ;  /* 0x0000002204077221 */ /* 0x000fe20000010100 */
[----:B------:R-:W-:Y:S01]  /*4d20*/  FSETP.GE.FTZ.AND P2, PT, R153, RZ, PT ;  /* 0x000000ff9900720b */ /* 0x000fe20003f56000 */
[----:B------:R-:W-:Y:S01]  /*4d30*/  FMUL.FTZ R161, R161, R6 ;  /* 0x00000006a1a17220 */ /* 0x000fe20000410000 */
[----:B------:R-:W-:Y:S01]  /*4d40*/  F2FP.F16.F32.PACK_AB R6, R169, R32 ;  /* 0x00000020a906723e */ /* 0x000fe200000000ff */
[----:B-----5:R-:W-:Y:S01]  /*4d50*/  FADD.FTZ R13, -R2, R13 ;  /* 0x0000000d020d7221 */ /* 0x020fe20000010100 */
[-C--:B------:R-:W-:Y:S01]  /*4d60*/  FSEL R16, R16, R4.reuse, P2 ;  /* 0x0000000410107208 */ /* 0x080fe20001000000 */
[----:B------:R-:W-:Y:S01]  /*4d70*/  FADD.FTZ R10, -R0, R10 ;  /* 0x0000000a000a7221 */ /* 0x000fe20000010100 */
[----:B------:R-:W-:Y:S01]  /*4d80*/  FSETP.GE.FTZ.AND P2, PT, R151, RZ, PT ;  /* 0x000000ff9700720b */ /* 0x000fe20003f56000 */
[----:B------:R3:W-:Y:S01]  /*4d90*/  STS [R240+0xf400], R6 ;  /* 0x00f40006f0007388 */ /* 0x0007e20000000800 */
[----:B------:R-:W-:Y:S01]  /*4da0*/  FSETP.GE.FTZ.AND P4, PT, R158, RZ, PT ;  /* 0x000000ff9e00720b */ /* 0x000fe20003f96000 */
[C---:B------:R-:W-:Y:S01]  /*4db0*/  FADD.FTZ R11, -R0.reuse, R11 ;  /* 0x0000000b000b7221 */ /* 0x040fe20000010100 */
[----:B------:R-:W-:Y:S02]  /*4dc0*/  FSEL R7, R7, R4, P2 ;  /* 0x0000000407077208 */ /* 0x000fe40001000000 */
[----:B------:R-:W-:Y:S01]  /*4dd0*/  STS [R239+0xf000], R17 ;  /* 0x00f00011ef007388 */ /* 0x000fe20000000800 */
[----:B------:R-:W-:Y:S01]  /*4de0*/  FSETP.GE.FTZ.AND P2, PT, R231, RZ, PT ;  /* 0x000000ffe700720b */ /* 0x000fe20003f56000 */
[----:B------:R-:W-:Y:S01]  /*4df0*/  FADD.FTZ R26, -R0, R26 ;  /* 0x0000001a001a7221 */ /* 0x000fe20000010100 */
[----:B--2---:R-:W-:Y:S01]  /*4e00*/  FADD.FTZ R5, -R4, R18 ;  /* 0x0000001204057221 */ /* 0x004fe20000010100 */
[----:B------:R-:W-:Y:S01]  /*4e10*/  FMUL.FTZ R151, R151, R7 ;  /* 0x0000000797977220 */ /* 0x000fe20000410000 */
[----:B------:R-:W-:Y:S01]  /*4e20*/  FADD.FTZ R7, -R2, R8 ;  /* 0x0000000802077221 */ /* 0x000fe20000010100 */
[----:B------:R-:W-:Y:S01]  /*4e30*/  FSETP.GE.FTZ.AND P5, PT, R164, RZ, PT ;  /* 0x000000ffa400720b */ /* 0x000fe20003fb6000 */
[----:B------:R-:W-:Y:S01]  /*4e40*/  FMUL.FTZ R16, R153, R16 ;  /* 0x0000001099107220 */ /* 0x000fe20000410000 */
[----:B------:R-:W-:Y:S01]  /*4e50*/  FSEL R5, R5, R4, P1 ;  /* 0x0000000405057208 */ /* 0x000fe20000800000 */
[----:B------:R-:W-:Y:S01]  /*4e60*/  FADD.FTZ R30, -R0, R30 ;  /* 0x0000001e001e7221 */ /* 0x000fe20000010100 */
[----:B------:R-:W-:Y:S01]  /*4e70*/  FSETP.GE.FTZ.AND P1, PT, R149, RZ, PT ;  /* 0x000000ff9500720b */ /* 0x000fe20003f36000 */
[----:B------:R-:W2:Y:S01]  /*4e80*/  LDC R140, c[0x0][0x2dc] ;  /* 0x0000b700ff8c7b82 */ /* 0x000ea20000000800 */
[----:B------:R-:W-:Y:S01]  /*4e90*/  F2FP.F16.F32.PACK_AB R20, R20, R150 ;  /* 0x000000961414723e */ /* 0x000fe200000000ff */
[----:B------:R-:W-:Y:S01]  /*4ea0*/  FMUL.FTZ R163, R163, R5 ;  /* 0x00000005a3a37220 */ /* 0x000fe20000410000 */
[----:B------:R-:W-:Y:S02]  /*4eb0*/  FSEL R5, R22, R4, P3 ;  /* 0x0000000416057208 */ /* 0x000fe40001800000 */
[----:B------:R-:W-:Y:S03]  /*4ec0*/  FSETP.GE.FTZ.AND P3, PT, R234, RZ, PT ;  /* 0x000000ffea00720b */ /* 0x000fe60003f76000 */
[----:B------:R-:W-:Y:S01]  /*4ed0*/  FMUL.FTZ R155, R155, R5 ;  /* 0x000000059b9b7220 */ /* 0x000fe20000410000 */
[----:B------:R-:W-:Y:S01]  /*4ee0*/  F2FP.F16.F32.PACK_AB R5, R161, R163 ;  /* 0x000000a3a105723e */ /* 0x000fe200000000ff */
[----:B---3--:R-:W-:Y:S01]  /*4ef0*/  FADD.FTZ R6, -R2, R9 ;  /* 0x0000000902067221 */ /* 0x008fe20000010100 */
[-C--:B------:R-:W-:Y:S01]  /*4f00*/  FSEL R7, R7, R2.reuse, P3 ;  /* 0x0000000207077208 */ /* 0x080fe20001800000 */
[----:B------:R-:W-:Y:S01]  /*4f10*/  @P1 FADD.FTZ R4, -R4, R35 ;  /* 0x0000002304041221 */ /* 0x000fe20000010100 */
[----:B------:R-:W-:Y:S01]  /*4f20*/  FSETP.GE.FTZ.AND P1, PT, R168, RZ, PT ;  /* 0x000000ffa800720b */ /* 0x000fe20003f36000 */
[----:B------:R3:W-:Y:S01]  /*4f30*/  STS [R239+0xf400], R5 ;  /* 0x00f40005ef007388 */ /* 0x0007e20000000800 */
[----:B------:R-:W-:Y:S01]  /*4f40*/  FSEL R6, R6, R2, P2 ;  /* 0x0000000206067208 */ /* 0x000fe20001000000 */
[----:B------:R-:W-:Y:S01]  /*4f50*/  FMUL.FTZ R149, R149, R4 ;  /* 0x0000000495957220 */ /* 0x000fe20000410000 */
[----:B------:R-:W-:Y:S01]  /*4f60*/  FADD.FTZ R4, -R2, R12 ;  /* 0x0000000c02047221 */ /* 0x000fe20000010100 */
[----:B------:R-:W-:Y:S01]  /*4f70*/  FSETP.GE.FTZ.AND P2, PT, R166, RZ, PT ;  /* 0x000000ffa600720b */ /* 0x000fe20003f56000 */
[----:B------:R-:W-:Y:S01]  /*4f80*/  FMUL.FTZ R8, R234, R7 ;  /* 0x00000007ea087220 */ /* 0x000fe20000410000 */
[----:B------:R-:W-:Y:S01]  /*4f90*/  FADD.FTZ R7, -R2, R24 ;  /* 0x0000001802077221 */ /* 0x000fe20000010100 */
[----:B------:R-:W-:Y:S02]  /*4fa0*/  FSETP.GE.FTZ.AND P3, PT, R156, RZ, PT ;  /* 0x000000ff9c00720b */ /* 0x000fe40003f76000 */
[-C--:B------:R-:W-:Y:S02]  /*4fb0*/  FSEL R4, R4, R2.reuse, P1 ;  /* 0x0000000204047208 */ /* 0x080fe40000800000 */
[----:B------:R-:W-:Y:S02]  /*4fc0*/  FSETP.GE.FTZ.AND P1, PT, R146, RZ, PT ;  /* 0x000000ff9200720b */ /* 0x000fe40003f36000 */
[----:B------:R-:W-:Y:S01]  /*4fd0*/  FSEL R13, R13, R2, P2 ;  /* 0x000000020d0d7208 */ /* 0x000fe20001000000 */
[----:B------:R-:W-:Y:S01]  /*4fe0*/  FMUL.FTZ R168, R168, R4 ;  /* 0x00000004a8a87220 */ /* 0x000fe20000410000 */
[----:B------:R-:W-:Y:S01]  /*4ff0*/  FADD.FTZ R4, -R2, R28 ;  /* 0x0000001c02047221 */ /* 0x000fe20000010100 */
[----:B------:R-:W-:Y:S02]  /*5000*/  FSETP.GE.FTZ.AND P2, PT, R148, RZ, PT ;  /* 0x000000ff9400720b */ /* 0x000fe40003f56000 */
[-C--:B------:R-:W-:Y:S01]  /*5010*/  FSEL R7, R7, R2.reuse, P4 ;  /* 0x0000000207077208 */ /* 0x080fe20002000000 */
[----:B------:R-:W-:Y:S01]  /*5020*/  FMUL.FTZ R13, R166, R13 ;  /* 0x0000000da60d7220 */ /* 0x000fe20000410000 */
[----:B------:R-:W-:Y:S02]  /*5030*/  FSEL R4, R4, R2, P2 ;  /* 0x0000000204047208 */ /* 0x000fe40001000000 */
[----:B------:R-:W-:Y:S01]  /*5040*/  FSETP.GE.FTZ.AND P2, PT, R236, RZ, PT ;  /* 0x000000ffec00720b */ /* 0x000fe20003f56000 */
[----:B------:R-:W-:Y:S01]  /*5050*/  FMUL.FTZ R158, R158, R7 ;  /* 0x000000079e9e7220 */ /* 0x000fe20000410000 */
[----:B------:R-:W-:Y:S01]  /*5060*/  FSETP.GE.FTZ.AND P4, PT, R160, RZ, PT ;  /* 0x000000ffa000720b */ /* 0x000fe20003f96000 */
[----:B---3--:R-:W-:Y:S01]  /*5070*/  FMUL.FTZ R5, R231, R6 ;  /* 0x00000006e7057220 */ /* 0x008fe20000410000 */
[----:B------:R-:W-:Y:S01]  /*5080*/  FADD.FTZ R6, -R2, R25 ;  /* 0x0000001902067221 */ /* 0x000fe20000010100 */
[----:B------:R-:W-:Y:S01]  /*5090*/  FMUL.FTZ R148, R148, R4 ;  /* 0x0000000494947220 */ /* 0x000fe20000410000 */
[----:B------:R-:W-:Y:S01]  /*50a0*/  FSEL R4, R10, R0, P2 ;  /* 0x000000000a047208 */ /* 0x000fe20001000000 */
[----:B------:R-:W-:Y:S01]  /*50b0*/  FADD.FTZ R10, -R0, R15 ;  /* 0x0000000f000a7221 */ /* 0x000fe20000010100 */
[----:B------:R-:W-:Y:S02]  /*50c0*/  F2FP.F16.F32.PACK_AB R5, R5, R8 ;  /* 0x000000080505723e */ /* 0x000fe400000000ff */
[----:B------:R-:W-:Y:S01]  /*50d0*/  FSEL R6, R6, R2, P3 ;  /* 0x0000000206067208 */ /* 0x000fe20001800000 */
[----:B------:R-:W-:Y:S01]  /*50e0*/  @P1 FADD.FTZ R2, -R2, R29 ;  /* 0x0000001d02021221 */ /* 0x000fe20000010100 */
[----:B------:R-:W-:Y:S01]  /*50f0*/  FSETP.GE.FTZ.AND P1, PT, R235, RZ, PT ;  /* 0x000000ffeb00720b */ /* 0x000fe20003f36000 */
[----:B------:R-:W-:Y:S01]  /*5100*/  FMUL.FTZ R12, R236, R4 ;  /* 0x00000004ec0c7220 */ /* 0x000fe20000410000 */
[----:B------:R-:W-:Y:S01]  /*5110*/  FSETP.GE.FTZ.AND P2, PT, R165, RZ, PT ;  /* 0x000000ffa500720b */ /* 0x000fe20003f56000 */
[----:B------:R-:W-:Y:S01]  /*5120*/  FMUL.FTZ R8, R146, R2 ;  /* 0x0000000292087220 */ /* 0x000fe20000410000 */
[C---:B------:R-:W-:Y:S01]  /*5130*/  FADD.FTZ R2, -R0.reuse, R14 ;  /* 0x0000000e00027221 */ /* 0x040fe20000010100 */
[----:B------:R-:W-:Y:S01]  /*5140*/  FADD.FTZ R4, -R0, R27 ;  /* 0x0000001b00047221 */ /* 0x000fe20000010100 */
[----:B------:R-:W-:Y:S01]  /*5150*/  FSEL R11, R11, R0, P1 ;  /* 0x000000000b0b7208 */ /* 0x000fe20000800000 */
[----:B------:R3:W-:Y:S01]  /*5160*/  STS [R240+0x10000], R5 ;  /* 0x01000005f0007388 */ /* 0x0007e20000000800 */
[----:B------:R-:W-:Y:S01]  /*5170*/  FSETP.GE.FTZ.AND P3, PT, R157, RZ, PT ;  /* 0x000000ff9d00720b */ /* 0x000fe20003f76000 */
[----:B------:R-:W-:Y:S01]  /*5180*/  FMUL.FTZ R6, R156, R6 ;  /* 0x000000069c067220 */ /* 0x000fe20000410000 */
        /* <DEDUP_REMOVED lines=8> */
[----:B------:R-:W-:Y:S01]  /*5210*/  FMUL.FTZ R157, R157, R4 ;  /* 0x000000049d9d7220 */ /* 0x000fe20000410000 */
[----:B------:R-:W-:Y:S01]  /*5220*/  F2FP.F16.F32.PACK_AB R4, R11, R12 ;  /* 0x0000000c0b04723e */ /* 0x000fe200000000ff */
[----:B------:R-:W-:Y:S01]  /*5230*/  FMUL.FTZ R160, R160, R2 ;  /* 0x00000002a0a07220 */ /* 0x000fe20000410000 */
[----:B------:R-:W-:Y:S02]  /*5240*/  F2FP.F16.F32.PACK_AB R7, R13, R168 ;  /* 0x000000a80d07723e */ /* 0x000fe400000000ff */
[----:B------:R-:W-:Y:S01]  /*5250*/  F2FP.F16.F32.PACK_AB R2, R164, R165 ;  /* 0x000000a5a402723e */ /* 0x000fe200000000ff */
[----:B------:R-:W-:Y:S01]  /*5260*/  STS [R240+0x10400], R4 ;  /* 0x01040004f0007388 */ /* 0x000fe20000000800 */
[----:B------:R-:W-:Y:S02]  /*5270*/  FSETP.GE.FTZ.AND P2, PT, R145, RZ, PT ;  /* 0x000000ff9100720b */ /* 0x000fe40003f56000 */
[----:B------:R-:W-:Y:S02]  /*5280*/  F2FP.F16.F32.PACK_AB R16, R16, R155 ;  /* 0x0000009b1010723e */ /* 0x000fe400000000ff */
[----:B------:R-:W-:Y:S01]  /*5290*/  STS [R239+0x10000], R7 ;  /* 0x01000007ef007388 */ /* 0x000fe20000000800 */
[----:B------:R-:W-:Y:S01]  /*52a0*/  FSEL R30, R30, R0, P2 ;  /* 0x000000001e1e7208 */ /* 0x000fe20001000000 */
[----:B------:R-:W-:Y:S01]  /*52b0*/  @P1 FADD.FTZ R0, -R0, R31 ;  /* 0x0000001f00001221 */ /* 0x000fe20000010100 */
[----:B------:R-:W-:Y:S02]  /*52c0*/  F2FP.F16.F32.PACK_AB R9, R149, R151 ;  /* 0x000000979509723e */ /* 0x000fe400000000ff */
[----:B------:R2:W-:Y:S01]  /*52d0*/  STS [R239+0x10400], R2 ;  /* 0x01040002ef007388 */ /* 0x0005e20000000800 */
[----:B------:R-:W-:Y:S01]  /*52e0*/  F2FP.F16.F32.PACK_AB R6, R6, R158 ;  /* 0x0000009e0606723e */ /* 0x000fe200000000ff */
[----:B------:R-:W-:Y:S01]  /*52f0*/  FMUL.FTZ R145, R145, R30 ;  /* 0x0000001e91917220 */ /* 0x000fe20000410000 */
[----:B------:R-:W-:Y:S02]  /*5300*/  FMUL.FTZ R144, R144, R0 ;  /* 0x0000000090907220 */ /* 0x000fe40000410000 */
[----:B------:R-:W-:Y:S01]  /*5310*/  STS [R238+0xf000], R21 ;  /* 0x00f00015ee007388 */ /* 0x000fe20000000800 */
[----:B------:R-:W-:Y:S02]  /*5320*/  F2FP.F16.F32.PACK_AB R0, R157, R160 ;  /* 0x000000a09d00723e */ /* 0x000fe400000000ff */
[----:B------:R-:W-:Y:S02]  /*5330*/  F2FP.F16.F32.PACK_AB R8, R8, R148 ;  /* 0x000000940808723e */ /* 0x000fe400000000ff */
[----:B------:R-:W-:Y:S01]  /*5340*/  STS [R238+0xf400], R16 ;  /* 0x00f40010ee007388 */ /* 0x000fe20000000800 */
[----:B---3--:R-:W-:Y:S04]  /*5350*/  F2FP.F16.F32.PACK_AB R5, R144, R145 ;  /* 0x000000919005723e */ /* 0x008fe800000000ff */
[----:B------:R-:W-:Y:S05]  /*5360*/  STS [R237+0xf000], R20 ;  /* 0x00f00014ed007388 */ /* 0x000fea0000000800 */
[----:B------:R-:W-:Y:S05]  /*5370*/  STS [R237+0xf400], R9 ;  /* 0x00f40009ed007388 */ /* 0x000fea0000000800 */
[----:B------:R-:W-:Y:S05]  /*5380*/  STS [R238+0x10000], R6 ;  /* 0x01000006ee007388 */ /* 0x000fea0000000800 */
[----:B------:R3:W-:Y:S01]  /*5390*/  STS [R238+0x10400], R0 ;  /* 0x01040000ee007388 */ /* 0x0007e20000000800 */
[----:B--2---:R-:W-:Y:S04]  /*53a0*/  IMAD R2, R140, UR54, RZ ;  /* 0x000000368c027c24 */ /* 0x004fe8000f8e02ff */
[----:B------:R-:W-:Y:S01]  /*53b0*/  STS [R237+0x10000], R8 ;  /* 0x01000008ed007388 */ /* 0x000fe20000000800 */
[----:B------:R-:W-:Y:S04]  /*53c0*/  IMAD.U32 R2, R2, -0x40, RZ ;  /* 0xffffffc002027824 */ /* 0x000fe800078e00ff */
[----:B------:R-:W-:Y:S01]  /*53d0*/  STS [R237+0x10400], R5 ;  /* 0x01040005ed007388 */ /* 0x000fe20000000800 */
[----:B------:R-:W-:Y:S01]  /*53e0*/  BAR.SYNC.DEFER_BLOCKING 0x0 ;  /* 0x0000000000007b1d */ /* 0x000fe20000010000 */
[C---:B------:R-:W-:Y:S04]  /*53f0*/  LEA R232, P1, R2.reuse, R232, 0x2 ;  /* 0x000000e802e87211 */ /* 0x040fe800078210ff */
[----:B------:R-:W-:Y:S02]  /*5400*/  LEA.HI.X.SX32 R233, R2, R233, 0x2, P1 ;  /* 0x000000e902e97211 */ /* 0x000fe400008f16ff */
[----:B---3--:R-:W-:Y:S01]  /*5410*/  LEA R0, R229, UR4, 0x1 ;  /* 0x00000004e5007c11 */ /* 0x008fe2000f8e08ff */
[----:B------:R-:W-:Y:S05]  /*5420*/  LDSM.16.MT88.4 R4, [R3+0x13000] ;  /* 0x013000000304783b */ /* 0x000fea0000004200 */
[----:B------:R-:W2:Y:S05]  /*5430*/  LDSM.16.MT88.4 R8, [R0+0x6000] ;  /* 0x006000000008783b */ /* 0x000eaa0000004200 */
[----:B------:R-:W3:Y:S05]  /*5440*/  LDSM.16.MT88.4 R12, [R3+0x15000] ;  /* 0x01500000030c783b */ /* 0x000eea0000004200 */
[----:B------:R-:W4:Y:S05]  /*5450*/  LDSM.16.MT88.4 R16, [R0+0x7000] ;  /* 0x007000000010783b */ /* 0x000f2a0000004200 */
[----:B------:R-:W1:Y:S05]  /*5460*/  LDSM.16.MT88.4 R20, [R0+0x8000] ;  /* 0x008000000014783b */ /* 0x000e6a0000004200 */
[----:B------:R-:W-:Y:S05]  /*5470*/  LDSM.16.MT88.4 R24, [R3+0x13800] ;  /* 0x013800000318783b */ /* 0x000fea0000004200 */
[----:B------:R-:W1:Y:S05]  /*5480*/  LDSM.16.MT88.4 R28, [R0+0x6400] ;  /* 0x00640000001c783b */ /* 0x000e6a0000004200 */
[----:B------:R-:W1:Y:S05]  /*5490*/  LDSM.16.MT88.4 R32, [R3+0x15800] ;  /* 0x015800000320783b */ /* 0x000e6a0000004200 */
[----:B------:R-:W1:Y:S01]  /*54a0*/  LDSM.16.MT88.4 R132, [R0+0x7400] ;  /* 0x007400000084783b */ /* 0x000e620000004200 */
[-C--:B--2---:R-:W-:Y:S04]  /*54b0*/  HMMA.16816.F32 R36, R4, R8.reuse, R36 ;  /* 0x000000080424723c */ /* 0x084fe80000001824 */
[----:B------:R-:W2:Y:S02]  /*54c0*/  LDSM.16.MT88.4 R136, [R0+0x8400] ;  /* 0x008400000088783b */ /* 0x000ea40000004200 */
        /* <DEDUP_REMOVED lines=14> */
[----:B------:R-:W1:Y:S05]  /*55b0*/  LDSM.16.MT88.4 R4, [R3+0x14000] ;  /* 0x014000000304783b */ /* 0x000e6a0000004200 */
        /* <DEDUP_REMOVED lines=14> */
[----:B------:R-:W2:Y:S05]  /*56a0*/  LDSM.16.MT88.4 R32, [R0+0x6c00] ;  /* 0x006c00000020783b */ /* 0x000eaa0000004200 */
[----:B------:R-:W-:Y:S01]  /*56b0*/  HMMA.16816.F32 R80, R24, R138, R80 ;  /* 0x0000008a1850723c */ /* 0x000fe20000001850 */
[----:B------:R-:W4:Y:S05]  /*56c0*/  LDSM.16.MT88.4 R24, [R0+0x7c00] ;  /* 0x007c00000018783b */ /* 0x000f2a0000004200 */
[-C--:B-1----:R-:W-:Y:S01]  /*56d0*/  HMMA.16816.F32 R36, R4, R8.reuse, R36 ;  /* 0x000000080424723c */ /* 0x082fe20000001824 */
[----:B------:R-:W1:Y:S05]  /*56e0*/  LDSM.16.MT88.4 R136, [R0+0x8c00] ;  /* 0x008c00000088783b */ /* 0x000e6a0000004200 */
        /* <DEDUP_REMOVED lines=12> */
[-C--:B--2---:R-:W-:Y:S06]  /*57b0*/  HMMA.16816.F32 R36, R28, R32.reuse, R36 ;  /* 0x000000201c24723c */ /* 0x084fec0000001824 */
[C---:B------:R-:W-:Y:S06]  /*57c0*/  HMMA.16816.F32 R40, R132.reuse, R32, R40 ;  /* 0x000000208428723c */ /* 0x040fec0000001828 */
[-C--:B------:R-:W-:Y:S06]  /*57d0*/  HMMA.16816.F32 R44, R132, R34.reuse, R44 ;  /* 0x00000022842c723c */ /* 0x080fec000000182c */
[C---:B------:R-:W-:Y:S06]  /*57e0*/  HMMA.16816.F32 R48, R28.reuse, R34, R48 ;  /* 0x000000221c30723c */ /* 0x040fec0000001830 */
[-C--:B----4-:R-:W-:Y:S06]  /*57f0*/  HMMA.16816.F32 R52, R28, R24.reuse, R52 ;  /* 0x000000181c34723c */ /* 0x090fec0000001834 */
[C---:B------:R-:W-:Y:S06]  /*5800*/  HMMA.16816.F32 R56, R132.reuse, R24, R56 ;  /* 0x000000188438723c */ /* 0x040fec0000001838 */
[-C--:B------:R-:W-:Y:S06]  /*5810*/  HMMA.16816.F32 R60, R132, R26.reuse, R60 ;  /* 0x0000001a843c723c */ /* 0x080fec000000183c */
[C---:B------:R-:W-:Y:S06]  /*5820*/  HMMA.16816.F32 R64, R28.reuse, R26, R64 ;  /* 0x0000001a1c40723c */ /* 0x040fec0000001840 */
[-C--:B-1----:R-:W-:Y:S06]  /*5830*/  HMMA.16816.F32 R68, R28, R136.reuse, R68 ;  /* 0x000000881c44723c */ /* 0x082fec0000001844 */
[C---:B------:R-:W-:Y:S06]  /*5840*/  HMMA.16816.F32 R72, R132.reuse, R136, R72 ;  /* 0x000000888448723c */ /* 0x040fec0000001848 */
[-C--:B------:R-:W-:Y:S06]  /*5850*/  HMMA.16816.F32 R76, R132, R138.reuse, R76 ;  /* 0x0000008a844c723c */ /* 0x080fec000000184c */
[----:B------:R-:W-:Y:S01]  /*5860*/  HMMA.16816.F32 R80, R28, R138, R80 ;  /* 0x0000008a1c50723c */ /* 0x000fe20000001850 */
[----:B------:R-:W-:Y:S11]  /*5870*/  @!UPT UIADD3 URZ, URZ, URZ, URZ ;  /* 0x0000003f3f3ff290 */ /* 0x000ff6000fffe03f */
[----:B------:R-:W-:Y:S01]  /*5880*/  @!UPT UIADD3 URZ, URZ, URZ, URZ ;  /* 0x0000003f3f3ff290 */ /* 0x000fe2000fffe03f */
[----:B------:R-:W-:Y:S11]  /*5890*/  @!P0 BRA `(.L_x_221) ;  /* 0x00000000003c8947 */ /* 0x000ff60003800000 */
[----:B------:R-:W2:Y:S01]  /*58a0*/  LDL R140, [R1+0xc] ;  /* 0x00000c00018c7983 */ /* 0x000ea20000100800 */
        /* <DEDUP_REMOVED lines=14> */
.L_x_221:
[----:B------:R-:W-:Y:S01]  /*5990*/  LDSM.16.M88.4 R24, [R224] ;  /* 0x00000000e018783b */ /* 0x000fe20000000200 */
[----:B------:R-:W-:Y:S01]  /*59a0*/  IMAD.MOV.U32 R4, RZ, RZ, 0x4 ;  /* 0x00000004ff047424 */ /* 0x000fe200078e00ff */
[----:B------:R-:W-:Y:S01]  /*59b0*/  @UP2 UIADD3 UR16, UP0, UR8, -0x100, URZ ;  /* 0xffffff0008102890 */ /* 0x000fe2000ff1e03f */
[----:B-1----:R-:W-:Y:S01]  /*59c0*/  @P0 VIADD R2, R246, 0xffffffc0 ;  /* 0xffffffc0f6020836 */ /* 0x002fe20000000000 */
[----:B------:R-:W1:Y:S01]  /*59d0*/  LDSM.16.MT88.4 R8, [R0+0x9000] ;  /* 0x009000000008783b */ /* 0x000e620000004200 */
[----:B------:R-:W-:Y:S02]  /*59e0*/  UISETP.GT.AND UP1, UPT, UR5, UR30, UPT ;  /* 0x0000001e0500728c */ /* 0x000fe4000bf24270 */
[----:B------:R-:W-:Y:S01]  /*59f0*/  @P0 IMAD.WIDE R156, R2, R4, UR8 ;  /* 0x00000008029c0e25 */ /* 0x000fe2000f8e0204 */
[----:B------:R-:W2:Y:S01]  /*5a00*/  LDSM.16.MT88.4 R16, [R0+0xb000] ;  /* 0x00b000000010783b */ /* 0x000ea20000004200 */
[----:B------:R-:W-:Y:S02]  /*5a10*/  @UP2 UIADD3.X UR13, UR9, -0x1, URZ, UP0, !UPT ;  /* 0xffffffff090d2890 */ /* 0x000fe400087fe43f */
[----:B------:R-:W-:Y:S01]  /*5a20*/  IMAD.U32 R2, RZ, RZ, UR37 ;  /* 0x00000025ff027e24 */ /* 0x000fe2000f8e00ff */
[----:B------:R-:W3:Y:S01]  /*5a30*/  LDSM.16.MT88.4 R28, [R0+0xd000] ;  /* 0x00d00000001c783b */ /* 0x000ee20000004200 */
[----:B------:R-:W-:Y:S03]  /*5a40*/  @UP2 UMOV UR8, UR16 ;  /* 0x0000001000082c82 */ /* 0x000fe60008000000 */
[----:B------:R-:W-:Y:S01]  /*5a50*/  LDSM.16.M88.4 R32, [R225] ;  /* 0x00000000e120783b */ /* 0x000fe20000000200 */
[----:B------:R-:W-:Y:S01]  /*5a60*/  @UP2 UMOV UR9, UR13 ;  /* 0x0000000d00092c82 */ /* 0x000fe20008000000 */
[----:B------:R-:W-:Y:S02]  /*5a70*/  ULOP3.LUT UR13, UR5, 0x1, URZ, 0xc0, !UPT ;  /* 0x00000001050d7892 */ /* 0x000fe4000f8ec03f */
[----:B------:R-:W4:Y:S01]  /*5a80*/  LDSM.16.MT88.4 R132, [R0+0x9400] ;  /* 0x009400000084783b */ /* 0x000f220000004200 */
[----:B------:R-:W-:Y:S02]  /*5a90*/  UIADD3 UR5, UR5, -0x1, URZ ;  /* 0xffffffff05057890 */ /* 0x000fe4000fffe03f */
[----:B------:R-:W-:Y:S01]  /*5aa0*/  UISETP.NE.U32.AND UP0, UPT, UR13, 0x1, UPT ;  /* 0x000000010d00788c */ /* 0x000fe2000bf05070 */
[----:B------:R-:W4:Y:S04]  /*5ab0*/  LDSM.16.MT88.4 R136, [R0+0xb400] ;  /* 0x00b400000088783b */ /* 0x000f280000004200 */
[----:B------:R-:W4:Y:S04]  /*5ac0*/  LDSM.16.MT88.4 R140, [R0+0xd400] ;  /* 0x00d40000008c783b */ /* 0x000f280000004200 */
[----:B------:R-:W-:Y:S04]  /*5ad0*/  LDSM.16.M88.4 R144, [R227] ;  /* 0x00000000e390783b */ /* 0x000fe80000000200 */
[----:B------:R-:W4:Y:S04]  /*5ae0*/  LDSM.16.MT88.4 R148, [R0+0x9800] ;  /* 0x009800000094783b */ /* 0x000f280000004200 */
[----:B------:R-:W-:Y:S01]  /*5af0*/  LDSM.16.MT88.4 R152, [R0+0xd800] ;  /* 0x00d800000098783b */ /* 0x000fe20000004200 */
[C---:B-1----:R-:W-:Y:S03]  /*5b00*/  HMMA.16816.F32 R4, R24.reuse, R8, RZ ;  /* 0x000000081804723c */ /* 0x042fe600000018ff */
[----:B------:R1:W5:Y:S04]  /*5b10*/  @P0 LDG.E R250, desc[UR6][R156.64] ;  /* 0x000000069cfa0981 */ /* 0x000368000c1e1900 */
[----:B------:R1:W5:Y:S01]  /*5b20*/  @P0 LDG.E R249, desc[UR6][R156.64+0x20] ;  /* 0x000020069cf90981 */ /* 0x000362000c1e1900 */
[C---:B------:R-:W-:Y:S03]  /*5b30*/  HMMA.16816.F32 R8, R24.reuse, R10, RZ ;  /* 0x0000000a1808723c */ /* 0x040fe600000018ff */
[----:B------:R1:W5:Y:S03]  /*5b40*/  @P0 LDG.E R248, desc[UR6][R156.64+0x80] ;  /* 0x000080069cf80981 */ /* 0x000366000c1e1900 */
[C---:B--2---:R-:W-:Y:S01]  /*5b50*/  HMMA.16816.F32 R12, R24.reuse, R16, RZ ;  /* 0x00000010180c723c */ /* 0x044fe200000018ff */
[----:B------:R1:W5:Y:S05]  /*5b60*/  @P0 LDG.E R247, desc[UR6][R156.64+0xa0] ;  /* 0x0000a0069cf70981 */ /* 0x00036a000c1e1900 */
[C---:B------:R-:W-:Y:S06]  /*5b70*/  HMMA.16816.F32 R16, R24.reuse, R18, RZ ;  /* 0x000000121810723c */ /* 0x040fec00000018ff */
[C---:B---3--:R-:W-:Y:S06]  /*5b80*/  HMMA.16816.F32 R20, R24.reuse, R28, RZ ;  /* 0x0000001c1814723c */ /* 0x048fec00000018ff */
[----:B------:R-:W-:Y:S01]  /*5b90*/  HMMA.16816.F32 R24, R24, R30, RZ ;  /* 0x0000001e1818723c */ /* 0x000fe200000018ff */
[----:B------:R-:W2:Y:S05]  /*5ba0*/  LDSM.16.MT88.4 R28, [R0+0xb800] ;  /* 0x00b80000001c783b */ /* 0x000eaa0000004200 */
[C---:B----4-:R-:W-:Y:S06]  /*5bb0*/  HMMA.16816.F32 R4, R32.reuse, R132, R4 ;  /* 0x000000842004723c */ /* 0x050fec0000001804 */
[C---:B------:R-:W-:Y:S01]  /*5bc0*/  HMMA.16816.F32 R8, R32.reuse, R134, R8 ;  /* 0x000000862008723c */ /* 0x040fe20000001808 */
[----:B------:R-:W-:Y:S05]  /*5bd0*/  LDSM.16.M88.4 R132, [R226] ;  /* 0x00000000e284783b */ /* 0x000fea0000000200 */
[C---:B------:R-:W-:Y:S06]  /*5be0*/  HMMA.16816.F32 R12, R32.reuse, R136, R12 ;  /* 0x00000088200c723c */ /* 0x040fec000000180c */
[C---:B------:R-:W-:Y:S01]  /*5bf0*/  HMMA.16816.F32 R16, R32.reuse, R138, R16 ;  /* 0x0000008a2010723c */ /* 0x040fe20000001810 */
[----:B------:R-:W3:Y:S05]  /*5c00*/  LDSM.16.MT88.4 R136, [R0+0x9c00] ;  /* 0x009c00000088783b */ /* 0x000eea0000004200 */
[C---:B------:R-:W-:Y:S06]  /*5c10*/  HMMA.16816.F32 R20, R32.reuse, R140, R20 ;  /* 0x0000008c2014723c */ /* 0x040fec0000001814 */
[----:B------:R-:W-:Y:S01]  /*5c20*/  HMMA.16816.F32 R24, R32, R142, R24 ;  /* 0x0000008e2018723c */ /* 0x000fe20000001818 */
[----:B------:R-:W4:Y:S04]  /*5c30*/  LDSM.16.MT88.4 R32, [R0+0xbc00] ;  /* 0x00bc00000020783b */ /* 0x000f280000004200 */
[----:B------:R-:W1:Y:S01]  /*5c40*/  LDSM.16.MT88.4 R140, [R0+0xdc00] ;  /* 0x00dc0000008c783b */ /* 0x000e620000004200 */
[C---:B------:R-:W-:Y:S06]  /*5c50*/  HMMA.16816.F32 R4, R144.reuse, R148, R4 ;  /* 0x000000949004723c */ /* 0x040fec0000001804 */
[C---:B------:R-:W-:Y:S01]  /*5c60*/  HMMA.16816.F32 R8, R144.reuse, R150, R8 ;  /* 0x000000969008723c */ /* 0x040fe20000001808 */
[----:B------:R-:W-:Y:S05]  /*5c70*/  LDSM.16.MT88.4 R148, [R0+0xa000] ;  /* 0x00a000000094783b */ /* 0x000fea0000004200 */
[C---:B--2---:R-:W-:Y:S06]  /*5c80*/  HMMA.16816.F32 R12, R144.reuse, R28, R12 ;  /* 0x0000001c900c723c */ /* 0x044fec000000180c */
[C---:B------:R-:W-:Y:S01]  /*5c90*/  HMMA.16816.F32 R16, R144.reuse, R30, R16 ;  /* 0x0000001e9010723c */ /* 0x040fe20000001810 */
[----:B------:R-:W2:Y:S05]  /*5ca0*/  LDSM.16.M88.4 R28, [R224+0x2000] ;  /* 0x00200000e01c783b */ /* 0x000eaa0000000200 */
[C---:B------:R-:W-:Y:S06]  /*5cb0*/  HMMA.16816.F32 R20, R144.reuse, R152, R20 ;  /* 0x000000989014723c */ /* 0x040fec0000001814 */
[----:B------:R-:W-:Y:S01]  /*5cc0*/  HMMA.16816.F32 R24, R144, R154, R24 ;  /* 0x0000009a9018723c */ /* 0x000fe20000001818 */
[----:B------:R-:W2:Y:S04]  /*5cd0*/  LDSM.16.MT88.4 R144, [R0+0xc000] ;  /* 0x00c000000090783b */ /* 0x000ea80000004200 */
[----:B------:R-:W2:Y:S01]  /*5ce0*/  LDSM.16.MT88.4 R152, [R0+0xe000] ;  /* 0x00e000000098783b */ /* 0x000ea20000004200 */
[C---:B---3--:R-:W-:Y:S06]  /*5cf0*/  HMMA.16816.F32 R4, R132.reuse, R136, R4 ;  /* 0x000000888404723c */ /* 0x048fec0000001804 */
[C---:B------:R-:W-:Y:S01]  /*5d00*/  HMMA.16816.F32 R8, R132.reuse, R138, R8 ;  /* 0x0000008a8408723c */ /* 0x040fe20000001808 */
[----:B------:R-:W-:Y:S05]  /*5d10*/  LDSM.16.MT88.4 R136, [R0+0xa400] ;  /* 0x00a400000088783b */ /* 0x000fea0000004200 */
[C---:B----4-:R-:W-:Y:S06]  /*5d20*/  HMMA.16816.F32 R12, R132.reuse, R32, R12 ;  /* 0x00000020840c723c */ /* 0x050fec000000180c */
[C---:B------:R-:W-:Y:S01]  /*5d30*/  HMMA.16816.F32 R16, R132.reuse, R34, R16 ;  /* 0x000000228410723c */ /* 0x040fe20000001810 */
[----:B------:R-:W3:Y:S05]  /*5d40*/  LDSM.16.M88.4 R32, [R225+0x2000] ;  /* 0x00200000e120783b */ /* 0x000eea0000000200 */
[C---:B-1----:R-:W-:Y:S06]  /*5d50*/  HMMA.16816.F32 R20, R132.reuse, R140, R20 ;  /* 0x0000008c8414723c */ /* 0x042fec0000001814 */
[----:B------:R-:W-:Y:S01]  /*5d60*/  HMMA.16816.F32 R24, R132, R142, R24 ;  /* 0x0000008e8418723c */ /* 0x000fe20000001818 */
[----:B------:R-:W1:Y:S04]  /*5d70*/  LDSM.16.MT88.4 R132, [R0+0xc400] ;  /* 0x00c400000084783b */ /* 0x000e680000004200 */
[----:B------:R-:W4:Y:S01]  /*5d80*/  LDSM.16.MT88.4 R140, [R0+0xe400] ;  /* 0x00e40000008c783b */ /* 0x000f220000004200 */
        /* <DEDUP_REMOVED lines=13> */
[C---:B-1----:R-:W-:Y:S06]  /*5e60*/  HMMA.16816.F32 R12, R32.reuse, R132, R12 ;  /* 0x00000084200c723c */ /* 0x042fec000000180c */
[C---:B------:R-:W-:Y:S01]  /*5e70*/  HMMA.16816.F32 R16, R32.reuse, R134, R16 ;  /* 0x000000862010723c */ /* 0x040fe20000001810 */
[----:B------:R-:W1:Y:S05]  /*5e80*/  LDSM.16.M88.4 R132, [R226+0x2000] ;  /* 0x00200000e284783b */ /* 0x000e6a0000000200 */
[C---:B----4-:R-:W-:Y:S06]  /*5e90*/  HMMA.16816.F32 R20, R32.reuse, R140, R20 ;  /* 0x0000008c2014723c */ /* 0x050fec0000001814 */
[----:B------:R-:W-:Y:S01]  /*5ea0*/  HMMA.16816.F32 R24, R32, R142, R24 ;  /* 0x0000008e2018723c */ /* 0x000fe20000001818 */
[----:B------:R-:W3:Y:S04]  /*5eb0*/  LDSM.16.MT88.4 R32, [R0+0xcc00] ;  /* 0x00cc00000020783b */ /* 0x000ee80000004200 */
[----:B------:R4:W3:Y:S01]  /*5ec0*/  LDSM.16.MT88.4 R140, [R0+0xec00] ;  /* 0x00ec0000008c783b */ /* 0x0008e20000004200 */
[C---:B--2---:R-:W-:Y:S06]  /*5ed0*/  HMMA.16816.F32 R4, R144.reuse, R148, R4 ;  /* 0x000000949004723c */ /* 0x044fec0000001804 */
[C---:B------:R-:W-:Y:S06]  /*5ee0*/  HMMA.16816.F32 R8, R144.reuse, R150, R8 ;  /* 0x000000969008723c */ /* 0x040fec0000001808 */
[C---:B------:R-:W-:Y:S06]  /*5ef0*/  HMMA.16816.F32 R12, R144.reuse, R28, R12 ;  /* 0x0000001c900c723c */ /* 0x040fec000000180c */
[C---:B------:R-:W-:Y:S01]  /*5f00*/  HMMA.16816.F32 R16, R144.reuse, R30, R16 ;  /* 0x0000001e9010723c */ /* 0x040fe20000001810 */
[----:B------:R-:W-:Y:S04]  /*5f10*/  IMAD.U32 R28, RZ, RZ, UR17 ;  /* 0x00000011ff1c7e24 */ /* 0x000fe8000f8e00ff */
[----:B----4-:R-:W-:Y:S01]  /*5f20*/  IMAD.U32 R0, RZ, RZ, UR17 ;  /* 0x00000011ff007e24 */ /* 0x010fe2000f8e00ff */
[C---:B------:R-:W-:Y:S01]  /*5f30*/  HMMA.16816.F32 R20, R144.reuse, R152, R20 ;  /* 0x000000989014723c */ /* 0x040fe20000001814 */
[----:B------:R-:W-:Y:S04]  /*5f40*/  IMAD.U32 R30, RZ, RZ, UR37 ;  /* 0x00000025ff1e7e24 */ /* 0x000fe8000f8e00ff */
[-C--:B------:R-:W-:Y:S01]  /*5f50*/  LEA R28, P2, R28, R232.reuse, 0x2 ;  /* 0x000000e81c1c7211 */ /* 0x080fe200078410ff */
[----:B------:R-:W-:Y:S01]  /*5f60*/  HMMA.16816.F32 R24, R144, R154, R24 ;  /* 0x0000009a9018723c */ /* 0x000fe20000001818 */
[----:B------:R-:W-:Y:S04]  /*5f70*/  IMAD.U32 R31, RZ, RZ, UR19 ;  /* 0x00000013ff1f7e24 */ /* 0x000fe8000f8e00ff */
[-C--:B------:R-:W-:Y:S01]  /*5f80*/  LEA.HI.X.SX32 R29, R0, R233.reuse, 0x2, P2 ;  /* 0x000000e9001d7211 */ /* 0x080fe200010f16ff */
[C---:B-1----:R-:W-:Y:S01]  /*5f90*/  HMMA.16816.F32 R4, R132.reuse, R136, R4 ;  /* 0x000000888404723c */ /* 0x042fe20000001804 */
[----:B------:R-:W-:Y:S04]  /*5fa0*/  IMAD.U32 R0, RZ, RZ, UR36 ;  /* 0x00000024ff007e24 */ /* 0x000fe8000f8e00ff */
[-C--:B------:R-:W-:Y:S01]  /*5fb0*/  LEA R30, P0, R30, R232.reuse, 0x2 ;  /* 0x000000e81e1e7211 */ /* 0x080fe200078010ff */
[C---:B------:R-:W-:Y:S01]  /*5fc0*/  HMMA.16816.F32 R8, R132.reuse, R138, R8 ;  /* 0x0000008a8408723c */ /* 0x040fe20000001808 */
[----:B------:R-:W-:Y:S05]  /*5fd0*/  LDSM.16.MT88.4 R136, [R220+0x2400] ;  /* 0x00240000dc88783b */ /* 0x000fea0000004200 */
[C---:B---3--:R-:W-:Y:S06]  /*5fe0*/  HMMA.16816.F32 R12, R132.reuse, R32, R12 ;  /* 0x00000020840c723c */ /* 0x048fec000000180c */
[C---:B------:R-:W-:Y:S01]  /*5ff0*/  HMMA.16816.F32 R16, R132.reuse, R34, R16 ;  /* 0x000000228410723c */ /* 0x040fe20000001810 */
[----:B------:R-:W-:Y:S04]  /*6000*/  IMAD.U32 R32, RZ, RZ, UR19 ;  /* 0x00000013ff207e24 */ /* 0x000fe8000f8e00ff */
[----:B------:R1:W-:Y:S01]  /*6010*/  REDG.E.ADD.F32.FTZ.RN.STRONG.GPU desc[UR6][R232.64], R4 ;  /* 0x00000004e80079a6 */ /* 0x0003e2000c10f386 */
[C---:B------:R-:W-:Y:S03]  /*6020*/  HMMA.16816.F32 R20, R132.reuse, R140, R20 ;  /* 0x0000008c8414723c */ /* 0x040fe60000001814 */
[----:B------:R2:W-:Y:S02]  /*6030*/  REDG.E.ADD.F32.FTZ.RN.STRONG.GPU desc[UR6][R28.64], R5 ;  /* 0x000000051c0079a6 */ /* 0x0005e4000c10f386 */
[-C--:B------:R-:W-:Y:S01]  /*6040*/  LEA R32, P1, R32, R232.reuse, 0x2 ;  /* 0x000000e820207211 */ /* 0x080fe200078210ff */
[----:B------:R-:W-:Y:S01]  /*6050*/  HMMA.16816.F32 R24, R132, R142, R24 ;  /* 0x0000008e8418723c */ /* 0x000fe20000001818 */
[----:B------:R-:W-:Y:S04]  /*6060*/  LDSM.16.MT88.4 R132, [R220+0x1400] ;  /* 0x00140000dc84783b */ /* 0x000fe80000004200 */
[-C--:B------:R-:W-:Y:S02]  /*6070*/  LEA.HI.X.SX32 R33, R31, R233.reuse, 0x2, P1 ;  /* 0x000000e91f217211 */ /* 0x080fe400008f16ff */
[-C--:B------:R-:W-:Y:S03]  /*6080*/  LEA.HI.X.SX32 R31, R2, R233.reuse, 0x2, P0 ;  /* 0x000000e9021f7211 */ /* 0x080fe600000f16ff */
[----:B------:R3:W-:Y:S01]  /*6090*/  REDG.E.ADD.F32.FTZ.RN.STRONG.GPU desc[UR6][R32.64], R6 ;  /* 0x00000006200079a6 */ /* 0x0007e2000c10f386 */
[----:B------:R-:W-:Y:S03]  /*60a0*/  MOV R2, UR34 ;  /* 0x0000002200027c02 */ /* 0x000fe60008000f00 */
[----:B------:R4:W-:Y:S01]  /*60b0*/  REDG.E.ADD.F32.FTZ.RN.STRONG.GPU desc[UR6][R30.64], R7 ;  /* 0x000000071e0079a6 */ /* 0x0009e2000c10f386 */
[----:B-1----:R-:W-:Y:S02]  /*60c0*/  IMAD.U32 R4, RZ, RZ, UR33 ;  /* 0x00000021ff047e24 */ /* 0x002fe4000f8e00ff */
[----:B--2---:R-:W-:Y:S02]  /*60d0*/  IMAD.U32 R5, RZ, RZ, UR35 ;  /* 0x00000023ff057e24 */ /* 0x004fe4000f8e00ff */
[----:B---3--:R-:W-:Y:S02]  /*60e0*/  IMAD.U32 R32, RZ, RZ, UR36 ;  /* 0x00000024ff207e24 */ /* 0x008fe4000f8e00ff */
[----:B------:R-:W-:Y:S02]  /*60f0*/  IMAD.U32 R6, RZ, RZ, UR34 ;  /* 0x00000022ff067e24 */ /* 0x000fe4000f8e00ff */
[----:B----4-:R-:W-:Y:S01]  /*6100*/  IMAD.U32 R30, RZ, RZ, UR35 ;  /* 0x00000023ff1e7e24 */ /* 0x010fe2000f8e00ff */
[-C--:B------:R-:W-:Y:S02]  /*6110*/  LEA R32, P0, R32, R232.reuse, 0x2 ;  /* 0x000000e820207211 */ /* 0x080fe400078010ff */
[-C--:B------:R-:W-:Y:S02]  /*6120*/  LEA R6, P1, R6, R232.reuse, 0x2 ;  /* 0x000000e806067211 */ /* 0x080fe400078210ff */
[-C--:B------:R-:W-:Y:S02]  /*6130*/  LEA R30, P2, R30, R232.reuse, 0x2 ;  /* 0x000000e81e1e7211 */ /* 0x080fe400078410ff */
[-C--:B------:R-:W-:Y:S01]  /*6140*/  LEA.HI.X.SX32 R33, R0, R233.reuse, 0x2, P0 ;  /* 0x000000e900217211 */ /* 0x080fe200000f16ff */
[----:B------:R-:W-:Y:S01]  /*6150*/  IMAD.U32 R0, RZ, RZ, UR33 ;  /* 0x00000021ff007e24 */ /* 0x000fe2000f8e00ff */
[-C--:B------:R-:W-:Y:S02]  /*6160*/  LEA.HI.X.SX32 R31, R5, R233.reuse, 0x2, P2 ;  /* 0x000000e9051f7211 */ /* 0x080fe400010f16ff */
[-C--:B------:R-:W-:Y:S01]  /*6170*/  LEA.HI.X.SX32 R7, R2, R233.reuse, 0x2, P1 ;  /* 0x000000e902077211 */ /* 0x080fe200008f16ff */
[----:B------:R1:W-:Y:S01]  /*6180*/  REDG.E.ADD.F32.FTZ.RN.STRONG.GPU desc[UR6][R32.64], R8 ;  /* 0x00000008200079a6 */ /* 0x0003e2000c10f386 */
[-C--:B------:R-:W-:Y:S01]  /*6190*/  LEA R4, P0, R4, R232.reuse, 0x2 ;  /* 0x000000e804047211 */ /* 0x080fe200078010ff */
[----:B------:R-:W-:Y:S02]  /*61a0*/  IMAD.U32 R2, RZ, RZ, UR27 ;  /* 0x0000001bff027e24 */ /* 0x000fe4000f8e00ff */
[----:B------:R-:W-:Y:S01]  /*61b0*/  REDG.E.ADD.F32.FTZ.RN.STRONG.GPU desc[UR6][R30.64], R9 ;  /* 0x000000091e0079a6 */ /* 0x000fe2000c10f386 */
[-C--:B------:R-:W-:Y:S01]  /*61c0*/  LEA.HI.X.SX32 R5, R0, R233.reuse, 0x2, P0 ;  /* 0x000000e900057211 */ /* 0x080fe200000f16ff */
[----:B------:R-:W-:Y:S02]  /*61d0*/  IMAD.U32 R0, RZ, RZ, UR29 ;  /* 0x0000001dff007e24 */ /* 0x000fe4000f8e00ff */
[----:B------:R2:W-:Y:S04]  /*61e0*/  REDG.E.ADD.F32.FTZ.RN.STRONG.GPU desc[UR6][R6.64], R10 ;  /* 0x0000000a060079a6 */ /* 0x0005e8000c10f386 */
[----:B------:R3:W-:Y:S04]  /*61f0*/  REDG.E.ADD.F32.FTZ.RN.STRONG.GPU desc[UR6][R4.64], R11 ;  /* 0x0000000b040079a6 */ /* 0x0007e8000c10f386 */
[----:B------:R-:W-:Y:S04]  /*6200*/  REDG.E.ADD.F32.FTZ.RN.STRONG.GPU desc[UR6][R232.64+0x80], R12 ;  /* 0x0000800ce80079a6 */ /* 0x000fe8000c10f386 */
        /* <DEDUP_REMOVED lines=8> */
[----:B------:R-:W-:Y:S01]  /*6290*/  IMAD.U32 R4, RZ, RZ, UR26 ;  /* 0x0000001aff047e24 */ /* 0x000fe2000f8e00ff */
        /* <DEDUP_REMOVED lines=9> */
[----:B------:R2:W-:Y:S01]  /*6330*/  REDG.E.ADD.F32.FTZ.RN.STRONG.GPU desc[UR6][R8.64], R15 ;  /* 0x0000000f080079a6 */ /* 0x0005e2000c10f386 */
[----:B------:R-:W-:Y:S03]  /*6340*/  MOV R0, UR25 ;  /* 0x0000001900007c02 */ /* 0x000fe60008000f00 */
[----:B------:R3:W-:Y:S04]  /*6350*/  REDG.E.ADD.F32.FTZ.RN.STRONG.GPU desc[UR6][R6.64], R16 ;  /* 0x00000010060079a6 */ /* 0x0007e8000c10f386 */
[----:B------:R4:W-:Y:S04]  /*6360*/  REDG.E.ADD.F32.FTZ.RN.STRONG.GPU desc[UR6][R4.64], R17 ;  /* 0x00000011040079a6 */ /* 0x0009e8000c10f386 */
[----:B------:R-:W-:Y:S01]  /*6370*/  LDSM.16.MT88.4 R12, [R3+0x11000] ;  /* 0x01100000030c783b */ /* 0x000fe20000004200 */
[----:B-1----:R-:W-:Y:S02]  /*6380*/  IMAD.U32 R10, RZ, RZ, UR22 ;  /* 0x00000016ff0a7e24 */ /* 0x002fe4000f8e00ff */
[----:B--2---:R-:W-:Y:S02]  /*6390*/  IMAD.U32 R8, RZ, RZ, UR32 ;  /* 0x00000020ff087e24 */ /* 0x004fe4000f8e00ff */
[----:B---3--:R-:W-:Y:S03]  /*63a0*/  IMAD.U32 R6, RZ, RZ, UR24 ;  /* 0x00000018ff067e24 */ /* 0x008fe6000f8e00ff */
[-C--:B------:R-:W-:Y:S01]  /*63b0*/  LEA R8, P0, R8, R232.reuse, 0x2 ;  /* 0x000000e808087211 */ /* 0x080fe200078010ff */
[----:B------:R-:W-:Y:S01]  /*63c0*/  IMAD.U32 R7, RZ, RZ, UR24 ;  /* 0x00000018ff077e24 */ /* 0x000fe2000f8e00ff */
[-C--:B----4-:R-:W-:Y:S01]  /*63d0*/  LEA R4, P1, R0, R232.reuse, 0x2 ;  /* 0x000000e800047211 */ /* 0x090fe200078210ff */
[----:B------:R-:W-:Y:S03]  /*63e0*/  IMAD.U32 R0, RZ, RZ, UR32 ;  /* 0x00000020ff007e24 */ /* 0x000fe6000f8e00ff */
        /* <DEDUP_REMOVED lines=8> */
[----:B------:R-:W-:Y:S04]  /*6470*/  REDG.E.ADD.F32.FTZ.RN.STRONG.GPU desc[UR6][R232.64+0x100], R20 ;  /* 0x00010014e80079a6 */ /* 0x000fe8000c10f386 */
[----:B------:R-:W-:Y:S04]  /*6480*/  REDG.E.ADD.F32.FTZ.RN.STRONG.GPU desc[UR6][R28.64+0x100], R21 ;  /* 0x000100151c0079a6 */ /* 0x000fe8000c10f386 */
[----:B------:R3:W-:Y:S04]  /*6490*/  REDG.E.ADD.F32.FTZ.RN.STRONG.GPU desc[UR6][R6.64], R22 ;  /* 0x00000016060079a6 */ /* 0x0007e8000c10f386 */
[----:B------:R-:W-:Y:S04]  /*64a0*/  LDSM.16.MT88.4 R16, [R220+0x1000] ;  /* 0x00100000dc10783b */ /* 0x000fe80000004200 */
[----:B------:R-:W-:Y:S01]  /*64b0*/  LDSM.16.MT88.4 R28, [R3+0xf800] ;  /* 0x00f80000031c783b */ /* 0x000fe20000004200 */
[-C--:B-1----:R-:W-:Y:S01]  /*64c0*/  LEA R4, P0, R2, R232.reuse, 0x2 ;  /* 0x000000e802047211 */ /* 0x082fe200078010ff */
[----:B------:R-:W-:Y:S03]  /*64d0*/  IMAD.U32 R2, RZ, RZ, UR20 ;  /* 0x00000014ff027e24 */ /* 0x000fe6000f8e00ff */
[-C--:B------:R-:W-:Y:S01]  /*64e0*/  LEA.HI.X.SX32 R5, R0, R233.reuse, 0x2, P0 ;  /* 0x000000e900057211 */ /* 0x080fe200000f16ff */
[----:B--2---:R-:W-:Y:S01]  /*64f0*/  IMAD.U32 R8, RZ, RZ, UR21 ;  /* 0x00000015ff087e24 */ /* 0x004fe2000f8e00ff */
[-C--:B------:R-:W-:Y:S01]  /*6500*/  LEA R10, P0, R10, R232.reuse, 0x2 ;  /* 0x000000e80a0a7211 */ /* 0x080fe200078010ff */
[----:B------:R-:W-:Y:S02]  /*6510*/  IMAD.U32 R0, RZ, RZ, UR22 ;  /* 0x00000016ff007e24 */ /* 0x000fe4000f8e00ff */
[----:B------:R1:W-:Y:S01]  /*6520*/  REDG.E.ADD.F32.FTZ.RN.STRONG.GPU desc[UR6][R4.64], R23 ;  /* 0x00000017040079a6 */ /* 0x0003e2000c10f386 */
[-C--:B------:R-:W-:Y:S02]  /*6530*/  LEA R8, P2, R8, R232.reuse, 0x2 ;  /* 0x000000e808087211 */ /* 0x080fe400078410ff */
[-C--:B------:R-:W-:Y:S01]  /*6540*/  LEA.HI.X.SX32 R11, R0, R233.reuse, 0x2, P0 ;  /* 0x000000e9000b7211 */ /* 0x080fe200000f16ff */
[----:B------:R-:W-:Y:S01]  /*6550*/  IMAD.U32 R0, RZ, RZ, UR31 ;  /* 0x0000001fff007e24 */ /* 0x000fe2000f8e00ff */
[----:B------:R-:W-:Y:S01]  /*6560*/  LDSM.16.MT88.4 R20, [R220+0x2000] ;  /* 0x00200000dc14783b */ /* 0x000fe20000004200 */
[----:B---3--:R-:W-:Y:S03]  /*6570*/  MOV R6, UR20 ;  /* 0x0000001400067c02 */ /* 0x008fe60008000f00 */
[----:B------:R-:W-:Y:S01]  /*6580*/  REDG.E.ADD.F32.FTZ.RN.STRONG.GPU desc[UR6][R10.64], R24 ;  /* 0x000000180a0079a6 */ /* 0x000fe2000c10f386 */
[-C--:B------:R-:W-:Y:S04]  /*6590*/  LEA R6, P1, R6, R232.reuse, 0x2 ;  /* 0x000000e806067211 */ /* 0x080fe800078210ff */
[-C--:B------:R-:W-:Y:S02]  /*65a0*/  LEA.HI.X.SX32 R7, R2, R233.reuse, 0x2, P1 ;  /* 0x000000e902077211 */ /* 0x080fe400008f16ff */
[----:B------:R-:W-:Y:S01]  /*65b0*/  PLOP3.LUT P1, PT, PT, PT, UP0, 0x80, 0x0 ;  /* 0x000000000000781c */ /* 0x000fe20003f2f008 */
[----:B------:R-:W-:Y:S04]  /*65c0*/  @UP2 UIADD3 UR15, UP0, UR15, -0x100, URZ ;  /* 0xffffff000f0f2890 */ /* 0x000fe8000ff1e03f */
[----:B------:R-:W-:Y:S01]  /*65d0*/  @UP2 UIADD3.X UR14, UR14, -0x1, URZ, UP0, !UPT ;  /* 0xffffffff0e0e2890 */ /* 0x000fe200087fe43f */
[----:B-1----:R-:W-:Y:S02]  /*65e0*/  IMAD.U32 R5, RZ, RZ, UR21 ;  /* 0x00000015ff057e24 */ /* 0x002fe4000f8e00ff */
[----:B------:R-:W-:Y:S03]  /*65f0*/  IMAD.U32 R4, RZ, RZ, UR31 ;  /* 0x0000001fff047e24 */ /* 0x000fe6000f8e00ff */
[-C--:B------:R-:W-:Y:S02]  /*6600*/  LEA.HI.X.SX32 R9, R5, R233.reuse, 0x2, P2 ;  /* 0x000000e905097211 */ /* 0x080fe400010f16ff */
[----:B------:R-:W-:Y:S03]  /*6610*/  LEA R4, P0, R4, R232, 0x2 ;  /* 0x000000e804047211 */ /* 0x000fe600078010ff */
[----:B------:R-:W-:Y:S01]  /*6620*/  REDG.E.ADD.F32.FTZ.RN.STRONG.GPU desc[UR6][R8.64], R25 ;  /* 0x00000019080079a6 */ /* 0x000fe2000c10f386 */
[----:B------:R-:W-:Y:S01]  /*6630*/  LEA.HI.X.SX32 R5, R0, R233, 0x2, P0 ;  /* 0x000000e900057211 */ /* 0x000fe200000f16ff */
[C---:B------:R-:W-:Y:S01]  /*6640*/  VIADD R0, R220.reuse, 0xffffd000 ;  /* 0xffffd000dc007836 */ /* 0x040fe20000000000 */
[----:B------:R-:W-:Y:S01]  /*6650*/  PLOP3.LUT P0, PT, PT, PT, UP1, 0x80, 0x0 ;  /* 0x000000000000781c */ /* 0x000fe20003f0f018 */
        /* <DEDUP_REMOVED lines=21> */
[----:B------:R-:W1:Y:S04]  /*67b0*/  LDSM.16.MT88.4 R4, [R3+0x10000] ;  /* 0x010000000304783b */ /* 0x000e680000004200 */
[----:B------:R-:W3:Y:S01]  /*67c0*/  LDSM.16.MT88.4 R20, [R220+0x2800] ;  /* 0x00280000dc14783b */ /* 0x000ee20000004200 */
[-C--:B--2---:R-:W-:Y:S06]  /*67d0*/  HMMA.16816.F32 R84, R28, R24.reuse, R84 ;  /* 0x000000181c54723c */ /* 0x084fec0000001854 */
        /* <DEDUP_REMOVED lines=12> */
[----:B------:R-:W2:Y:S05]  /*68a0*/  LDSM.16.MT88.4 R32, [R220+0xc00] ;  /* 0x000c0000dc20783b */ /* 0x000eaa0000004200 */
[----:B------:R-:W-:Y:S01]  /*68b0*/  HMMA.16816.F32 R128, R28, R138, R128 ;  /* 0x0000008a1c80723c */ /* 0x000fe20000001880 */
[----:B------:R-:W4:Y:S04]  /*68c0*/  LDSM.16.MT88.4 R28, [R220+0x1c00] ;  /* 0x001c0000dc1c783b */ /* 0x000f280000004200 */
[----:B------:R3:W4:Y:S01]  /*68d0*/  LDSM.16.MT88.4 R136, [R220+0x2c00] ;  /* 0x002c0000dc88783b */ /* 0x0007220000004200 */
[-C--:B-1----:R-:W-:Y:S06]  /*68e0*/  HMMA.16816.F32 R84, R4, R8.reuse, R84 ;  /* 0x000000080454723c */ /* 0x082fec0000001854 */
[C---:B------:R-:W-:Y:S06]  /*68f0*/  HMMA.16816.F32 R88, R12.reuse, R8, R88 ;  /* 0x000000080c58723c */ /* 0x040fec0000001858 */
[-C--:B------:R-:W-:Y:S06]  /*6900*/  HMMA.16816.F32 R92, R12, R10.reuse, R92 ;  /* 0x0000000a0c5c723c */ /* 0x080fec000000185c */
[C---:B------:R-:W-:Y:S05]  /*6910*/  HMMA.16816.F32 R96, R4.reuse, R10, R96 ;  /* 0x0000000a0460723c */ /* 0x040fea0000001860 */
[----:B---3--:R-:W-:Y:S01]  /*6920*/  IMAD.MOV.U32 R220, RZ, RZ, R0 ;  /* 0x000000ffffdc7224 */ /* 0x008fe200078e0000 */
        /* <DEDUP_REMOVED lines=23> */
.L_x_219:
[----:B------:R-:W2:Y:S01]  /*6aa0*/  LDL R139, [R1+0x8] ;  /* 0x00000800018b7983 */ /* 0x000ea20000100800 */
[----:B------:R-:W-:Y:S01]  /*6ab0*/  ULDC UR5, c[0x0][0x390] ;  /* 0x0000e40000057ab9 */ /* 0x000fe20000000800 */
[----:B------:R-:W-:Y:S02]  /*6ac0*/  ULDC UR8, c[0x0][0x38c] ;  /* 0x0000e30000087ab9 */ /* 0x000fe40000000800 */
[----:B------:R-:W3:Y:S04]  /*6ad0*/  LDL.64 R140, [R1+0x18] ;  /* 0x00001800018c7983 */ /* 0x000ee80000100a00 */
[----:B------:R-:W4:Y:S01]  /*6ae0*/  LDL R138, [R1+0xc] ;  /* 0x00000c00018a7983 */ /* 0x000f220000100800 */
        /* <DEDUP_REMOVED lines=36> */
[----:B------:R-:W-:Y:S01]  /*6d30*/  F2FP.F16.F32.PACK_AB R19, R19, R94 ;  /* 0x0000005e1313723e */ /* 0x000fe200000000ff */
[----:B------:R-:W-:Y:S01]  /*6d40*/  FMUL.FTZ R108, R108, UR5 ;  /* 0x000000056c6c7c20 */ /* 0x000fe20008410000 */
[----:B------:R-:W-:Y:S01]  /*6d50*/  FMUL.FTZ R12, R109, UR5 ;  /* 0x000000056d0c7c20 */ /* 0x000fe20008410000 */
[----:B------:R-:W-:Y:S01]  /*6d60*/  F2FP.F16.F32.PACK_AB R18, R18, R100 ;  /* 0x000000641212723e */ /* 0x000fe200000000ff */
[----:B------:R-:W-:Y:S01]  /*6d70*/  STS [R252], R26 ;  /* 0x0000001afc007388 */ /* 0x000fe20000000800 */
[----:B------:R-:W-:Y:S01]  /*6d80*/  FMUL.FTZ R110, R110, UR5 ;  /* 0x000000056e6e7c20 */ /* 0x000fe20008410000 */
[----:B------:R-:W-:-:S02]  /*6d90*/  FMUL.FTZ R11, R111, UR5 ;  /* 0x000000056f0b7c20 */ /* 0x000fc40008410000 */
[----:B------:R-:W-:Y:S01]  /*6da0*/  STS [R252+0x200], R25 ;  /* 0x00020019fc007388 */ /* 0x000fe20000000800 */
[----:B------:R-:W-:Y:S01]  /*6db0*/  F2FP.F16.F32.PACK_AB R17, R17, R102 ;  /* 0x000000661111723e */ /* 0x000fe200000000ff */
[----:B------:R-:W-:Y:S01]  /*6dc0*/  FMUL.FTZ R116, R116, UR5 ;  /* 0x0000000574747c20 */ /* 0x000fe20008410000 */
[----:B------:R-:W-:Y:S01]  /*6dd0*/  FMUL.FTZ R10, R117, UR5 ;  /* 0x00000005750a7c20 */ /* 0x000fe20008410000 */
[----:B------:R-:W-:Y:S01]  /*6de0*/  FMUL.FTZ R118, R118, UR5 ;  /* 0x0000000576767c20 */ /* 0x000fe20008410000 */
[----:B-----5:R-:W-:Y:S01]  /*6df0*/  FMUL.FTZ R9, R119, UR5 ;  /* 0x0000000577097c20 */ /* 0x020fe20008410000 */
        /* <DEDUP_REMOVED lines=90> */
[----:B------:R-:W-:-:S02]  /*73a0*/  F2FP.F16.F32.PACK_AB R40, R40, R68 ;  /* 0x000000442828723e */ /* 0x000fc400000000ff */
[----:B------:R-:W-:Y:S02]  /*73b0*/  F2FP.F16.F32.PACK_AB R44, R44, R70 ;  /* 0x000000462c2c723e */ /* 0x000fe400000000ff */
[----:B------:R-:W-:Y:S01]  /*73c0*/  F2FP.F16.F32.PACK_AB R43, R43, R80 ;  /* 0x000000502b2b723e */ /* 0x000fe200000000ff */
[----:B------:R-:W1:Y:S01]  /*73d0*/  S2R R64, SR_TID.X ;  /* 0x0000000000407919 */ /* 0x000e620000002100 */
[----:B------:R-:W-:Y:S02]  /*73e0*/  F2FP.F16.F32.PACK_AB R45, R45, R82 ;  /* 0x000000522d2d723e */ /* 0x000fe400000000ff */
[----:B------:R-:W-:Y:S02]  /*73f0*/  F2FP.F16.F32.PACK_AB R46, R46, R72 ;  /* 0x000000482e2e723e */ /* 0x000fe400000000ff */
[----:B------:R-:W-:Y:S02]  /*7400*/  F2FP.F16.F32.PACK_AB R47, R47, R74 ;  /* 0x0000004a2f2f723e */ /* 0x000fe400000000ff */
[----:B------:R-:W-:-:S02]  /*7410*/  F2FP.F16.F32.PACK_AB R48, R48, R76 ;  /* 0x0000004c3030723e */ /* 0x000fc400000000ff */
[----:B------:R-:W-:Y:S01]  /*7420*/  F2FP.F16.F32.PACK_AB R49, R49, R78 ;  /* 0x0000004e3131723e */ /* 0x000fe200000000ff */
[----:B------:R-:W1:Y:S01]  /*7430*/  S2R R65, SR_TID.X ;  /* 0x0000000000417919 */ /* 0x000e620000002100 */
[----:B------:R-:W-:Y:S01]  /*7440*/  USHF.R.S32.HI UR9, URZ, 0x1f, UR59 ;  /* 0x0000001f3f097899 */ /* 0x000fe2000801143b */
[----:B-1----:R-:W-:-:S04]  /*7450*/  SHF.R.S32.HI R64, RZ, 0x1f, R64 ;  /* 0x0000001fff407819 */ /* 0x002fc80000011440 */
[----:B------:R-:W-:-:S04]  /*7460*/  LEA.HI R64, R64, R65, RZ, 0x2 ;  /* 0x0000004140407211 */ /* 0x000fc800078f10ff */
[----:B------:R-:W-:Y:S01]  /*7470*/  SHF.R.S32.HI R64, RZ, 0x2, R64 ;  /* 0x00000002ff407819 */ /* 0x000fe20000011440 */
[----:B--2---:R-:W-:Y:S04]  /*7480*/  STS [R139], R22 ;  /* 0x000000168b007388 */ /* 0x004fe80000000800 */
[----:B------:R-:W-:Y:S04]  /*7490*/  STS [R139+0x200], R21 ;  /* 0x000200158b007388 */ /* 0x000fe80000000800 */
[----:B------:R-:W-:Y:S04]  /*74a0*/  STS [R252+0x1000], R24 ;  /* 0x00100018fc007388 */ /* 0x000fe80000000800 */
[----:B------:R-:W-:Y:S04]  /*74b0*/  STS [R252+0x1200], R23 ;  /* 0x00120017fc007388 */ /* 0x000fe80000000800 */
[----:B------:R-:W-:Y:S04]  /*74c0*/  STS [R139+0x1000], R20 ;  /* 0x001000148b007388 */ /* 0x000fe80000000800 */
[----:B------:R-:W-:Y:S04]  /*74d0*/  STS [R139+0x1200], R19 ;  /* 0x001200138b007388 */ /* 0x000fe80000000800 */
[----:B------:R1:W-:Y:S04]  /*74e0*/  STS [R252+0x2000], R18 ;  /* 0x00200012fc007388 */ /* 0x0003e80000000800 */
[----:B------:R-:W-:Y:S04]  /*74f0*/  STS [R252+0x2200], R17 ;  /* 0x00220011fc007388 */ /* 0x000fe80000000800 */
[----:B------:R-:W-:Y:S04]  /*7500*/  STS [R139+0x2000], R14 ;  /* 0x0020000e8b007388 */ /* 0x000fe80000000800 */
[----:B------:R-:W-:Y:S04]  /*7510*/  STS [R139+0x2200], R13 ;  /* 0x0022000d8b007388 */ /* 0x000fe80000000800 */
[----:B------:R2:W-:Y:S04]  /*7520*/  STS [R252+0x3000], R16 ;  /* 0x00300010fc007388 */ /* 0x0005e80000000800 */
[----:B------:R3:W-:Y:S01]  /*7530*/  STS [R252+0x3200], R15 ;  /* 0x0032000ffc007388 */ /* 0x0007e20000000800 */
[----:B-1----:R-:W1:Y:S03]  /*7540*/  LDC.64 R18, c[0x0][0x450] ;  /* 0x00011400ff127b82 */ /* 0x002e660000000a00 */
[----:B------:R4:W-:Y:S04]  /*7550*/  STS [R139+0x3000], R12 ;  /* 0x0030000c8b007388 */ /* 0x0009e80000000800 */
[----:B------:R-:W-:Y:S04]  /*7560*/  STS [R139+0x3200], R11 ;  /* 0x0032000b8b007388 */ /* 0x000fe80000000800 */
[----:B------:R4:W-:Y:S04]  /*7570*/  STS [R252+0x4000], R10 ;  /* 0x0040000afc007388 */ /* 0x0009e80000000800 */
[----:B------:R-:W-:Y:S01]  /*7580*/  STS [R252+0x4200], R9 ;  /* 0x00420009fc007388 */ /* 0x000fe20000000800 */
[----:B--2---:R-:W2:Y:S03]  /*7590*/  LDC.64 R16, c[0x0][0x458] ;  /* 0x00011600ff107b82 */ /* 0x004ea60000000a00 */
[----:B------:R-:W-:Y:S04]  /*75a0*/  STS [R139+0x4000], R6 ;  /* 0x004000068b007388 */ /* 0x000fe80000000800 */
[----:B------:R-:W-:Y:S01]  /*75b0*/  STS [R139+0x4200], R5 ;  /* 0x004200058b007388 */ /* 0x000fe20000000800 */
[----:B---3--:R-:W3:Y:S03]  /*75c0*/  LDC.64 R14, c[0x0][0x470] ;  /* 0x00011c00ff0e7b82 */ /* 0x008ee60000000a00 */
[----:B------:R1:W-:Y:S04]  /*75d0*/  STS [R252+0x5000], R8 ;  /* 0x00500008fc007388 */ /* 0x0003e80000000800 */
[----:B------:R-:W-:Y:S01]  /*75e0*/  STS [R252+0x5200], R7 ;  /* 0x00520007fc007388 */ /* 0x000fe20000000800 */
[----:B----4-:R-:W4:Y:S03]  /*75f0*/  LDC.64 R12, c[0x0][0x440] ;  /* 0x00011000ff0c7b82 */ /* 0x010f260000000a00 */
[----:B------:R2:W-:Y:S04]  /*7600*/  STS [R139+0x5000], R4 ;  /* 0x005000048b007388 */ /* 0x0005e80000000800 */
[----:B------:R-:W-:Y:S01]  /*7610*/  STS [R139+0x5200], R2 ;  /* 0x005200028b007388 */ /* 0x000fe20000000800 */
[----:B------:R-:W3:Y:S03]  /*7620*/  LDC.64 R10, c[0x0][0x468] ;  /* 0x00011a00ff0a7b82 */ /* 0x000ee60000000a00 */
[----:B------:R2:W-:Y:S04]  /*7630*/  STS [R252+0x6000], R0 ;  /* 0x00600000fc007388 */ /* 0x0005e80000000800 */
[----:B------:R-:W-:Y:S01]  /*7640*/  STS [R252+0x6200], R33 ;  /* 0x00620021fc007388 */ /* 0x000fe20000000800 */
[----:B-1----:R-:W1:Y:S03]  /*7650*/  LDC.64 R8, c[0x0][0x438] ;  /* 0x00010e00ff087b82 */ /* 0x002e660000000a00 */
        /* <DEDUP_REMOVED lines=8> */
[----:B------:R-:W-:Y:S01]  /*76e0*/  STS [R139+0x8000], R35 ;  /* 0x008000238b007388 */ /* 0x000fe20000000800 */
[----:B------:R-:W-:-:S03]  /*76f0*/  SHF.R.S32.HI R5, RZ, 0x1f, R140 ;  /* 0x0000001fff057819 */ /* 0x000fc6000001148c */
[----:B------:R-:W-:Y:S01]  /*7700*/  STS [R139+0x8200], R37 ;  /* 0x008200258b007388 */ /* 0x000fe20000000800 */
[----:B--2---:R-:W-:-:S03]  /*7710*/  MOV R4, R140 ;  /* 0x0000008c00047202 */ /* 0x004fc60000000f00 */
[----:B------:R-:W-:Y:S01]  /*7720*/  STS [R252+0x9000], R39 ;  /* 0x00900027fc007388 */ /* 0x000fe20000000800 */
[----:B------:R-:W-:-:S03]  /*7730*/  IMAD R0, R18, UR53, RZ ;  /* 0x0000003512007c24 */ /* 0x000fc6000f8e02ff */
[----:B------:R-:W-:Y:S04]  /*7740*/  STS [R252+0x9200], R38 ;  /* 0x00920026fc007388 */ /* 0x000fe80000000800 */
[----:B------:R-:W-:Y:S04]  /*7750*/  STS [R139+0x9000], R42 ;  /* 0x0090002a8b007388 */ /* 0x000fe80000000800 */
[----:B------:R-:W-:Y:S04]  /*7760*/  STS [R139+0x9200], R41 ;  /* 0x009200298b007388 */ /* 0x000fe80000000800 */
[----:B------:R-:W-:Y:S04]  /*7770*/  STS [R252+0xa000], R40 ;  /* 0x00a00028fc007388 */ /* 0x000fe80000000800 */
[----:B------:R-:W-:Y:S01]  /*7780*/  STS [R252+0xa200], R44 ;  /* 0x00a2002cfc007388 */ /* 0x000fe20000000800 */
[----:B------:R-:W-:-:S03]  /*7790*/  IMAD R0, R19, UR52, R0 ;  /* 0x0000003413007c24 */ /* 0x000fc6000f8e0200 */
[----:B------:R-:W-:Y:S01]  /*77a0*/  STS [R139+0xa000], R43 ;  /* 0x00a0002b8b007388 */ /* 0x000fe20000000800 */
[----:B------:R-:W-:-:S03]  /*77b0*/  IMAD.WIDE.U32 R6, R18, UR52, R4 ;  /* 0x0000003412067c25 */ /* 0x000fc6000f8e0004 */
[----:B------:R-:W-:Y:S04]  /*77c0*/  STS [R139+0xa200], R45 ;  /* 0x00a2002d8b007388 */ /* 0x000fe80000000800 */
[----:B------:R-:W-:Y:S04]  /*77d0*/  STS [R252+0xb000], R46 ;  /* 0x00b0002efc007388 */ /* 0x000fe80000000800 */
[----:B------:R-:W-:Y:S04]  /*77e0*/  STS [R252+0xb200], R47 ;  /* 0x00b2002ffc007388 */ /* 0x000fe80000000800 */
[----:B------:R-:W-:Y:S04]  /*77f0*/  STS [R139+0xb000], R48 ;  /* 0x00b000308b007388 */ /* 0x000fe80000000800 */
[----:B------:R-:W-:Y:S01]  /*7800*/  STS [R139+0xb200], R49 ;  /* 0x00b200318b007388 */ /* 0x000fe20000000800 */
[----:B------:R-:W-:Y:S01]  /*7810*/  IADD3 R7, R7, R0, RZ ;  /* 0x0000000007077210 */ /* 0x000fe20007ffe0ff */
[----:B-1----:R-:W-:-:S04]  /*7820*/  IMAD R0, R8, UR61, RZ ;  /* 0x0000003d08007c24 */ /* 0x002fc8000f8e02ff */
[----:B------:R-:W-:Y:S02]  /*7830*/  IMAD R9, R9, UR58, R0 ;  /* 0x0000003a09097c24 */ /* 0x000fe4000f8e0200 */
[----:B------:R-:W-:Y:S02]  /*7840*/  IMAD R0, R16, UR53, RZ ;  /* 0x0000003510007c24 */ /* 0x000fe4000f8e02ff */
[----:B------:R-:W-:-:S04]  /*7850*/  IMAD.WIDE.U32 R6, R8, UR58, R6 ;  /* 0x0000003a08067c25 */ /* 0x000fc8000f8e0006 */
[----:B------:R-:W-:-:S04]  /*7860*/  IMAD.WIDE.U32 R4, R16, UR52, R4 ;  /* 0x0000003410047c25 */ /* 0x000fc8000f8e0004 */
[----:B------:R-:W-:Y:S01]  /*7870*/  IMAD R0, R17, UR52, R0 ;  /* 0x0000003411007c24 */ /* 0x000fe2000f8e0200 */
[----:B------:R-:W-:Y:S01]  /*7880*/  IADD3 R7, R7, R9, RZ ;  /* 0x0000000907077210 */ /* 0x000fe20007ffe0ff */
[----:B---3--:R-:W-:Y:S02]  /*7890*/  IMAD R2, R10, UR9, RZ ;  /* 0x000000090a027c24 */ /* 0x008fe4000f8e02ff */
[----:B----4-:R-:W-:Y:S01]  /*78a0*/  IMAD R8, R12, UR61, RZ ;  /* 0x0000003d0c087c24 */ /* 0x010fe2000f8e02ff */
[----:B------:R-:W-:Y:S02]  /*78b0*/  IADD3 R5, R5, R0, RZ ;  /* 0x0000000005057210 */ /* 0x000fe40007ffe0ff */
[----:B------:R-:W-:Y:S01]  /*78c0*/  LEA R0, R138, UR4, 0x1 ;  /* 0x000000048a007c11 */ /* 0x000fe2000f8e08ff */
[----:B------:R-:W-:Y:S01]  /*78d0*/  BAR.SYNC.DEFER_BLOCKING 0x0 ;  /* 0x0000000000007b1d */ /* 0x000fe20000010000 */
[----:B------:R-:W-:Y:S02]  /*78e0*/  IMAD R2, R11, UR59, R2 ;  /* 0x0000003b0b027c24 */ /* 0x000fe4000f8e0202 */
[----:B------:R-:W-:-:S04]  /*78f0*/  IMAD.WIDE.U32 R6, R10, UR59, R6 ;  /* 0x0000003b0a067c25 */ /* 0x000fc8000f8e0006 */
[----:B------:R-:W-:Y:S02]  /*7900*/  IMAD R8, R13, UR58, R8 ;  /* 0x0000003a0d087c24 */ /* 0x000fe4000f8e0208 */
[----:B------:R-:W-:Y:S01]  /*7910*/  IMAD.WIDE.U32 R4, R12, UR58, R4 ;  /* 0x0000003a0c047c25 */ /* 0x000fe2000f8e0004 */
[----:B------:R-:W-:-:S03]  /*7920*/  IADD3 R7, R7, R2, RZ ;  /* 0x0000000207077210 */ /* 0x000fc60007ffe0ff */
[----:B------:R-:W-:Y:S01]  /*7930*/  IMAD R2, R14, UR9, RZ ;  /* 0x000000090e027c24 */ /* 0x000fe2000f8e02ff */
[----:B------:R-:W-:Y:S01]  /*7940*/  IADD3 R5, R5, R8, RZ ;  /* 0x0000000805057210 */ /* 0x000fe20007ffe0ff */
[----:B------:R-:W-:Y:S01]  /*7950*/  ULDC.64 UR8, c[0x0][0x3f0] ;  /* 0x0000fc0000087ab9 */ /* 0x000fe20000000a00 */
[----:B------:R-:W1:Y:S04]  /*7960*/  LDS.128 R60, [R0+0x9000] ;  /* 0x00900000003c7984 */ /* 0x000e680000000c00 */
[----:B------:R-:W2:Y:S04]  /*7970*/  LDS.128 R56, [R0+0xb000] ;  /* 0x00b0000000387984 */ /* 0x000ea80000000c00 */
[----:B------:R-:W3:Y:S01]  /*7980*/  LDS.128 R52, [R0+0xd000] ;  /* 0x00d0000000347984 */ /* 0x000ee20000000c00 */
[----:B------:R-:W-:-:S02]  /*7990*/  IMAD R8, R15, UR59, R2 ;  /* 0x0000003b0f087c24 */ /* 0x000fc4000f8e0202 */
[----:B------:R-:W-:Y:S01]  /*79a0*/  IMAD.WIDE.U32 R10, R14, UR59, R4 ;  /* 0x0000003b0e0a7c25 */ /* 0x000fe2000f8e0004 */
        /* <DEDUP_REMOVED lines=40> */
.L_x_216:
        /* <DEDUP_REMOVED lines=11> */
.L_x_223:
[----:B------:R-:W-:Y:S05]  /*7ce0*/  EXIT ;  /* 0x000000000000794d */ /* 0x000fea0003800000 */
.L_x_225:
        /* <DEDUP_REMOVED lines=9> */
.L_x_675:


//--------------------- .text._ZN5flash44flash_bwd_dq_dk_dv_loop_seqk_parallel_kernelI23Flash_bwd_kernel_traitsILi96ELi64ELi128ELi8ELi2ELi4ELi4ELb1ELb0EN7cutlass6half_tE19Flash_kernel_traitsILi96ELi64ELi128ELi8ES3_EELb0ELb1ELb0ELb0ELb1ELb1ELb1EEEvNS_16Flash_bwd_paramsE --------------------------
	.section	.text._ZN5flash44flash_bwd_dq_dk_dv_loop_seqk_parallel_kernelI23Flash_bwd_kernel_traitsILi96ELi64ELi128ELi8ELi2ELi4ELi4ELb1ELb0EN7cutlass6half_tE19Flash_kernel_traitsILi96ELi64ELi128ELi8ES3_EELb0ELb1ELb0ELb0ELb1ELb1ELb1EEEvNS_16Flash_bwd_paramsE,"ax",@progbits
	.align	128
        .global         _ZN5flash44flash_bwd_dq_dk_dv_loop_seqk_parallel_kernelI23Flash_bwd_kernel_traitsILi96ELi64ELi128ELi8ELi2ELi4ELi4ELb1ELb0EN7cutlass6half_tE19Flash_kernel_traitsILi96ELi64ELi128ELi8ES3_EELb0ELb1ELb0ELb0ELb1ELb1ELb1EEEvNS_16Flash_bwd_paramsE
        .type           _ZN5flash44flash_bwd_dq_dk_dv_loop_seqk_parallel_kernelI23Flash_bwd_kernel_traitsILi96ELi64ELi128ELi8ELi2ELi4ELi4ELb1ELb0EN7cutlass6half_tE19Flash_kernel_traitsILi96ELi64ELi128ELi8ES3_EELb0ELb1ELb0ELb0ELb1ELb1ELb1EEEvNS_16Flash_bwd_paramsE,@function
        .size           _ZN5flash44flash_bwd_dq_dk_dv_loop_seqk_parallel_kernelI23Flash_bwd_kernel_traitsILi96ELi64ELi128ELi8ELi2ELi4ELi4ELb1ELb0EN7cutlass6half_tE19Flash_kernel_traitsILi96ELi64ELi128ELi8ES3_EELb0ELb1ELb0ELb0ELb1ELb1ELb1EEEvNS_16Flash_bwd_paramsE,(.L_x_676 - _ZN5flash44flash_bwd_dq_dk_dv_loop_seqk_parallel_kernelI23Flash_bwd_kernel_traitsILi96ELi64ELi128ELi8ELi2ELi4ELi4ELb1ELb0EN7cutlass6half_tE19Flash_kernel_traitsILi96ELi64ELi128ELi8ES3_EELb0ELb1ELb0ELb0ELb1ELb1ELb1EEEvNS_16Flash_bwd_paramsE)
        .other          _ZN5flash44flash_bwd_dq_dk_dv_loop_seqk_parallel_kernelI23Flash_bwd_kernel_traitsILi96ELi64ELi128ELi8ELi2ELi4ELi4ELb1ELb0EN7cutlass6half_tE19Flash_kernel_traitsILi96ELi64ELi128ELi8ES3_EELb0ELb1ELb0ELb0ELb1ELb1ELb1EEEvNS_16Flash_bwd_paramsE,@"STO_CUDA_ENTRY STV_DEFAULT"
_ZN5flash44flash_bwd_dq_dk_dv_loop_seqk_parallel_kernelI23Flash_bwd_kernel_traitsILi96ELi64ELi128ELi8ELi2ELi4ELi4ELb1ELb0EN7cutlass6half_tE19Flash_kernel_traitsILi96ELi64ELi128ELi8ES3_EELb0ELb1ELb0ELb0ELb1ELb1ELb1EEEvNS_16Flash_bwd_paramsE:
.text._ZN5flash44flash_bwd_dq_dk_dv_loop_seqk_parallel_kernelI23Flash_bwd_kernel_traitsILi96ELi64ELi128ELi8ELi2ELi4ELi4ELb1ELb0EN7cutlass6half_tE19Flash_kernel_traitsILi96ELi64ELi128ELi8ES3_EELb0ELb1ELb0ELb0ELb1ELb1ELb1EEEvNS_16Flash_bwd_paramsE:
        /* <DEDUP_REMOVED lines=20> */
[----:B------:R-:W4:Y:S01]  /*0140*/  S2UR UR15, SR_CTAID.Z ;  /* 0x00000000000f79c3 */ /* 0x000f220000002700 */
[----:B--2---:R-:W-:-:S07]  /*0150*/  ULEA UR5, UR5, UR4, 0x18 ;  /* 0x0000000405057291 */ /* 0x004fce000f8ec03f */
[----:B------:R-:W2:Y:S01]  /*0160*/  S2UR UR13, SR_CTAID.Z ;  /* 0x00000000000d79c3 */ /* 0x000ea20000002700 */
[----:B------:R-:W-:Y:S02]  /*0170*/  UIADD3 UR6, UR5, 0x9000, URZ ;  /* 0x0000900005067890 */ /* 0x000fe4000fffe03f */
[----:B------:R-:W-:Y:S01]  /*0180*/  UIADD3 UR4, UR5, 0xf000, URZ ;  /* 0x0000f00005047890 */ /* 0x000fe2000fffe03f */
[----:B-1----:R-:W-:Y:S01]  /*0190*/  SHF.R.S32.HI R19, RZ, 0x1f, R13 ;  /* 0x0000001fff137819 */ /* 0x002fe2000001140d */
[----:B---3--:R-:W-:-:S03]  /*01a0*/  USHF.R.S32.HI UR20, URZ, 0x1f, UR14 ;  /* 0x0000001f3f147899 */ /* 0x008fc6000801140e */
[----:B------:R-:W1:Y:S01]  /*01b0*/  S2UR UR12, SR_CTAID.Y ;  /* 0x00000000000c79c3 */ /* 0x000e620000002600 */
[----:B------:R-:W-:Y:S01]  /*01c0*/  UIMAD.WIDE UR32, UR14, 0x80, URZ ;  /* 0x000000800e2078a5 */ /* 0x000fe2000f8e023f */
[CC--:B------:R-:W-:Y:S02]  /*01d0*/  LEA.HI R2, R19.reuse, R13.reuse, RZ, 0x4 ;  /* 0x0000000d13027211 */ /* 0x0c0fe400078f20ff */
[CC--:B------:R-:W-:Y:S02]  /*01e0*/  LEA.HI R18, R19.reuse, R13.reuse, RZ, 0x3 ;  /* 0x0000000d13127211 */ /* 0x0c0fe400078f18ff */
[----:B------:R-:W-:Y:S01]  /*01f0*/  LEA.HI R11, R19, R13, RZ, 0x2 ;  /* 0x0000000d130b7211 */ /* 0x000fe200078f10ff */
[----:B----4-:R-:W-:Y:S01]  /*0200*/  USHF.R.S32.HI UR19, URZ, 0x1f, UR15 ;  /* 0x0000001f3f137899 */ /* 0x010fe2000801140f */
[----:B------:R-:W-:Y:S02]  /*0210*/  LOP3.LUT R0, R2, 0xfffffff0, RZ, 0xc0, !PT ;  /* 0xfffffff002007812 */ /* 0x000fe400078ec0ff */
[----:B------:R-:W-:-:S02]  /*0220*/  SHF.R.S32.HI R6, RZ, 0x4, R2 ;  /* 0x00000004ff067819 */ /* 0x000fc40000011402 */
[----:B------:R-:W-:Y:S01]  /*0230*/  SHF.R.S32.HI R4, RZ, 0x3, R18 ;  /* 0x00000003ff047819 */ /* 0x000fe20000011412 */
[----:B------:R-:W-:Y:S01]  /*0240*/  IMAD.IADD R0, R13, 0x1, -R0 ;  /* 0x000000010d007824 */ /* 0x000fe200078e0a00 */
[----:B------:R-:W-:Y:S02]  /*0250*/  LOP3.LUT R5, R11, 0xfffffffc, RZ, 0xc0, !PT ;  /* 0xfffffffc0b057812 */ /* 0x000fe400078ec0ff */
[----:B------:R-:W-:Y:S01]  /*0260*/  LEA.HI R3, R2, R6, RZ, 0x1 ;  /* 0x0000000602037211 */ /* 0x000fe200078f08ff */
[----:B------:R-:W-:Y:S01]  /*0270*/  IMAD.SHL.U32 R2, R4, 0x40, RZ ;  /* 0x0000004004027824 */ /* 0x000fe200078e00ff */
[----:B------:R-:W-:Y:S01]  /*0280*/  SHF.R.S32.HI R17, RZ, 0x2, R11 ;  /* 0x00000002ff117819 */ /* 0x000fe2000001140b */
[----:B------:R-:W-:Y:S01]  /*0290*/  IMAD.IADD R15, R13, 0x1, -R5 ;  /* 0x000000010d0f7824 */ /* 0x000fe200078e0a05 */
[----:B------:R-:W-:Y:S01]  /*02a0*/  LOP3.LUT R8, R3, 0xfffffffe, RZ, 0xc0, !PT ;  /* 0xfffffffe03087812 */ /* 0x000fe200078ec0ff */
[----:B--2---:R-:W-:Y:S01]  /*02b0*/  USHF.R.S32.HI UR18, URZ, 0x1f, UR13 ;  /* 0x0000001f3f127899 */ /* 0x004fe2000801140d */
[----:B------:R-:W-:Y:S01]  /*02c0*/  SHF.R.S32.HI R3, RZ, 0x1f, R0 ;  /* 0x0000001fff037819 */ /* 0x000fe20000011400 */
[----:B------:R-:W-:Y:S01]  /*02d0*/  IMAD.SHL.U32 R20, R15, 0x8, RZ ;  /* 0x000000080f147824 */ /* 0x000fe200078e00ff */
[-C--:B------:R-:W-:Y:S01]  /*02e0*/  LEA.HI R5, R0, R0.reuse, RZ, 0x1 ;  /* 0x0000000000057211 */ /* 0x080fe200078f08ff */
[----:B------:R-:W-:Y:S01]  /*02f0*/  IMAD.IADD R14, R6, 0x1, -R8 ;  /* 0x00000001060e7824 */ /* 0x000fe200078e0a08 */
[----:B------:R-:W-:Y:S01]  /*0300*/  LOP3.LUT R2, R2, 0xc0, RZ, 0xc0, !PT ;  /* 0x000000c002027812 */ /* 0x000fe200078ec0ff */
[----:B-1----:R-:W-:Y:S01]  /*0310*/  USHF.R.S32.HI UR17, URZ, 0x1f, UR12 ;  /* 0x0000001f3f117899 */ /* 0x002fe2000801140c */
[----:B------:R-:W-:Y:S01]  /*0320*/  LEA.HI R16, R3, R0, RZ, 0x3 ;  /* 0x0000000003107211 */ /* 0x000fe200078f18ff */
[----:B------:R1:W-:Y:S01]  /*0330*/  STL [R1+0x38], R20 ;  /* 0x0000381401007387 */ /* 0x0003e20000100800 */
[----:B------:R-:W-:-:S02]  /*0340*/  LOP3.LUT R3, R5, 0x7fffffe, RZ, 0xc0, !PT ;  /* 0x07fffffe05037812 */ /* 0x000fc400078ec0ff */
[----:B------:R-:W-:Y:S02]  /*0350*/  SHF.R.U32.HI R7, RZ, 0x3, R2 ;  /* 0x00000003ff077819 */ /* 0x000fe40000011602 */
[----:B------:R-:W-:Y:S01]  /*0360*/  LOP3.LUT R4, R2, 0x18, R20, 0xf8, !PT ;  /* 0x0000001802047812 */ /* 0x000fe200078ef814 */
[----:B------:R-:W-:Y:S01]  /*0370*/  IMAD.IADD R21, R0, 0x1, -R3 ;  /* 0x0000000100157824 */ /* 0x000fe200078e0a03 */
[----:B------:R-:W-:Y:S02]  /*0380*/  LOP3.LUT R2, R16, 0xfffffff8, RZ, 0xc0, !PT ;  /* 0xfffffff810027812 */ /* 0x000fe400078ec0ff */
[----:B------:R-:W-:Y:S02]  /*0390*/  LOP3.LUT R3, R18, 0xfffffff8, RZ, 0xc0, !PT ;  /* 0xfffffff812037812 */ /* 0x000fe400078ec0ff */
[----:B------:R-:W-:Y:S02]  /*03a0*/  LEA.HI R9, R19, R13, RZ, 0x5 ;  /* 0x0000000d13097211 */ /* 0x000fe400078f28ff */
[----:B------:R-:W-:Y:S01]  /*03b0*/  LOP3.LUT R12, R4, R7, RZ, 0x3c, !PT ;  /* 0x00000007040c7212 */ /* 0x000fe200078e3cff */
[----:B------:R-:W-:Y:S01]  /*03c0*/  IMAD.IADD R8, R13, 0x1, -R3 ;  /* 0x000000010d087824 */ /* 0x000fe200078e0a03 */
[----:B------:R-:W-:-:S02]  /*03d0*/  SHF.R.S32.HI R23, RZ, 0x5, R9 ;  /* 0x00000005ff177819 */ /* 0x000fc40000011409 */
[--C-:B------:R-:W-:Y:S02]  /*03e0*/  SHF.R.S32.HI R7, RZ, 0x1, R5.reuse ;  /* 0x00000001ff077819 */ /* 0x100fe40000011405 */
[----:B------:R-:W-:Y:S01]  /*03f0*/  SHF.R.S32.HI R4, RZ, 0x1f, R5 ;  /* 0x0000001fff047819 */ /* 0x000fe20000011405 */
[----:B-1----:R-:W-:Y:S01]  /*0400*/  IMAD.IADD R20, R0, 0x1, -R2 ;  /* 0x0000000100147824 */ /* 0x002fe200078e0a02 */
[----:B------:R-:W-:Y:S02]  /*0410*/  LEA.HI R2, R19, R13, RZ, 0x6 ;  /* 0x0000000d13027211 */ /* 0x000fe400078f30ff */
[----:B------:R-:W-:Y:S02]  /*0420*/  SHF.R.S32.HI R0, RZ, 0x1f, R11 ;  /* 0x0000001fff007819 */ /* 0x000fe4000001140b */
[----:B------:R-:W-:Y:S02]  /*0430*/  SHF.R.S32.HI R10, RZ, 0x6, R2 ;  /* 0x00000006ff0a7819 */ /* 0x000fe40000011402 */
[----:B------:R-:W-:-:S02]  /*0440*/  LEA.HI R2, R11, R17, RZ, 0x1 ;  /* 0x000000110b027211 */ /* 0x000fc400078f08ff */
[----:B------:R-:W-:Y:S02]  /*0450*/  LEA.HI R0, R0, R17, RZ, 0x3 ;  /* 0x0000001100007211 */ /* 0x000fe400078f18ff */
[----:B------:R-:W-:Y:S02]  /*0460*/  LEA.HI R11, R8, R8, RZ, 0x1 ;  /* 0x00000008080b7211 */ /* 0x000fe400078f08ff */
[----:B------:R-:W-:Y:S02]  /*0470*/  LOP3.LUT R3, R2, 0x7fffffe, RZ, 0xc0, !PT ;  /* 0x07fffffe02037812 */ /* 0x000fe400078ec0ff */
[----:B------:R-:W-:Y:S02]  /*0480*/  LOP3.LUT R0, R0, 0xfffffff8, RZ, 0xc0, !PT ;  /* 0xfffffff800007812 */ /* 0x000fe400078ec0ff */
[----:B------:R-:W-:Y:S01]  /*0490*/  LOP3.LUT R2, R11, 0x3fffffe, RZ, 0xc0, !PT ;  /* 0x03fffffe0b027812 */ /* 0x000fe200078ec0ff */
[C---:B------:R-:W-:Y:S01]  /*04a0*/  IMAD.IADD R6, R17.reuse, 0x1, -R3 ;  /* 0x0000000111067824 */ /* 0x040fe200078e0a03 */
[----:B------:R-:W-:Y:S01]  /*04b0*/  LEA.HI R3, R4, R7, RZ, 0x2 ;  /* 0x0000000704037211 */ /* 0x000fe200078f10ff */
[----:B------:R-:W-:-:S02]  /*04c0*/  IMAD.IADD R5, R17, 0x1, -R0 ;  /* 0x0000000111057824 */ /* 0x000fc400078e0a00 */
[----:B------:R-:W-:Y:S02]  /*04d0*/  IMAD.IADD R2, R8, 0x1, -R2 ;  /* 0x0000000108027824 */ /* 0x000fe400078e0a02 */
[----:B------:R-:W-:Y:S01]  /*04e0*/  IMAD R0, R10, 0x4, R14 ;  /* 0x000000040a007824 */ /* 0x000fe200078e020e */
[----:B------:R-:W-:Y:S01]  /*04f0*/  LOP3.LUT P4, RZ, R5, 0x2, RZ, 0xc0, !PT ;  /* 0x0000000205ff7812 */ /* 0x000fe2000788c0ff */
        /* <DEDUP_REMOVED lines=9> */
[----:B------:R1:W-:Y:S01]  /*0590*/  STL [R1+0x1c], R2 ;  /* 0x00001c0201007387 */ /* 0x0003e20000100800 */
[----:B------:R-:W-:Y:S01]  /*05a0*/  SHF.R.S32.HI R0, RZ, 0x1f, R9 ;  /* 0x0000001fff007819 */ /* 0x000fe20000011409 */
[----:B------:R-:W-:Y:S01]  /*05b0*/  IMAD.IADD R22, R13, 0x1, -R3 ;  /* 0x000000010d167824 */ /* 0x000fe200078e0a03 */
[-C--:B------:R-:W-:Y:S01]  /*05c0*/  LEA.HI R3, R9, R23.reuse, RZ, 0x1 ;  /* 0x0000001709037211 */ /* 0x080fe200078f08ff */
[----:B------:R-:W-:Y:S01]  /*05d0*/  IMAD.SHL.U32 R10, R10, 0x20, RZ ;  /* 0x000000200a0a7824 */ /* 0x000fe200078e00ff */
[----:B------:R-:W-:-:S02]  /*05e0*/  LEA.HI R0, R0, R23, RZ, 0x2 ;  /* 0x0000001700007211 */ /* 0x000fc400078f10ff */
[----:B------:R-:W-:Y:S01]  /*05f0*/  STL [R1+0x44], R22 ;  /* 0x0000441601007387 */ /* 0x000fe20000100800 */
[----:B------:R-:W-:Y:S02]  /*0600*/  ISETP.NE.U32.AND P5, PT, R6, 0x1, PT ;  /* 0x000000010600780c */ /* 0x000fe40003fa5070 */
[----:B------:R-:W-:Y:S02]  /*0610*/  LOP3.LUT R4, R10, 0x6, R4, 0xf8, !PT ;  /* 0x000000060a047812 */ /* 0x000fe400078ef804 */
[----:B------:R-:W-:Y:S02]  /*0620*/  LOP3.LUT R0, R0, 0xfffffffc, RZ, 0xc0, !PT ;  /* 0xfffffffc00007812 */ /* 0x000fe400078ec0ff */
[----:B------:R-:W-:Y:S01]  /*0630*/  SEL R238, R238, 0x10, !P5 ;  /* 0x00000010eeee7807 */ /* 0x000fe20006800000 */
[----:B------:R2:W-:Y:S02]  /*0640*/  STL [R1+0x34], R4 ;  /* 0x0000340401007387 */ /* 0x0005e40000100800 */
[----:B------:R-:W-:Y:S01]  /*0650*/  IMAD.IADD R0, R23, 0x1, -R0 ;  /* 0x0000000117007824 */ /* 0x000fe200078e0a00 */
[----:B-1----:R-:W-:-:S04]  /*0660*/  LEA.HI R2, R19, R13, RZ, 0x7 ;  /* 0x0000000d13027211 */ /* 0x002fc800078f38ff */
[----:B------:R-:W-:Y:S02]  /*0670*/  SHF.R.S32.HI R13, RZ, 0x7, R2 ;  /* 0x00000007ff0d7819 */ /* 0x000fe40000011402 */
[----:B------:R-:W-:Y:S01]  /*0680*/  LOP3.LUT R2, R3, 0xfffffffe, RZ, 0xc0, !PT ;  /* 0xfffffffe03027812 */ /* 0x000fe200078ec0ff */
[----:B------:R-:W-:Y:S02]  /*0690*/  IMAD.SHL.U32 R3, R8, 0x40, RZ ;  /* 0x0000004008037824 */ /* 0x000fe400078e00ff */
[----:B------:R-:W-:Y:S02]  /*06a0*/  IMAD.SHL.U32 R8, R15, 0x2, RZ ;  /* 0x000000020f087824 */ /* 0x000fe400078e00ff */
[----:B------:R-:W-:Y:S01]  /*06b0*/  IMAD.IADD R15, R23, 0x1, -R2 ;  /* 0x00000001170f7824 */ /* 0x000fe200078e0a02 */
[----:B------:R-:W-:Y:S01]  /*06c0*/  SHF.R.S32.HI R2, RZ, 0x1, R11 ;  /* 0x00000001ff027819 */ /* 0x000fe2000001140b */
[----:B------:R-:W-:Y:S01]  /*06d0*/  IMAD R11, R0, 0x200, R8 ;  /* 0x00000200000b7824 */ /* 0x000fe200078e0208 */
[----:B------:R-:W-:-:S02]  /*06e0*/  LOP3.LUT R7, R3, 0x1c0, RZ, 0xc0, !PT ;  /* 0x000001c003077812 */ /* 0x000fc400078ec0ff */
[----:B--2---:R-:W-:Y:S01]  /*06f0*/  LOP3.LUT R4, R12, 0x3fffffe, RZ, 0xc0, !PT ;  /* 0x03fffffe0c047812 */ /* 0x004fe200078ec0ff */
[C---:B------:R-:W-:Y:S01]  /*0700*/  IMAD.SHL.U32 R6, R2.reuse, 0x40, RZ ;  /* 0x0000004002067824 */ /* 0x040fe200078e00ff */
[----:B------:R-:W-:Y:S02]  /*0710*/  SHF.R.S32.HI R3, RZ, 0x3, R16 ;  /* 0x00000003ff037819 */ /* 0x000fe40000011410 */
[----:B------:R-:W-:Y:S01]  /*0720*/  LOP3.LUT P6, RZ, R2, 0x2, RZ, 0xc0, !PT ;  /* 0x0000000202ff7812 */ /* 0x000fe200078cc0ff */
[----:B------:R-:W-:Y:S02]  /*0730*/  IMAD.SHL.U32 R2, R0, 0x10, RZ ;  /* 0x0000001000027824 */ /* 0x000fe400078e00ff */
[C---:B------:R-:W-:Y:S01]  /*0740*/  IMAD.IADD R16, R5.reuse, 0x1, -R4 ;  /* 0x0000000105107824 */ /* 0x040fe200078e0a04 */
[----:B------:R-:W-:Y:S01]  /*0750*/  R2P PR, R20, 0x6 ;  /* 0x0000000614007804 */ /* 0x000fe20000000000 */
[----:B------:R-:W-:Y:S01]  /*0760*/  IMAD.SHL.U32 R4, R5, 0x40, RZ ;  /* 0x0000004005047824 */ /* 0x000fe200078e00ff */
[----:B------:R-:W-:Y:S01]  /*0770*/  SEL R223, R228, 0xffffffe0, !P6 ;  /* 0xffffffe0e4df7807 */ /* 0x000fe20007000000 */
[----:B------:R-:W-:Y:S01]  /*0780*/  IMAD R21, R3, 0x8, R21 ;  /* 0x0000000803157824 */ /* 0x000fe200078e0215 */
[----:B------:R-:W-:Y:S01]  /*0790*/  LOP3.LUT P0, RZ, R17, 0x2, RZ, 0xc0, !PT ;  /* 0x0000000211ff7812 */ /* 0x000fe2000780c0ff */
        /* <DEDUP_REMOVED lines=8> */
[----:B------:R-:W-:Y:S01]  /*0820*/  LOP3.LUT R3, R0, 0x20, R10, 0xf8, !PT ;  /* 0x0000002000037812 */ /* 0x000fe200078ef80a */
[----:B------:R-:W-:Y:S01]  /*0830*/  IMAD.SHL.U32 R10, R14, 0x10, RZ ;  /* 0x000000100e0a7824 */ /* 0x000fe200078e00ff */
[----:B------:R-:W-:Y:S01]  /*0840*/  SHF.R.U32.HI R2, RZ, 0x3, R0 ;  /* 0x00000003ff027819 */ /* 0x000fe20000011600 */
[----:B------:R-:W-:Y:S01]  /*0850*/  IMAD R0, R13, 0x1000, R8 ;  /* 0x000010000d007824 */ /* 0x000fe200078e0208 */
[----:B------:R-:W-:-:S02]  /*0860*/  SHF.R.U32.HI R6, RZ, 0x3, R7 ;  /* 0x00000003ff067819 */ /* 0x000fc40000011607 */
[----:B------:R-:W-:Y:S01]  /*0870*/  LOP3.LUT R2, R3, R2, RZ, 0x3c, !PT ;  /* 0x0000000203027212 */ /* 0x000fe200078e3cff */
[----:B------:R-:W-:Y:S01]  /*0880*/  IMAD R0, R15, 0x400, R0 ;  /* 0x000004000f007824 */ /* 0x000fe200078e0200 */
[----:B------:R-:W-:Y:S01]  /*0890*/  LOP3.LUT R4, R5, R4, RZ, 0x3c, !PT ;  /* 0x0000000405047212 */ /* 0x000fe200078e3cff */
        /* <DEDUP_REMOVED lines=12> */
[----:B------:R-:W-:Y:S01]  /*0960*/  IMAD R5, R14, 0x200, R5 ;  /* 0x000002000e057824 */ /* 0x000fe200078e0205 */
[----:B------:R-:W-:Y:S01]  /*0970*/  LOP3.LUT R2, R2, 0xc0, RZ, 0xc0, !PT ;  /* 0x000000c002027812 */ /* 0x000fe200078ec0ff */
[C---:B------:R-:W-:Y:S01]  /*0980*/  VIADD R239, R241.reuse, 0x20 ;  /* 0x00000020f1ef7836 */ /* 0x040fe20000000000 */
[C---:B------:R-:W-:Y:S01]  /*0990*/  LOP3.LUT P3, RZ, R0.reuse, 0x2, RZ, 0xc0, !PT ;  /* 0x0000000200ff7812 */ /* 0x040fe2000786c0ff */
[----:B------:R-:W-:Y:S01]  /*09a0*/  IMAD.SHL.U32 R0, R0, 0x40, RZ ;  /* 0x0000004000007824 */ /* 0x000fe200078e00ff */
[----:B------:R-:W-:Y:S01]  /*09b0*/  LOP3.LUT R4, R4, 0x8, RZ, 0xc0, !PT ;  /* 0x0000000804047812 */ /* 0x000fe200078ec0ff */
[C---:B------:R-:W-:Y:S01]  /*09c0*/  @P4 VIADD R239, R241.reuse, 0xffffffe0 ;  /* 0xffffffe0f1ef4836 */ /* 0x040fe20000000000 */
[----:B------:R-:W-:Y:S01]  /*09d0*/  SHF.R.U32.HI R8, RZ, 0x3, R3 ;  /* 0x00000003ff087819 */ /* 0x000fe20000011603 */
[----:B------:R-:W-:Y:S01]  /*09e0*/  IMAD.IADD R240, R241, 0x1, R238 ;  /* 0x00000001f1f07824 */ /* 0x000fe200078e02ee */
[----:B------:R-:W-:Y:S01]  /*09f0*/  LOP3.LUT R0, R0, 0xc0, RZ, 0xc0, !PT ;  /* 0x000000c000007812 */ /* 0x000fe200078ec0ff */
[----:B------:R-:W-:Y:S01]  /*0a00*/  IMAD.IADD R238, R238, 0x1, R239 ;  /* 0x00000001eeee7824 */ /* 0x000fe200078e02ef */
[----:B------:R-:W-:-:S02]  /*0a10*/  SHF.R.U32.HI R6, RZ, 0x3, R2 ;  /* 0x00000003ff067819 */ /* 0x000fc40000011602 */
[----:B------:R-:W-:Y:S02]  /*0a20*/  SHF.R.U32.HI R7, RZ, 0x3, R0 ;  /* 0x00000003ff077819 */ /* 0x000fe40000011600 */
[----:B------:R-:W-:Y:S02]  /*0a30*/  LOP3.LUT R10, R9, 0x10, R10, 0xf8, !PT ;  /* 0x00000010090a7812 */ /* 0x000fe400078ef80a */
[--C-:B------:R-:W-:Y:S02]  /*0a40*/  LOP3.LUT R8, R8, R3, R4.reuse, 0x1e, !PT ;  /* 0x0000000308087212 */ /* 0x100fe400078e1e04 */
[----:B------:R-:W-:Y:S02]  /*0a50*/  LOP3.LUT R7, R7, R0, R9, 0x1e, !PT ;  /* 0x0000000007077212 */ /* 0x000fe400078e1e09 */
[----:B------:R-:W-:Y:S01]  /*0a60*/  LOP3.LUT R3, R6, R2, R4, 0x1e, !PT ;  /* 0x0000000206037212 */ /* 0x000fe200078e1e04 */
[----:B------:R-:W-:Y:S01]  /*0a70*/  IMAD.U32 R224, R224, 0x200, R8 ;  /* 0x00000200e0e07824 */ /* 0x000fe200078e0008 */
[----:B------:R-:W-:Y:S01]  /*0a80*/  SHF.R.S32.HI R0, RZ, 0x1f, R22 ;  /* 0x0000001fff007819 */ /* 0x000fe20000011416 */
[----:B------:R-:W-:Y:S01]  /*0a90*/  IMAD.IADD R7, R7, 0x1, R11 ;  /* 0x0000000107077824 */ /* 0x000fe200078e020b */
[----:B------:R-:W-:-:S02]  /*0aa0*/  LOP3.LUT R2, R6, R10, R2, 0x1e, !PT ;  /* 0x0000000a06027212 */ /* 0x000fc400078e1e02 */
[----:B------:R-:W1:Y:S01]  /*0ab0*/  LDC R6, c[0x0][0x2c4] ;  /* 0x0000b100ff067b82 */ /* 0x000e620000000800 */
[----:B------:R-:W-:Y:S02]  /*0ac0*/  LEA.HI R0, R0, R22, RZ, 0x2 ;  /* 0x0000001600007211 */ /* 0x000fe400078f10ff */
[----:B------:R-:W-:Y:S02]  /*0ad0*/  LEA R224, R224, UR4, 0x1 ;  /* 0x00000004e0e07c11 */ /* 0x000fe4000f8e08ff */
[----:B------:R-:W-:Y:S01]  /*0ae0*/  SHF.R.S32.HI R4, RZ, 0x2, R0 ;  /* 0x00000002ff047819 */ /* 0x000fe20000011400 */
[----:B------:R-:W-:Y:S01]  /*0af0*/  IMAD.SHL.U32 R0, R21, 0x20, RZ ;  /* 0x0000002015007824 */ /* 0x000fe200078e00ff */
[----:B------:R-:W-:Y:S01]  /*0b00*/  SEL R226, R226, 0x40, P2 ;  /* 0x00000040e2e27807 */ /* 0x000fe20001000000 */
[----:B------:R-:W-:Y:S01]  /*0b10*/  IMAD.IADD R225, R224, 0x1, R225 ;  /* 0x00000001e0e17824 */ /* 0x000fe200078e02e1 */
[----:B------:R-:W-:Y:S01]  /*0b20*/  LEA R222, R222, UR5, 0x1 ;  /* 0x00000005dede7c11 */ /* 0x000fe2000f8e08ff */
[C---:B------:R-:W-:Y:S01]  /*0b30*/  IMAD R9, R15.reuse, 0x10, R4 ;  /* 0x000000100f097824 */ /* 0x040fe200078e0204 */
[----:B------:R-:W-:Y:S01]  /*0b40*/  SEL R228, R228, 0xffffffe0, !P0 ;  /* 0xffffffe0e4e47807 */ /* 0x000fe20004000000 */
[----:B------:R-:W-:-:S02]  /*0b50*/  IMAD R4, R15, 0x200, R0 ;  /* 0x000002000f047824 */ /* 0x000fc400078e0200 */
[----:B------:R-:W-:Y:S01]  /*0b60*/  IMAD.IADD R229, R0, 0x1, R2 ;  /* 0x0000000100e57824 */ /* 0x000fe200078e0202 */
[----:B------:R-:W-:Y:S01]  /*0b70*/  STL [R1+0x40], R9 ;  /* 0x0000400901007387 */ /* 0x000fe20000100800 */
[----:B------:R-:W-:Y:S02]  /*0b80*/  VIADD R0, R9, 0xffffffc0 ;  /* 0xffffffc009007836 */ /* 0x000fe40000000000 */
[----:B------:R-:W-:Y:S02]  /*0b90*/  IMAD.IADD R230, R4, 0x1, R3 ;  /* 0x0000000104e67824 */ /* 0x000fe400078e0203 */
[----:B------:R-:W-:Y:S01]  /*0ba0*/  IMAD.IADD R227, R224, 0x1, R226 ;  /* 0x00000001e0e37824 */ /* 0x000fe200078e02e2 */
[----:B------:R-:W-:Y:S01]  /*0bb0*/  SHF.R.S32.HI R2, RZ, 0x1f, R0 ;  /* 0x0000001fff027819 */ /* 0x000fe20000011400 */
[----:B------:R-:W-:Y:S01]  /*0bc0*/  IMAD.IADD R223, R223, 0x1, R222 ;  /* 0x00000001dfdf7824 */ /* 0x000fe200078e02de */
[----:B-1----:R-:W-:Y:S01]  /*0bd0*/  IADD3 R3, R9, 0x1, -R6 ;  /* 0x0000000109037810 */ /* 0x002fe20007ffe806 */
[----:B------:R-:W-:Y:S01]  /*0be0*/  IMAD.IADD R226, R225, 0x1, R226 ;  /* 0x00000001e1e27824 */ /* 0x000fe200078e02e2 */
[C---:B------:R-:W-:Y:S01]  /*0bf0*/  SHF.L.U64.HI R2, R0.reuse, 0x2, R2 ;  /* 0x0000000200027819 */ /* 0x040fe20000010202 */
[----:B------:R-:W-:-:S02]  /*0c00*/  IMAD.SHL.U32 R0, R0, 0x4, RZ ;  /* 0x0000000400007824 */ /* 0x000fc400078e00ff */
[----:B------:R1:W-:Y:S04]  /*0c10*/  STL [R1+0x30], R3 ;  /* 0x0000300301007387 */ /* 0x0003e80000100800 */
[----:B------:R2:W-:Y:S04]  /*0c20*/  STL [R1+0x2c], R2 ;  /* 0x00002c0201007387 */ /* 0x0005e80000100800 */
[----:B------:R3:W-:Y:S01]  /*0c30*/  STL [R1+0x28], R0 ;  /* 0x0000280001007387 */ /* 0x0007e20000100800 */
[----:B-1----:R-:W-:Y:S02]  /*0c40*/  LEA R3, R5, UR5, 0x1 ;  /* 0x0000000505037c11 */ /* 0x002fe4000f8e08ff */
[----:B--2---:R-:W-:-:S05]  /*0c50*/  LEA R2, R7, UR6, 0x1 ;  /* 0x0000000607027c11 */ /* 0x004fca000f8e08ff */
[C---:B---3--:R-:W-:Y:S01]  /*0c60*/  VIADD R0, R2.reuse, 0x20 ;  /* 0x0000002002007836 */ /* 0x048fe20000000000 */
[----:B------:R1:W-:Y:S01]  /*0c70*/  STL [R1+0x14], R2 ;  /* 0x0000140201007387 */ /* 0x0003e20000100800 */
[----:B------:R-:W-:-:S05]  /*0c80*/  @P3 VIADD R0, R2, 0xffffffe0 ;  /* 0xffffffe002003836 */ /* 0x000fca0000000000 */
[----:B------:R1:W-:Y:S02]  /*0c90*/  STL [R1+0x18], R0 ;  /* 0x0000180001007387 */ /* 0x0003e40000100800 */
.L_x_234:
        /* <DEDUP_REMOVED lines=104> */
.L_x_227:
[----:B------:R-:W-:Y:S01]  /*1320*/  UIMAD UR29, UR14, UR24, UR15 ;  /* 0x000000180e1d72a4 */ /* 0x000fe2000f8e020f */
[----:B------:R-:W-:-:S03]  /*1330*/  ULDC UR22, c[0x0][0x2d4] ;  /* 0x0000b50000167ab9 */ /* 0x000fc60000000800 */
[----:B------:R-:W-:-:S12]  /*1340*/  UIMAD UR29, UR29, UR22, URZ ;  /* 0x000000161d1d72a4 */ /* 0x000fd8000f8e023f */
.L_x_228:
        /* <DEDUP_REMOVED lines=13> */
[----:B------:R-:W4:Y:S01]  /*1420*/  LDC.64 R18, c[0x0][0x238] ;  /* 0x00008e00ff127b82 */ /* 0x000f220000000a00 */
[----:B------:R-:W-:-:S07]  /*1430*/  UIMAD UR11, UR15, UR11, UR10 ;  /* 0x0000000b0f0b72a4 */ /* 0x000fce000f8e020a */
[----:B------:R-:W4:Y:S08]  /*1440*/  LDC.64 R8, c[0x0][0x418] ;  /* 0x00010600ff087b82 */ /* 0x000f300000000a00 */
[----:B------:R-:W2:Y:S01]  /*1450*/  LDC.64 R16, c[0x0][0x248] ;  /* 0x00009200ff107b82 */ /* 0x000ea20000000a00 */
[----:B---3--:R-:W-:-:S04]  /*1460*/  SHF.R.S32.HI R26, RZ, 0x1f, R26 ;  /* 0x0000001fff1a7819 */ /* 0x008fc8000001141a */
[----:B-1----:R-:W-:-:S04]  /*1470*/  LEA.HI R26, R26, R27, RZ, 0x2 ;  /* 0x0000001b1a1a7211 */ /* 0x002fc800078f10ff */
[----:B------:R-:W-:Y:S01]  /*1480*/  SHF.R.S32.HI R26, RZ, 0x2, R26 ;  /* 0x00000002ff1a7819 */ /* 0x000fe2000001141a */
[----:B----4-:R-:W-:-:S03]  /*1490*/  IMAD R12, R8, UR20, RZ ;  /* 0x00000014080c7c24 */ /* 0x010fc6000f8e02ff */
[----:B------:R-:W-:Y:S01]  /*14a0*/  SHF.R.S32.HI R24, RZ, 0x1f, R26 ;  /* 0x0000001fff187819 */ /* 0x000fe2000001141a */
[----:B------:R-:W-:Y:S01]  /*14b0*/  IMAD R12, R9, UR14, R12 ;  /* 0x0000000e090c7c24 */ /* 0x000fe2000f8e020c */
[----:B------:R-:W-:-:S04]  /*14c0*/  IADD3 R2, P0, R26, UR40, RZ ;  /* 0x000000281a027c10 */ /* 0x000fc8000ff1e0ff */
[----:B------:R-:W-:-:S05]  /*14d0*/  IADD3.X R13, R24, UR41, RZ, P0, !PT ;  /* 0x00000029180d7c10 */ /* 0x000fca00087fe4ff */
[----:B------:R-:W-:-:S04]  /*14e0*/  IMAD R10, R13, UR6, RZ ;  /* 0x000000060d0a7c24 */ /* 0x000fc8000f8e02ff */
[----:B------:R-:W-:Y:S01]  /*14f0*/  IMAD R10, R2, UR7, R10 ;  /* 0x00000007020a7c24 */ /* 0x000fe2000f8e020a */
[----:B------:R-:W-:Y:S01]  /*1500*/  @P1 BAR.SYNC.DEFER_BLOCKING 0x0 ;  /* 0x0000000000001b1d */ /* 0x000fe20000010000 */
[----:B--2---:R-:W-:-:S05]  /*1510*/  IMAD.MOV.U32 R28, RZ, RZ, R4 ;  /* 0x000000ffff1c7224 */ /* 0x004fca00078e0004 */
[----:B------:R-:W-:-:S03]  /*1520*/  SHF.R.S32.HI R29, RZ, 0x1f, R28 ;  /* 0x0000001fff1d7819 */ /* 0x000fc6000001141c */
[----:B------:R-:W-:Y:S02]  /*1530*/  IMAD.WIDE.U32 R4, R2, UR6, R28 ;  /* 0x0000000602047c25 */ /* 0x000fe4000f8e001c */
[----:B------:R1:W-:Y:S01]  /*1540*/  STL [R1+0x3c], R29 ;  /* 0x00003c1d01007387 */ /* 0x0003e20000100800 */
[----:B------:R-:W-:Y:S01]  /*1550*/  ULDC.64 UR6, c[0x0][0x268] ;  /* 0x00009a0000067ab9 */ /* 0x000fe20000000a00 */
[----:B------:R-:W-:Y:S02]  /*1560*/  IMAD.IADD R5, R5, 0x1, R10 ;  /* 0x0000000105057824 */ /* 0x000fe400078e020a */
[----:B------:R-:W2:Y:S01]  /*1570*/  LDL R25, [R1+0x1c] ;  /* 0x00001c0001197983 */ /* 0x000ea20000100800 */
[C---:B------:R-:W-:Y:S02]  /*1580*/  IMAD R10, R6.reuse, UR20, RZ ;  /* 0x00000014060a7c24 */ /* 0x040fe4000f8e02ff */
[----:B------:R-:W-:-:S04]  /*1590*/  IMAD.WIDE.U32 R4, R6, UR14, R4 ;  /* 0x0000000e06047c25 */ /* 0x000fc8000f8e0004 */
[C---:B------:R-:W-:Y:S02]  /*15a0*/  IMAD R6, R14.reuse, UR36, RZ ;  /* 0x000000240e067c24 */ /* 0x040fe4000f8e02ff */
[----:B------:R-:W-:Y:S02]  /*15b0*/  IMAD R7, R7, UR14, R10 ;  /* 0x0000000e07077c24 */ /* 0x000fe4000f8e020a */
[----:B------:R-:W-:-:S04]  /*15c0*/  IMAD.WIDE.U32 R10, R14, UR37, R28 ;  /* 0x000000250e0a7c25 */ /* 0x000fc8000f8e001c */
[----:B------:R-:W-:Y:S02]  /*15d0*/  IMAD R6, R15, UR37, R6 ;  /* 0x000000250f067c24 */ /* 0x000fe4000f8e0206 */
[----:B------:R-:W-:Y:S02]  /*15e0*/  IMAD.IADD R7, R5, 0x1, R7 ;  /* 0x0000000105077824 */ /* 0x000fe400078e0207 */
[----:B------:R-:W-:Y:S02]  /*15f0*/  IMAD.IADD R5, R11, 0x1, R6 ;  /* 0x000000010b057824 */ /* 0x000fe400078e0206 */
[----:B------:R-:W-:Y:S02]  /*1600*/  IMAD.MOV.U32 R6, RZ, RZ, R4 ;  /* 0x000000ffff067224 */ /* 0x000fe400078e0004 */
[----:B------:R-:W-:Y:S02]  /*1610*/  IMAD R11, R18, UR20, RZ ;  /* 0x00000014120b7c24 */ /* 0x000fe4000f8e02ff */
[----:B------:R-:W-:-:S02]  /*1620*/  IMAD.MOV.U32 R4, RZ, RZ, R10 ;  /* 0x000000ffff047224 */ /* 0x000fc400078e000a */
[----:B------:R-:W-:Y:S02]  /*1630*/  IMAD R10, R19, UR14, R11 ;  /* 0x0000000e130a7c24 */ /* 0x000fe4000f8e020b */
[----:B------:R-:W-:Y:S02]  /*1640*/  IMAD.WIDE.U32 R4, R18, UR14, R4 ;  /* 0x0000000e12047c25 */ /* 0x000fe4000f8e0004 */
[----:B------:R-:W3:Y:S02]  /*1650*/  LDC.64 R18, c[0x0][0x230] ;  /* 0x00008c00ff127b82 */ /* 0x000ee40000000a00 */
[----:B------:R-:W-:-:S04]  /*1660*/  IMAD.WIDE.U32 R8, R8, UR14, R28 ;  /* 0x0000000e08087c25 */ /* 0x000fc8000f8e001c */
[----:B------:R-:W-:Y:S02]  /*1670*/  IMAD.IADD R9, R9, 0x1, R12 ;  /* 0x0000000109097824 */ /* 0x000fe400078e020c */
[----:B------:R-:W-:Y:S02]  /*1680*/  IMAD R11, R13, UR8, RZ ;  /* 0x000000080d0b7c24 */ /* 0x000fe4000f8e02ff */
[----:B------:R-:W-:Y:S02]  /*1690*/  IMAD.WIDE.U32 R6, R21, UR15, R6 ;  /* 0x0000000f15067c25 */ /* 0x000fe4000f8e0006 */
[----:B------:R-:W4:Y:S02]  /*16a0*/  LDL R21, [R1+0x40] ;  /* 0x0000400001157983 */ /* 0x000f240000100800 */
[----:B------:R-:W-:Y:S02]  /*16b0*/  IMAD.IADD R5, R5, 0x1, R10 ;  /* 0x0000000105057824 */ /* 0x000fe400078e020a */
[----:B------:R-:W-:-:S02]  /*16c0*/  IMAD R10, R20, UR6, RZ ;  /* 0x00000006140a7c24 */ /* 0x000fc4000f8e02ff */
        /* <DEDUP_REMOVED lines=11> */
[----:B------:R-:W-:-:S04]  /*1780*/  IMAD.WIDE.U32 R10, R16, UR37, R28 ;  /* 0x00000025100a7c25 */ /* 0x000fc8000f8e001c */
[----:B------:R-:W-:Y:S02]  /*1790*/  IMAD R2, R17, UR37, R2 ;  /* 0x0000002511027c24 */ /* 0x000fe4000f8e0202 */
[----:B------:R-:W-:Y:S01]  /*17a0*/  IMAD.IADD R9, R9, 0x1, R13 ;  /* 0x0000000109097824 */ /* 0x000fe200078e020d */
[----:B------:R-:W-:Y:S01]  /*17b0*/  UIMAD UR43, UR19, UR6, URZ ;  /* 0x00000006132b72a4 */ /* 0x000fe2000f8e023f */
[----:B------:R-:W-:Y:S01]  /*17c0*/  IMAD.U32 R13, RZ, RZ, UR6 ;  /* 0x00000006ff0d7e24 */ /* 0x000fe2000f8e00ff */
[----:B------:R-:W-:Y:S01]  /*17d0*/  ULDC.64 UR8, c[0x0][0x220] ;  /* 0x0000880000087ab9 */ /* 0x000fe20000000a00 */
[----:B------:R-:W-:Y:S02]  /*17e0*/  IMAD.IADD R7, R5, 0x1, R12 ;  /* 0x0000000105077824 */ /* 0x000fe400078e020c */
[----:B------:R-:W-:Y:S02]  /*17f0*/  IMAD.MOV.U32 R6, RZ, RZ, R4 ;  /* 0x000000ffff067224 */ /* 0x000fe400078e0004 */
[----:B------:R-:W-:-:S02]  /*1800*/  IMAD.IADD R5, R11, 0x1, R2 ;  /* 0x000000010b057824 */ /* 0x000fc400078e0202 */
[----:B------:R-:W-:Y:S02]  /*1810*/  IMAD.MOV.U32 R4, RZ, RZ, R10 ;  /* 0x000000ffff047224 */ /* 0x000fe400078e000a */
[----:B------:R-:W-:-:S04]  /*1820*/  IMAD.WIDE.U32 R12, R13, UR15, R8 ;  /* 0x0000000f0d0c7c25 */ /* 0x000fc8000f8e0008 */
[C---:B---3--:R-:W-:Y:S02]  /*1830*/  IMAD R11, R18.reuse, UR20, RZ ;  /* 0x00000014120b7c24 */ /* 0x048fe4000f8e02ff */
[----:B------:R-:W-:Y:S02]  /*1840*/  IMAD.WIDE.U32 R8, R18, UR14, R4 ;  /* 0x0000000e12087c25 */ /* 0x000fe4000f8e0004 */
[----:B------:R-:W3:Y:S01]  /*1850*/  LDL R18, [R1+0x44] ;  /* 0x0000440001127983 */ /* 0x000ee20000100800 */
[----:B------:R-:W-:Y:S01]  /*1860*/  UIMAD UR43, UR15, UR7, UR43 ;  /* 0x000000070f2b72a4 */ /* 0x000fe2000f8e022b */
[-C--:B------:R-:W-:Y:S02]  /*1870*/  IMAD R2, R24, R14.reuse, RZ ;  /* 0x0000000e18027224 */ /* 0x080fe400078e02ff */
[----:B------:R-:W-:Y:S01]  /*1880*/  IMAD.WIDE.U32 R6, R26, R14, R6 ;  /* 0x0000000e1a067225 */ /* 0x000fe200078e0006 */
[----:B------:R-:W-:Y:S01]  /*1890*/  LEA R242, P2, R12, UR10, 0x1 ;  /* 0x0000000a0cf27c11 */ /* 0x000fe2000f8408ff */
[----:B------:R-:W-:-:S02]  /*18a0*/  ULDC.64 UR6, c[0x0][0x260] ;  /* 0x0000980000067ab9 */ /* 0x000fc40000000a00 */
[----:B------:R-:W-:Y:S02]  /*18b0*/  IMAD R2, R26, R15, R2 ;  /* 0x0000000f1a027224 */ /* 0x000fe400078e0202 */
[----:B------:R-:W-:Y:S01]  /*18c0*/  VIADD R5, R13, UR43 ;  /* 0x0000002b0d057c36 */ /* 0x000fe20008000000 */
[----:B------:R-:W-:Y:S01]  /*18d0*/  LEA R4, P0, R6, UR8, 0x1 ;  /* 0x0000000806047c11 */ /* 0x000fe2000f8008ff */
[----:B------:R-:W-:Y:S02]  /*18e0*/  IMAD.IADD R10, R7, 0x1, R2 ;  /* 0x00000001070a7824 */ /* 0x000fe400078e0202 */
[----:B------:R-:W-:Y:S01]  /*18f0*/  IMAD R11, R19, UR14, R11 ;  /* 0x0000000e130b7c24 */ /* 0x000fe2000f8e020b */
[----:B------:R-:W-:Y:S01]  /*1900*/  LEA.HI.X R243, R12, UR11, R5, 0x1, P2 ;  /* 0x0000000b0cf37c11 */ /* 0x000fe200090f0c05 */
[----:B------:R-:W-:Y:S01]  /*1910*/  UIADD3 UR8, UR31, -0x1, URZ ;  /* 0xffffffff1f087890 */ /* 0x000fe2000fffe03f */
[----:B------:R-:W-:Y:S01]  /*1920*/  LEA.HI.X R5, R6, UR9, R10, 0x1, P0 ;  /* 0x0000000906057c11 */ /* 0x000fe200080f0c0a */
[----:B------:R-:W-:Y:S01]  /*1930*/  IMAD.IADD R7, R9, 0x1, R11 ;  /* 0x0000000109077824 */ /* 0x000fe200078e020b */
[----:B------:R-:W-:Y:S01]  /*1940*/  LEA R10, P0, R14, R4, 0x7 ;  /* 0x000000040e0a7211 */ /* 0x000fe200078038ff */
[----:B------:R-:W-:Y:S01]  /*1950*/  IMAD R2, R20, UR6, RZ ;  /* 0x0000000614027c24 */ /* 0x000fe2000f8e02ff */
[----:B------:R-:W-:-:S02]  /*1960*/  UIADD3 UR42, UR40, UR42, URZ ;  /* 0x0000002a282a7290 */ /* 0x000fc4000fffe03f */
[----:B------:R-:W-:Y:S01]  /*1970*/  LEA.HI.X R11, R14, R5, R15, 0x7, P0 ;  /* 0x000000050e0b7211 */ /* 0x000fe200000f3c0f */
[----:B------:R-:W-:Y:S01]  /*1980*/  ULDC.64 UR10, c[0x0][0x2b0] ;  /* 0x0000ac00000a7ab9 */ /* 0x000fe20000000a00 */
[----:B------:R-:W1:Y:S01]  /*1990*/  S2R R14, SR_TID.X ;  /* 0x00000000000e7919 */ /* 0x000e620000002100 */
[----:B------:R-:W-:Y:S01]  /*19a0*/  IMAD.MOV.U32 R6, RZ, RZ, R8 ;  /* 0x000000ffff067224 */ /* 0x000fe200078e0008 */
[----:B------:R-:W-:Y:S01]  /*19b0*/  ULEA.HI UR9, UR8, UR8, URZ, 0x1 ;  /* 0x0000000808097291 */ /* 0x000fe2000f8f083f */
[----:B------:R-:W1:Y:S01]  /*19c0*/  S2R R15, SR_TID.X ;  /* 0x00000000000f7919 */ /* 0x000e620000002100 */
[C---:B------:R-:W-:Y:S02]  /*19d0*/  IMAD R2, R0.reuse, UR7, R2 ;  /* 0x0000000700027c24 */ /* 0x040fe4000f8e0202 */
[----:B------:R-:W-:Y:S01]  /*19e0*/  ULOP3.LUT UR9, UR9, 0xfffffffe, URZ, 0xc0, !UPT ;  /* 0xfffffffe09097892 */ /* 0x000fe2000f8ec03f */
[----:B------:R-:W-:Y:S01]  /*19f0*/  IMAD.WIDE.U32 R6, R0, UR6, R6 ;  /* 0x0000000600067c25 */ /* 0x000fe2000f8e0006 */
[----:B------:R-:W-:-:S02]  /*1a00*/  ULDC.64 UR6, c[0x0][0x218] ;  /* 0x0000860000067ab9 */ /* 0x000fc40000000a00 */
[----:B------:R-:W-:Y:S01]  /*1a10*/  UIADD3 UR9, UR8, -UR9, URZ ;  /* 0x8000000908097290 */ /* 0x000fe2000fffe03f */
[----:B------:R-:W-:Y:S02]  /*1a20*/  IMAD.IADD R7, R7, 0x1, R2 ;  /* 0x0000000107077824 */ /* 0x000fe400078e0202 */
[-C--:B------:R-:W-:Y:S01]  /*1a30*/  IMAD R2, R24, R16.reuse, RZ ;  /* 0x0000001018027224 */ /* 0x080fe200078e02ff */
[----:B------:R-:W-:Y:S01]  /*1a40*/  UISETP.NE.AND UP0, UPT, UR9, 0x1, UPT ;  /* 0x000000010900788c */ /* 0x000fe2000bf05270 */
[----:B------:R-:W-:-:S04]  /*1a50*/  IMAD.WIDE.U32 R8, R26, R16, R6 ;  /* 0x000000101a087225 */ /* 0x000fc800078e0006 */
[----:B------:R-:W-:Y:S01]  /*1a60*/  IMAD R2, R26, R17, R2 ;  /* 0x000000111a027224 */ /* 0x000fe200078e0202 */
[----:B------:R-:W-:-:S03]  /*1a70*/  PLOP3.LUT P0, PT, PT, PT, UP0, 0x80, 0x0 ;  /* 0x000000000000781c */ /* 0x000fc60003f0f008 */
[----:B------:R-:W-:Y:S01]  /*1a80*/  IMAD.IADD R2, R9, 0x1, R2 ;  /* 0x0000000109027824 */ /* 0x000fe200078e0202 */
[----:B------:R-:W-:Y:S01]  /*1a90*/  UIMAD.WIDE UR10, UR42, 0x4, UR10 ;  /* 0x000000042a0a78a5 */ /* 0x000fe2000f8e020a */
[----:B-1----:R-:W-:Y:S01]  /*1aa0*/  SHF.R.S32.HI R14, RZ, 0x1f, R14 ;  /* 0x0000001fff0e7819 */ /* 0x002fe2000001140e */
[----:B------:R-:W-:-:S03]  /*1ab0*/  UIMAD UR45, UR24, UR23, URZ ;  /* 0x00000017182d72a4 */ /* 0x000fc6000f8e023f */
[----:B------:R-:W-:-:S04]  /*1ac0*/  LEA.HI R14, R14, R15, RZ, 0x5 ;  /* 0x0000000f0e0e7211 */ /* 0x000fc800078f28ff */
[----:B------:R-:W-:Y:S01]  /*1ad0*/  SHF.R.S32.HI R14, RZ, 0x5, R14 ;  /* 0x00000005ff0e7819 */ /* 0x000fe2000001140e */
[----:B------:R-:W-:Y:S01]  /*1ae0*/  UMOV UR9, UR11 ;  /* 0x0000000b00097c82 */ /* 0x000fe20008000000 */
[----:B------:R-:W-:Y:S02]  /*1af0*/  UIMAD.WIDE UR42, UR14, UR22, UR40 ;  /* 0x000000160e2a72a5 */ /* 0x000fe4000f8e0228 */
[----:B------:R-:W-:Y:S02]  /*1b00*/  UIMAD.WIDE.U32 UR46, UR23, UR24, URZ ;  /* 0x00000018172e72a5 */ /* 0x000fe4000f8e003f */
[----:B------:R-:W-:-:S04]  /*1b10*/  UIADD3 UR26, UP0, UR42, UR26, URZ ;  /* 0x0000001a2a1a7290 */ /* 0x000fc8000ff1e03f */
[----:B------:R-:W-:Y:S02]  /*1b20*/  UIADD3.X UR25, UR43, UR25, URZ, UP0, !UPT ;  /* 0x000000192b197290 */ /* 0x000fe400087fe43f */
[----:B------:R-:W-:Y:S01]  /*1b30*/  UIADD3 UR29, UR40, UR29, URZ ;  /* 0x0000001d281d7290 */ /* 0x000fe2000fffe03f */
        /* <DEDUP_REMOVED lines=34> */
[----:B------:R2:W-:Y:S04]  /*1d60*/  LDGSTS.E.BYPASS.LTC128B.128 [R0+0x14000], desc[UR38][R10.64+0x80] ;  /* 0x140000800a007fae */ /* 0x0005e8000b901d66 */
[----:B------:R-:W0:Y:S04]  /*1d70*/  LDGDEPBAR ;  /* 0x00000000000079af */ /* 0x000e280000000000 */
[----:B------:R-:W-:Y:S04]  /*1d80*/  LDGSTS.E.BYPASS.LTC128B.128 [R0+0x6000], desc[UR38][R242.64] ;  /* 0x06000000f2007fae */ /* 0x000fe8000b901d66 */
[----:B------:R-:W-:Y:S01]  /*1d90*/  LDGSTS.E.BYPASS.LTC128B.128 [R0+0x7000], desc[UR38][R242.64+0x40] ;  /* 0x07000040f2007fae */ /* 0x000fe2000b901d66 */
[----:B-1----:R-:W-:-:S03]  /*1da0*/  LEA R4, P1, R8, UR6, 0x1 ;  /* 0x0000000608047c11 */ /* 0x002fc6000f8208ff */
[----:B------:R-:W-:Y:S01]  /*1db0*/  LDGSTS.E.BYPASS.LTC128B.128 [R0+0x8000], desc[UR38][R242.64+0x80] ;  /* 0x08000080f2007fae */ /* 0x000fe2000b901d66 */
[----:B------:R-:W-:Y:S02]  /*1dc0*/  LEA.HI.X R5, R8, UR7, R2, 0x1, P1 ;  /* 0x0000000708057c11 */ /* 0x000fe400088f0c02 */
[----:B------:R-:W-:Y:S02]  /*1dd0*/  SEL R2, R12, R25, !P0 ;  /* 0x000000190c027207 */ /* 0x000fe40004000000 */
[----:B------:R-:W-:Y:S02]  /*1de0*/  LEA R8, P1, R16, R4, 0x7 ;  /* 0x0000000410087211 */ /* 0x000fe400078238ff */
[----:B--2---:R-:W-:Y:S02]  /*1df0*/  LEA R10, R2, UR5, 0x1 ;  /* 0x00000005020a7c11 */ /* 0x004fe4000f8e08ff */
[----:B------:R-:W-:-:S03]  /*1e00*/  LEA.HI.X R9, R16, R5, R17, 0x7, P1 ;  /* 0x0000000510097211 */ /* 0x000fc600008f3c11 */
[----:B------:R-:W-:Y:S01]  /*1e10*/  LDGSTS.E.BYPASS.LTC128B.128 [R10], desc[UR38][R244.64] ;  /* 0x00000000f40a7fae */ /* 0x000fe2000b901d66 */
[----:B----4-:R-:W-:-:S03]  /*1e20*/  IMAD.SHL.U32 R6, R21, 0x4, RZ ;  /* 0x0000000415067824 */ /* 0x010fc600078e00ff */
[----:B------:R-:W-:Y:S01]  /*1e30*/  LDGSTS.E.BYPASS.LTC128B.128 [R10+0x1000], desc[UR38][R244.64+0x40] ;  /* 0x01000040f40a7fae */ /* 0x000fe2000b901d66 */
[----:B------:R-:W-:-:S03]  /*1e40*/  SHF.R.S32.HI R13, RZ, 0x1f, R21 ;  /* 0x0000001fff0d7819 */ /* 0x000fc60000011415 */
[----:B------:R-:W-:Y:S04]  /*1e50*/  LDGSTS.E.BYPASS.LTC128B.128 [R10+0x2000], desc[UR38][R244.64+0x80] ;  /* 0x02000080f40a7fae */ /* 0x000fe8000b901d66 */
[----:B------:R-:W-:Y:S01]  /*1e60*/  LDGSTS.E.BYPASS.LTC128B.128 [R0+0x9000], desc[UR38][R4.64] ;  /* 0x0900000004007fae */ /* 0x000fe2000b901d66 */
[----:B------:R-:W-:-:S03]  /*1e70*/  USHF.R.S32.HI UR7, URZ, 0x1f, UR23 ;  /* 0x0000001f3f077899 */ /* 0x000fc60008011417 */
[----:B------:R-:W-:Y:S01]  /*1e80*/  LDGSTS.E.BYPASS.LTC128B.128 [R0+0xb000], desc[UR38][R4.64+0x40] ;  /* 0x0b00004004007fae */ /* 0x000fe2000b901d66 */
[----:B------:R-:W-:-:S03]  /*1e90*/  USHF.L.U32 UR6, UR45, 0x6, URZ ;  /* 0x000000062d067899 */ /* 0x000fc6000800063f */
[----:B------:R1:W-:Y:S01]  /*1ea0*/  LDGSTS.E.BYPASS.LTC128B.128 [R0+0xd000], desc[UR38][R4.64+0x80] ;  /* 0x0d00008004007fae */ /* 0x0003e2000b901d66 */
[----:B------:R-:W-:-:S03]  /*1eb0*/  SHF.L.U64.HI R7, R21, 0x2, R13 ;  /* 0x0000000215077819 */ /* 0x000fc6000001020d */
[----:B------:R-:W-:Y:S01]  /*1ec0*/  LDGSTS.E.BYPASS.LTC128B.128 [R0+0xa000], desc[UR38][R8.64] ;  /* 0x0a00000008007fae */ /* 0x000fe2000b901d66 */
[----:B------:R-:W-:-:S03]  /*1ed0*/  IADD3 R6, P2, R6, UR10, RZ ;  /* 0x0000000a06067c10 */ /* 0x000fc6000ff5e0ff */
[----:B------:R-:W-:Y:S01]  /*1ee0*/  LDGSTS.E.BYPASS.LTC128B.128 [R0+0xc000], desc[UR38][R8.64+0x40] ;  /* 0x0c00004008007fae */ /* 0x000fe2000b901d66 */
[----:B------:R-:W-:-:S03]  /*1ef0*/  UIMAD UR7, UR7, UR24, URZ ;  /* 0x00000018070772a4 */ /* 0x000fc6000f8e023f */
[----:B------:R3:W-:Y:S01]  /*1f00*/  LDGSTS.E.BYPASS.LTC128B.128 [R0+0xe000], desc[UR38][R8.64+0x80] ;  /* 0x0e00008008007fae */ /* 0x0007e2000b901d66 */
[----:B------:R-:W-:Y:S01]  /*1f10*/  IADD3.X R7, R7, UR9, RZ, P2, !PT ;  /* 0x0000000907077c10 */ /* 0x000fe200097fe4ff */
[----:B------:R-:W-:Y:S01]  /*1f20*/  USHF.R.S32.HI UR11, URZ, 0x1f, UR6 ;  /* 0x0000001f3f0b7899 */ /* 0x000fe20008011406 */
[----:B------:R-:W-:Y:S01]  /*1f30*/  IMAD.U32 R2, RZ, RZ, UR27 ;  /* 0x0000001bff027e24 */ /* 0x000fe2000f8e00ff */
[----:B------:R-:W-:Y:S01]  /*1f40*/  UIMAD UR7, UR28, UR23, UR7 ;  /* 0x000000171c0772a4 */ /* 0x000fe2000f8e0207 */
[----:B------:R-:W0:Y:S02]  /*1f50*/  LDGDEPBAR ;  /* 0x00000000000079af */ /* 0x000e240000000000 */
[----:B------:R-:W-:Y:S01]  /*1f60*/  ULDC.64 UR22, c[0x0][0x478] ;  /* 0x00011e0000167ab9 */ /* 0x000fe20000000a00 */
[----:B-1----:R-:W-:Y:S01]  /*1f70*/  IMAD.U32 R4, RZ, RZ, UR30 ;  /* 0x0000001eff047e24 */ /* 0x002fe2000f8e00ff */
[----:B------:R-:W-:Y:S01]  /*1f80*/  UIADD3 UR7, UR47, UR7, URZ ;  /* 0x000000072f077290 */ /* 0x000fe2000fffe03f */
[----:B------:R-:W5:Y:S01]  /*1f90*/  LDG.E R11, desc[UR38][R6.64+0x20] ;  /* 0x00002026060b7981 */ /* 0x000f62000c1e1900 */
[----:B---3--:R-:W-:-:S03]  /*1fa0*/  IMAD R0, R14, UR45, R18 ;  /* 0x0000002d0e007c24 */ /* 0x008fc6000f8e0212 */
[----:B------:R-:W5:Y:S01]  /*1fb0*/  LDG.E R8, desc[UR38][R6.64] ;  /* 0x0000002606087981 */ /* 0x000f62000c1e1900 */
[----:B------:R-:W-:-:S04]  /*1fc0*/  DEPBAR.LE SB0, 0x1 ;  /* 0x000080400000791a */ /* 0x000fc80000000000 */
[----:B------:R-:W-:Y:S01]  /*1fd0*/  IADD3 R4, P2, P1, R0, UR6, R4 ;  /* 0x0000000600047c10 */ /* 0x000fe2000f95e004 */
[----:B------:R-:W5:Y:S01]  /*1fe0*/  LDG.E R12, desc[UR38][R6.64+0x80] ;  /* 0x00008026060c7981 */ /* 0x000f62000c1e1900 */
[----:B------:R-:W-:-:S03]  /*1ff0*/  SHF.R.S32.HI R0, RZ, 0x1f, R0 ;  /* 0x0000001fff007819 */ /* 0x000fc60000011400 */
[----:B------:R1:W5:Y:S01]  /*2000*/  LDG.E R9, desc[UR38][R6.64+0xa0] ;  /* 0x0000a02606097981 */ /* 0x000362000c1e1900 */
[----:B------:R-:W-:Y:S02]  /*2010*/  IADD3.X R0, R0, UR11, R2, P2, P1 ;  /* 0x0000000b00007c10 */ /* 0x000fe400097e2402 */
[----:B------:R-:W-:Y:S01]  /*2020*/  IADD3 R4, P1, R4, R22, RZ ;  /* 0x0000001604047210 */ /* 0x000fe20007f3e0ff */
[----:B------:R-:W-:Y:S01]  /*2030*/  UIMAD UR7, UR7, UR26, URZ ;  /* 0x0000001a070772a4 */ /* 0x000fe2000f8e023f */
[----:B------:R-:W-:Y:S03]  /*2040*/  BAR.SYNC.DEFER_BLOCKING 0x0 ;  /* 0x0000000000007b1d */ /* 0x000fe60000010000 */
[----:B------:R-:W-:Y:S01]  /*2050*/  IMAD.X R5, R0, 0x1, R23, P1 ;  /* 0x0000000100057824 */ /* 0x000fe200008e0617 */
[----:B------:R-:W-:-:S03]  /*2060*/  UIMAD UR25, UR25, UR46, UR7 ;  /* 0x0000002e191972a4 */ /* 0x000fc6000f8e0207 */
[----:B------:R-:W-:Y:S01]  /*2070*/  ULDC.64 UR6, c[0x0][0x400] ;  /* 0x0001000000067ab9 */ /* 0x000fe20000000a00 */
        /* <DEDUP_REMOVED lines=54> */
[----:B------:R-:W-:Y:S01]  /*23e0*/  STL [R1], R10 ;  /* 0x0000000a01007387 */ /* 0x000fe20000100800 */
[C---:B------:R-:W-:Y:S01]  /*23f0*/  SHF.L.U64.HI R0, R21.reuse, 0x2, R13 ;  /* 0x0000000215007819 */ /* 0x040fe2000001020d */
[----:B------:R-:W-:Y:S01]  /*2400*/  USHF.L.U32 UR50, UR45, 0x4, URZ ;  /* 0x000000042d327899 */ /* 0x000fe2000800063f */
[----:B------:R-:W-:Y:S01]  /*2410*/  SHF.L.U32 R4, R21, 0x2, RZ ;  /* 0x0000000215047819 */ /* 0x000fe200000006ff */
[----:B-----5:R-:W-:Y:S01]  /*2420*/  STL [R1+0x10], R8 ;  /* 0x0000100801007387 */ /* 0x020fe20000100800 */
[----:B------:R-:W-:Y:S01]  /*2430*/  UIADD3 UR42, UR34, UR4, URZ ;  /* 0x00000004222a7290 */ /* 0x000fe2000fffe03f */
[----:B------:R-:W-:Y:S01]  /*2440*/  VIADD R2, R229, 0x1800 ;  /* 0x00001800e5027836 */ /* 0x000fe20000000000 */
[----:B------:R-:W-:Y:S01]  /*2450*/  USHF.L.U32 UR51, UR45, 0x3, URZ ;  /* 0x000000032d337899 */ /* 0x000fe2000800063f */
[----:B------:R-:W-:Y:S01]  /*2460*/  STL [R1+0xc], R11 ;  /* 0x00000c0b01007387 */ /* 0x000fe20000100800 */
[----:B------:R-:W-:Y:S01]  /*2470*/  UIADD3 UR27, UR50, 0x40, URZ ;  /* 0x00000040321b7890 */ /* 0x000fe2000fffe03f */
[----:B------:R-:W-:Y:S01]  /*2480*/  IMAD.MOV.U32 R127, RZ, RZ, RZ ;  /* 0x000000ffff7f7224 */ /* 0x000fe200078e00ff */
[----:B------:R-:W-:Y:S01]  /*2490*/  UIADD3 UR34, UR50, 0x20, URZ ;  /* 0x0000002032227890 */ /* 0x000fe2000fffe03f */
[----:B------:R-:W-:Y:S01]  /*24a0*/  STL [R1+0x8], R12 ;  /* 0x0000080c01007387 */ /* 0x000fe20000100800 */
[----:B------:R-:W-:Y:S01]  /*24b0*/  UIADD3 UR26, UR51, UR27, URZ ;  /* 0x0000001b331a7290 */ /* 0x000fe2000fffe03f */
[----:B------:R-:W-:Y:S01]  /*24c0*/  SEL R2, R2, R229, !P0 ;  /* 0x000000e502027207 */ /* 0x000fe20004000000 */
[----:B------:R-:W-:Y:S01]  /*24d0*/  UIADD3 UR31, UR51, UR34, URZ ;  /* 0x00000022331f7290 */ /* 0x000fe2000fffe03f */
[----:B------:R-:W-:Y:S01]  /*24e0*/  STL [R1+0x4], R9 ;  /* 0x0000040901007387 */ /* 0x000fe20000100800 */
[----:B------:R-:W-:-:S02]  /*24f0*/  UIADD3 UR25, UR51, UR26, URZ ;  /* 0x0000001a33197290 */ /* 0x000fc4000fffe03f */
[----:B------:R-:W-:Y:S01]  /*2500*/  UIADD3 UR30, UR51, UR31, URZ ;  /* 0x0000001f331e7290 */ /* 0x000fe2000fffe03f */
[----:B------:R1:W-:Y:S01]  /*2510*/  STL [R1+0x24], R0 ;  /* 0x0000240001007387 */ /* 0x0003e20000100800 */
[----:B------:R-:W-:Y:S02]  /*2520*/  UIADD3 UR24, UR51, UR25, URZ ;  /* 0x0000001933187290 */ /* 0x000fe4000fffe03f */
[----:B------:R-:W-:Y:S01]  /*2530*/  UIADD3 UR29, UR51, UR30, URZ ;  /* 0x0000001e331d7290 */ /* 0x000fe2000fffe03f */
[----:B------:R2:W-:Y:S01]  /*2540*/  STL [R1+0x20], R4 ;  /* 0x0000200401007387 */ /* 0x0005e20000100800 */
[----:B------:R-:W-:Y:S01]  /*2550*/  UMOV UR7, UR23 ;  /* 0x0000001700077c82 */ /* 0x000fe20008000000 */
[----:B------:R-:W-:Y:S02]  /*2560*/  UIADD3 UR23, UR51, UR24, URZ ;  /* 0x0000001833177290 */ /* 0x000fe4000fffe03f */
[----:B------:R-:W-:Y:S02]  /*2570*/  UIADD3 UR28, UR51, UR29, URZ ;  /* 0x0000001d331c7290 */ /* 0x000fe4000fffe03f */
[----:B------:R-:W-:-:S02]  /*2580*/  UIMAD UR49, UR45, 0x18, URZ ;  /* 0x000000182d3178a4 */ /* 0x000fc4000f8e023f */
[----:B------:R-:W-:Y:S02]  /*2590*/  USHF.L.U32 UR48, UR45, 0x5, URZ ;  /* 0x000000052d307899 */ /* 0x000fe4000800063f */
[----:B------:R-:W-:Y:S02]  /*25a0*/  UIMAD UR47, UR45, 0x28, URZ ;  /* 0x000000282d2f78a4 */ /* 0x000fe4000f8e023f */
[----:B------:R-:W-:Y:S02]  /*25b0*/  UIMAD UR46, UR45, 0x30, URZ ;  /* 0x000000302d2e78a4 */ /* 0x000fe4000f8e023f */
[----:B------:R-:W-:Y:S01]  /*25c0*/  UIMAD UR45, UR45, 0x38, URZ ;  /* 0x000000382d2d78a4 */ /* 0x000fe2000f8e023f */
[----:B------:R-:W-:Y:S01]  /*25d0*/  ULDC UR41, c[0x0][0x270] ;  /* 0x00009c0000297ab9 */ /* 0x000fe20000000800 */
[----:B------:R-:W-:Y:S02]  /*25e0*/  UIADD3 UR42, -UR35, 0x80, UR42 ;  /* 0x00000080232a7890 */ /* 0x000fe4000fffe12a */
[----:B------:R-:W-:Y:S01]  /*25f0*/  UIADD3 UR11, UR51, UR23, URZ ;  /* 0x00000017330b7290 */ /* 0x000fe2000fffe03f */
[----:B-1----:R-:W-:Y:S01]  /*2600*/  VIADD R0, R230, 0x1800 ;  /* 0x00001800e6007836 */ /* 0x002fe20000000000 */
[----:B------:R-:W-:-:S04]  /*2610*/  UIADD3 UR4, UR51, UR28, URZ ;  /* 0x0000001c33047290 */ /* 0x000fc8000fffe03f */
[----:B------:R-:W-:Y:S02]  /*2620*/  SEL R0, R0, R230, !P0 ;  /* 0x000000e600007207 */ /* 0x000fe40004000000 */
[----:B------:R-:W-:Y:S01]  /*2630*/  LEA R220, R2, UR5, 0x1 ;  /* 0x0000000502dc7c11 */ /* 0x000fe2000f8e08ff */
[----:B------:R-:W-:Y:S01]  /*2640*/  ULDC UR44, c[0x0][0x39c] ;  /* 0x0000e700002c7ab9 */ /* 0x000fe20000000800 */
[----:B------:R-:W-:Y:S01]  /*2650*/  LEA R221, R0, UR5, 0x1 ;  /* 0x0000000500dd7c11 */ /* 0x000fe2000f8e08ff */
[----:B--2---:R-:W-:-:S06]  /*2660*/  ULDC UR43, c[0x0][0x2ec] ;  /* 0x0000bb00002b7ab9 */ /* 0x004fcc0000000800 */
.L_x_232:
[----:B------:R-:W0:Y:S01]  /*2670*/  LDGDEPBAR ;  /* 0x00000000000079af */ /* 0x000e220000000000 */
[----:B------:R-:W-:Y:S01]  /*2680*/  IADD3 R0, R228, R221, RZ ;  /* 0x000000dde4007210 */ /* 0x000fe20007ffe0ff */
[----:B------:R-:W-:Y:S06]  /*2690*/  USHF.L.U32 UR40, UR8, 0x6, URZ ;  /* 0x0000000608287899 */ /* 0x000fec000800063f */
[----:B------:R-:W2:Y:S01]  /*26a0*/  LDL R236, [R1+0x30] ;  /* 0x0000300001ec7983 */ /* 0x000ea20000100800 */
[----:B------:R-:W-:Y:S02]  /*26b0*/  UISETP.GT.AND UP3, UPT, UR8, UR6, UPT ;  /* 0x000000060800728c */ /* 0x000fe4000bf64270 */
[----:B------:R-:W-:Y:S01]  /*26c0*/  UISETP.GE.AND UP0, UPT, UR40, UR42, UPT ;  /* 0x0000002a2800728c */ /* 0x000fe2000bf06270 */
[----:B------:R-:W3:Y:S01]  /*26d0*/  LDL R235, [R1+0x34] ;  /* 0x0000340001eb7983 */ /* 0x000ee20000100800 */
[----:B------:R-:W-:Y:S03]  /*26e0*/  MOV R2, UR40 ;  /* 0x0000002800027c02 */ /* 0x000fe60008000f00 */
[----:B------:R-:W4:Y:S01]  /*26f0*/  LDL R234, [R1+0x10] ;  /* 0x0000100001ea7983 */ /* 0x000f220000100800 */
[----:B------:R-:W-:Y:S03]  /*2700*/  PLOP3.LUT P0, PT, PT, PT, UP0, 0x80, 0x0 ;  /* 0x000000000000781c */ /* 0x000fe60003f0f008 */
[----:B------:R-:W2:Y:S04]  /*2710*/  LDL R231, [R1+0xc] ;  /* 0x00000c0001e77983 */ /* 0x000ea80000100800 */
        /* <DEDUP_REMOVED lines=24> */
[----:B------:R-:W-:Y:S01]  /*28a0*/  STL [R1+0x48], R3 ;  /* 0x0000480301007387 */ /* 0x000fe20000100800 */
[----:B--2---:R-:W-:Y:S01]  /*28b0*/  FSETP.NEU.FTZ.AND P1, PT, R231, -INF , PT ;  /* 0xff800000e700780b */ /* 0x004fe20003f3d000 */
[----:B------:R-:W-:Y:S04]  /*28c0*/  DEPBAR.LE SB0, 0x0 ;  /* 0x000080000000791a */ /* 0x000fe80000000000 */
[----:B------:R-:W-:Y:S01]  /*28d0*/  BAR.SYNC.DEFER_BLOCKING 0x0 ;  /* 0x0000000000007b1d */ /* 0x000fe20000010000 */
[----:B----4-:R-:W-:Y:S05]  /*28e0*/  FSETP.NEU.FTZ.AND P2, PT, R234, -INF , PT ;  /* 0xff800000ea00780b */ /* 0x010fea0003f5d000 */
[----:B------:R-:W-:Y:S08]  /*28f0*/  LDSM.16.M88.4 R32, [R221] ;  /* 0x00000000dd20783b */ /* 0x000ff00000000200 */
[----:B------:R-:W1:Y:S08]  /*2900*/  LDSM.16.M88.4 R16, [R222+0x9000] ;  /* 0x00900000de10783b */ /* 0x000e700000000200 */
[----:B------:R-:W2:Y:S08]  /*2910*/  LDSM.16.M88.4 R28, [R221+0x800] ;  /* 0x00080000dd1c783b */ /* 0x000eb00000000200 */
[----:B------:R-:W4:Y:S08]  /*2920*/  LDSM.16.M88.4 R132, [R222+0x9400] ;  /* 0x00940000de84783b */ /* 0x000f300000000200 */
[----:B------:R-:W-:Y:S08]  /*2930*/  LDSM.16.M88.4 R136, [R0] ;  /* 0x000000000088783b */ /* 0x000ff00000000200 */
[----:B------:R-:W3:Y:S01]  /*2940*/  LDSM.16.M88.4 R140, [R223+0x9000] ;  /* 0x00900000df8c783b */ /* 0x000ee20000000200 */
[-C--:B-1----:R-:W-:Y:S07]  /*2950*/  HMMA.16816.F32 R4, R32, R16.reuse, RZ ;  /* 0x000000102004723c */ /* 0x082fee00000018ff */
[----:B------:R-:W1:Y:S01]  /*2960*/  LDSM.16.M88.4 R144, [R0+0x800] ;  /* 0x000800000090783b */ /* 0x000e620000000200 */
[C---:B--2---:R-:W-:Y:S07]  /*2970*/  HMMA.16816.F32 R8, R28.reuse, R16, RZ ;  /* 0x000000101c08723c */ /* 0x044fee00000018ff */
[----:B------:R-:W2:Y:S01]  /*2980*/  LDSM.16.M88.4 R148, [R223+0x9400] ;  /* 0x00940000df94783b */ /* 0x000ea20000000200 */
[-C--:B------:R-:W-:Y:S07]  /*2990*/  HMMA.16816.F32 R12, R28, R18.reuse, RZ ;  /* 0x000000121c0c723c */ /* 0x080fee00000018ff */
[----:B------:R-:W-:Y:S01]  /*29a0*/  LDSM.16.M88.4 R152, [R221+0x1000] ;  /* 0x00100000dd98783b */ /* 0x000fe20000000200 */
[C---:B------:R-:W-:Y:S07]  /*29b0*/  HMMA.16816.F32 R16, R32.reuse, R18, RZ ;  /* 0x000000122010723c */ /* 0x040fee00000018ff */
[----:B------:R-:W2:Y:S01]  /*29c0*/  LDSM.16.M88.4 R156, [R222+0xb000] ;  /* 0x00b00000de9c783b */ /* 0x000ea20000000200 */
[-C--:B----4-:R-:W-:Y:S06]  /*29d0*/  HMMA.16816.F32 R20, R32, R132.reuse, RZ ;  /* 0x000000842014723c */ /* 0x090fec00000018ff */
[C---:B------:R-:W-:Y:S01]  /*29e0*/  HMMA.16816.F32 R24, R28.reuse, R132, RZ ;  /* 0x000000841c18723c */ /* 0x040fe200000018ff */
[----:B------:R-:W-:Y:S05]  /*29f0*/  LDSM.16.M88.4 R160, [R222+0xb400] ;  /* 0x00b40000dea0783b */ /* 0x000fea0000000200 */
[-C--:B------:R-:W-:Y:S03]  /*2a00*/  HMMA.16816.F32 R28, R28, R134.reuse, RZ ;  /* 0x000000861c1c723c */ /* 0x080fe600000018ff */
[----:B------:R-:W-:Y:S03]  /*2a10*/  LDSM.16.M88.4 R164, [R0+0x1000] ;  /* 0x0010000000a4783b */ /* 0x000fe60000000200 */
[----:B------:R-:W-:Y:S05]  /*2a20*/  HMMA.16816.F32 R32, R32, R134, RZ ;  /* 0x000000862020723c */ /* 0x000fea00000018ff */
[----:B------:R-:W4:Y:S01]  /*2a30*/  LDSM.16.M88.4 R132, [R221+0x1800] ;  /* 0x00180000dd84783b */ /* 0x000f220000000200 */
[-C--:B---3--:R-:W-:Y:S06]  /*2a40*/  HMMA.16816.F32 R4, R136, R140.reuse, R4 ;  /* 0x0000008c8804723c */ /* 0x088fec0000001804 */
[C---:B-1----:R-:W-:Y:S01]  /*2a50*/  HMMA.16816.F32 R8, R144.reuse, R140, R8 ;  /* 0x0000008c9008723c */ /* 0x042fe20000001808 */
[----:B------:R-:W1:Y:S05]  /*2a60*/  LDSM.16.M88.4 R168, [R223+0xb000] ;  /* 0x00b00000dfa8783b */ /* 0x000e6a0000000200 */
[-C--:B------:R-:W-:Y:S06]  /*2a70*/  HMMA.16816.F32 R12, R144, R142.reuse, R12 ;  /* 0x0000008e900c723c */ /* 0x080fec000000180c */
[C---:B------:R-:W-:Y:S01]  /*2a80*/  HMMA.16816.F32 R16, R136.reuse, R142, R16 ;  /* 0x0000008e8810723c */ /* 0x040fe20000001810 */
[----:B------:R-:W-:Y:S05]  /*2a90*/  LDSM.16.M88.4 R140, [R223+0xb400] ;  /* 0x00b40000df8c783b */ /* 0x000fea0000000200 */
[-C--:B--2---:R-:W-:Y:S06]  /*2aa0*/  HMMA.16816.F32 R20, R136, R148.reuse, R20 ;  /* 0x000000948814723c */ /* 0x084fec0000001814 */
[C---:B------:R-:W-:Y:S06]  /*2ab0*/  HMMA.16816.F32 R24, R144.reuse, R148, R24 ;  /* 0x000000949018723c */ /* 0x040fec0000001818 */
[-C--:B------:R-:W-:Y:S01]  /*2ac0*/  HMMA.16816.F32 R28, R144, R150.reuse, R28 ;  /* 0x00000096901c723c */ /* 0x080fe2000000181c */
[----:B------:R-:W-:Y:S05]  /*2ad0*/  LDSM.16.M88.4 R144, [R221+0x2000] ;  /* 0x00200000dd90783b */ /* 0x000fea0000000200 */
[----:B------:R-:W-:Y:S03]  /*2ae0*/  HMMA.16816.F32 R32, R136, R150, R32 ;  /* 0x000000968820723c */ /* 0x000fe60000001820 */
[----:B------:R-:W2:Y:S03]  /*2af0*/  LDSM.16.M88.4 R136, [R0+0x1800] ;  /* 0x001800000088783b */ /* 0x000ea60000000200 */
[-C--:B------:R-:W-:Y:S05]  /*2b00*/  HMMA.16816.F32 R4, R152, R156.reuse, R4 ;  /* 0x0000009c9804723c */ /* 0x080fea0000001804 */
[----:B------:R-:W3:Y:S01]  /*2b10*/  LDSM.16.M88.4 R148, [R222+0xd000] ;  /* 0x00d00000de94783b */ /* 0x000ee20000000200 */
[C---:B----4-:R-:W-:Y:S06]  /*2b20*/  HMMA.16816.F32 R8, R132.reuse, R156, R8 ;  /* 0x0000009c8408723c */ /* 0x050fec0000001808 */
[-C--:B------:R-:W-:Y:S06]  /*2b30*/  HMMA.16816.F32 R12, R132, R158.reuse, R12 ;  /* 0x0000009e840c723c */ /* 0x080fec000000180c */
[C---:B------:R-:W-:Y:S01]  /*2b40*/  HMMA.16816.F32 R16, R152.reuse, R158, R16 ;  /* 0x0000009e9810723c */ /* 0x040fe20000001810 */
[----:B------:R-:W-:Y:S05]  /*2b50*/  LDSM.16.M88.4 R156, [R0+0x2000] ;  /* 0x00200000009c783b */ /* 0x000fea0000000200 */
[-C--:B------:R-:W-:Y:S06]  /*2b60*/  HMMA.16816.F32 R20, R152, R160.reuse, R20 ;  /* 0x000000a09814723c */ /* 0x080fec0000001814 */
[C---:B------:R-:W-:Y:S06]  /*2b70*/  HMMA.16816.F32 R24, R132.reuse, R160, R24 ;  /* 0x000000a08418723c */ /* 0x040fec0000001818 */
[-C--:B------:R-:W-:Y:S01]  /*2b80*/  HMMA.16816.F32 R28, R132, R162.reuse, R28 ;  /* 0x000000a2841c723c */ /* 0x080fe2000000181c */
[----:B------:R-:W4:Y:S05]  /*2b90*/  LDSM.16.M88.4 R132, [R221+0x2800] ;  /* 0x00280000dd84783b */ /* 0x000f2a0000000200 */
[----:B------:R-:W-:Y:S03]  /*2ba0*/  HMMA.16816.F32 R32, R152, R162, R32 ;  /* 0x000000a29820723c */ /* 0x000fe60000001820 */
[----:B------:R-:W4:Y:S03]  /*2bb0*/  LDSM.16.M88.4 R152, [R222+0xd400] ;  /* 0x00d40000de98783b */ /* 0x000f260000000200 */
[-C--:B-1----:R-:W-:Y:S05]  /*2bc0*/  HMMA.16816.F32 R4, R164, R168.reuse, R4 ;  /* 0x000000a8a404723c */ /* 0x082fea0000001804 */
[----:B------:R-:W1:Y:S01]  /*2bd0*/  LDSM.16.M88.4 R160, [R223+0xd000] ;  /* 0x00d00000dfa0783b */ /* 0x000e620000000200 */
[C---:B--2---:R-:W-:Y:S06]  /*2be0*/  HMMA.16816.F32 R8, R136.reuse, R168, R8 ;  /* 0x000000a88808723c */ /* 0x044fec0000001808 */
[-C--:B------:R-:W-:Y:S06]  /*2bf0*/  HMMA.16816.F32 R12, R136, R170.reuse, R12 ;  /* 0x000000aa880c723c */ /* 0x080fec000000180c */
[C---:B------:R-:W-:Y:S06]  /*2c00*/  HMMA.16816.F32 R16, R164.reuse, R170, R16 ;  /* 0x000000aaa410723c */ /* 0x040fec0000001810 */
[-C--:B------:R-:W-:Y:S06]  /*2c10*/  HMMA.16816.F32 R20, R164, R140.reuse, R20 ;  /* 0x0000008ca414723c */ /* 0x080fec0000001814 */
[C---:B------:R-:W-:Y:S01]  /*2c20*/  HMMA.16816.F32 R24, R136.reuse, R140, R24 ;  /* 0x0000008c8818723c */ /* 0x040fe20000001818 */
[----:B------:R-:W2:Y:S04]  /*2c30*/  LDL R141, [R1+0x20] ;  /* 0x00002000018d7983 */ /* 0x000ea80000100800 */
[----:B------:R-:W2:Y:S01]  /*2c40*/  LDL R140, [R1+0x24] ;  /* 0x00002400018c7983 */ /* 0x000ea20000100800 */
[-C--:B------:R-:W-:Y:S03]  /*2c50*/  HMMA.16816.F32 R28, R136, R142.reuse, R28 ;  /* 0x0000008e881c723c */ /* 0x080fe6000000181c */
[----:B------:R1:W1:Y:S03]  /*2c60*/  LDSM.16.M88.4 R136, [R0+0x2800] ;  /* 0x002800000088783b */ /* 0x0002660000000200 */
[----:B------:R-:W-:Y:S06]  /*2c70*/  HMMA.16816.F32 R32, R164, R142, R32 ;  /* 0x0000008ea420723c */ /* 0x000fec0000001820 */
[-C--:B---3--:R-:W-:Y:S06]  /*2c80*/  HMMA.16816.F32 R4, R144, R148.reuse, R4 ;  /* 0x000000949004723c */ /* 0x088fec0000001804 */
[C---:B----4-:R-:W-:Y:S06]  /*2c90*/  HMMA.16816.F32 R8, R132.reuse, R148, R8 ;  /* 0x000000948408723c */ /* 0x050fec0000001808 */
[-C--:B------:R-:W-:Y:S01]  /*2ca0*/  HMMA.16816.F32 R12, R132, R150.reuse, R12 ;  /* 0x00000096840c723c */ /* 0x080fe2000000180c */
[----:B-1----:R-:W-:Y:S05]  /*2cb0*/  MOV R0, UR16 ;  /* 0x0000001000007c02 */ /* 0x002fea0008000f00 */
[C---:B------:R-:W-:Y:S05]  /*2cc0*/  HMMA.16816.F32 R16, R144.reuse, R150, R16 ;  /* 0x000000969010723c */ /* 0x040fea0000001810 */
[----:B------:R-:W-:Y:S01]  /*2cd0*/  @!P0 LEA R0, R0, R235, 0x7 ;  /* 0x000000eb00008211 */ /* 0x000fe200078e38ff */
[-C--:B------:R-:W-:Y:S06]  /*2ce0*/  HMMA.16816.F32 R20, R144, R152.reuse, R20 ;  /* 0x000000989014723c */ /* 0x080fec0000001814 */
[C---:B------:R-:W-:Y:S06]  /*2cf0*/  HMMA.16816.F32 R24, R132.reuse, R152, R24 ;  /* 0x000000988418723c */ /* 0x040fec0000001818 */
[-C--:B------:R-:W-:Y:S06]  /*2d00*/  HMMA.16816.F32 R28, R132, R154.reuse, R28 ;  /* 0x0000009a841c723c */ /* 0x080fec000000181c */
[----:B------:R-:W-:Y:S06]  /*2d10*/  HMMA.16816.F32 R32, R144, R154, R32 ;  /* 0x0000009a9020723c */ /* 0x000fec0000001820 */
[-C--:B------:R-:W-:Y:S06]  /*2d20*/  HMMA.16816.F32 R4, R156, R160.reuse, R4 ;  /* 0x000000a09c04723c */ /* 0x080fec0000001804 */
        /* <DEDUP_REMOVED lines=19> */
[----:B------:R-:W3:Y:S01]  /*2e60*/  MUFU.TANH R57, R5 ;  /* 0x0000000500397308 */ /* 0x000ee20000002400 */
[----:B------:R-:W-:Y:S01]  /*2e70*/  FMUL.FTZ R19, R19, UR44 ;  /* 0x0000002c13137c20 */ /* 0x000fe20008410000 */
[----:B------:R-:W-:Y:S08]  /*2e80*/  FMUL.FTZ R17, R17, UR44 ;  /* 0x0000002c11117c20 */ /* 0x000ff00008410000 */
[----:B------:R4:W-:Y:S01]  /*2e90*/  MUFU.TANH R52, R16 ;  /* 0x0000001000347308 */ /* 0x0009e20000002400 */
[----:B-1----:R-:W-:Y:S05]  /*2ea0*/  FMUL.FTZ R10, R234, 1.4426950216293334961 ;  /* 0x3fb8aa3bea0a7820 */ /* 0x002fea0000410000 */
[----:B------:R-:W-:Y:S04]  /*2eb0*/  FSEL R10, R10, RZ, P2 ;  /* 0x000000ff0a0a7208 */ /* 0x000fe80001000000 */
[----:B------:R-:W-:Y:S10]  /*2ec0*/  MUFU.TANH R47, R6 ;  /* 0x00000006002f7308 */ /* 0x000ff40000002400 */
[----:B------:R1:W-:Y:S01]  /*2ed0*/  MUFU.TANH R160, R15 ;  /* 0x0000000f00a07308 */ /* 0x0003e20000002400 */
[----:B----4-:R-:W4:Y:S09]  /*2ee0*/  LDL R16, [R1+0x8] ;  /* 0x0000080001107983 */ /* 0x010f320000100800 */
[----:B------:R3:W3:Y:S10]  /*2ef0*/  MUFU.TANH R46, R7 ;  /* 0x00000007002e7308 */ /* 0x0006f40000002400 */
[----:B------:R-:W-:Y:S01]  /*2f00*/  MUFU.TANH R151, R12 ;  /* 0x0000000c00977308 */ /* 0x000fe20000002400 */
[----:B-1----:R-:W2:Y:S09]  /*2f10*/  LDL R15, [R1+0x4] ;  /* 0x00000400010f7983 */ /* 0x002eb20000100800 */
[----:B------:R1:W-:Y:S01]  /*2f20*/  MUFU.TANH R154, R9 ;  /* 0x00000009009a7308 */ /* 0x0003e20000002400 */
[----:B---3--:R-:W3:Y:S09]  /*2f30*/  LDSM.16.M88.4 R4, [R223+0xd400] ;  /* 0x00d40000df04783b */ /* 0x008ef20000000200 */
[----:B------:R-:W-:Y:S10]  /*2f40*/  MUFU.TANH R162, R11 ;  /* 0x0000000b00a27308 */ /* 0x000ff40000002400 */
[----:B------:R3:W3:Y:S01]  /*2f50*/  MUFU.TANH R150, R13 ;  /* 0x0000000d00967308 */ /* 0x0006e20000002400 */
[----:B-1----:R-:W-:Y:S01]  /*2f60*/  FMUL.FTZ R9, R231, 1.4426950216293334961 ;  /* 0x3fb8aa3be7097820 */ /* 0x002fe20000410000 */
[----:B------:R-:W-:Y:S04]  /*2f70*/  MOV R231, 0x8 ;  /* 0x0000000800e77802 */ /* 0x000fe80000000f00 */
[----:B------:R-:W-:Y:S04]  /*2f80*/  FSEL R9, R9, RZ, P1 ;  /* 0x000000ff09097208 */ /* 0x000fe80000800000 */
[----:B------:R1:W1:Y:S10]  /*2f90*/  MUFU.TANH R155, R8 ;  /* 0x00000008009b7308 */ /* 0x0002740000002400 */
[----:B------:R1:W-:Y:S01]  /*2fa0*/  MUFU.TANH R252, R17 ;  /* 0x0000001100fc7308 */ /* 0x0003e20000002400 */
[----:B---3--:R-:W-:Y:S09]  /*2fb0*/  MOV R13, R57 ;  /* 0x00000039000d7202 */ /* 0x008ff20000000f00 */
[----:B------:R3:W2:Y:S01]  /*2fc0*/  MUFU.TANH R161, R14 ;  /* 0x0000000e00a17308 */ /* 0x0006a20000002400 */
[-C--:B------:R-:W-:Y:S03]  /*2fd0*/  HMMA.16816.F32 R20, R156, R4.reuse, R20 ;  /* 0x000000049c14723c */ /* 0x080fe60000001814 */
[----:B-1----:R-:W-:Y:S03]  /*2fe0*/  MOV R8, R46 ;  /* 0x0000002e00087202 */ /* 0x002fe60000000f00 */
[C---:B------:R-:W-:Y:S03]  /*2ff0*/  HMMA.16816.F32 R24, R136.reuse, R4, R24 ;  /* 0x000000048818723c */ /* 0x040fe60000001818 */
[----:B------:R-:W-:Y:S02]  /*3000*/  MUFU.TANH R41, R18 ;  /* 0x0000001200297308 */ /* 0x000fe40000002400 */
[----:B------:R-:W-:Y:S01]  /*3010*/  MOV R17, 0x20 ;  /* 0x0000002000117802 */ /* 0x000fe20000000f00 */
[-C--:B------:R-:W-:Y:S07]  /*3020*/  HMMA.16816.F32 R28, R136, R6.reuse, R28 ;  /* 0x00000006881c723c */ /* 0x080fee000000181c */
[----:B------:R-:W-:Y:S01]  /*3030*/  MUFU.TANH R40, R19 ;  /* 0x0000001300287308 */ /* 0x000fe20000002400 */
[----:B------:R-:W-:Y:S01]  /*3040*/  @!P0 IADD3 R5, R2, UR35, R236 ;  /* 0x0000002302058c10 */ /* 0x000fe2000fffe0ec */
[----:B------:R-:W-:Y:S02]  /*3050*/  HMMA.16816.F32 R32, R156, R6, R32 ;  /* 0x000000069c20723c */ /* 0x000fe40000001820 */
[----:B---3--:R-:W-:Y:S02]  /*3060*/  MOV R14, 0x28 ;  /* 0x00000028000e7802 */ /* 0x008fe40000000f00 */
[C---:B------:R-:W-:Y:S01]  /*3070*/  @!P0 VIMNMX R12, R5.reuse, UR35, PT ;  /* 0x00000023050c8c48 */ /* 0x040fe2000bfe0100 */
[----:B------:R-:W-:Y:S01]  /*3080*/  FMUL.FTZ R20, R20, UR44 ;  /* 0x0000002c14147c20 */ /* 0x000fe20008410000 */
[----:B------:R-:W-:Y:S01]  /*3090*/  MOV R4, R58 ;  /* 0x0000003a00047202 */ /* 0x000fe20000000f00 */
[----:B------:R-:W-:Y:S01]  /*30a0*/  FMUL.FTZ R22, R22, UR44 ;  /* 0x0000002c16167c20 */ /* 0x000fe20008410000 */
[-C--:B------:R-:W-:Y:S01]  /*30b0*/  @!P0 ISETP.GE.AND P3, PT, R0, R12.reuse, PT ;  /* 0x0000000c0000820c */ /* 0x080fe20003f66270 */
[----:B------:R-:W-:Y:S02]  /*30c0*/  MUFU.TANH R251, R20 ;  /* 0x0000001400fb7308 */ /* 0x000fe40000002400 */
[----:B------:R-:W-:Y:S01]  /*30d0*/  @!P0 VIADDMNMX R11, R5, R231, UR35, PT ;  /* 0x00000023050b8e46 */ /* 0x000fe2000b8001e7 */
[----:B------:R-:W-:Y:S01]  /*30e0*/  FMUL.FTZ R21, R21, UR44 ;  /* 0x0000002c15157c20 */ /* 0x000fe20008410000 */
[----:B------:R-:W-:Y:S01]  /*30f0*/  @!P0 FSEL R4, R58, -INF , !P3 ;  /* 0xff8000003a048808 */ /* 0x000fe20005800000 */
[----:B------:R-:W-:Y:S01]  /*3100*/  FMUL.FTZ R23, R23, UR44 ;  /* 0x0000002c17177c20 */ /* 0x000fe20008410000 */
[-C--:B------:R-:W-:Y:S01]  /*3110*/  @!P0 ISETP.GE.AND P1, PT, R0, R11.reuse, PT ;  /* 0x0000000b0000820c */ /* 0x080fe20003f26270 */
[----:B------:R-:W-:Y:S01]  /*3120*/  FMUL.FTZ R24, R24, UR44 ;  /* 0x0000002c18187c20 */ /* 0x000fe20008410000 */
[----:B------:R-:W-:Y:S02]  /*3130*/  @!P0 IADD3 R2, R0, 0x1, RZ ;  /* 0x0000000100028810 */ /* 0x000fe40007ffe0ff */
[----:B------:R-:W1:Y:S01]  /*3140*/  MUFU.TANH R250, R21 ;  /* 0x0000001500fa7308 */ /* 0x000e620000002400 */
[--C-:B------:R-:W-:Y:S01]  /*3150*/  FFMA.FTZ R4, R4, UR43, -R10.reuse ;  /* 0x0000002b04047c23 */ /* 0x100fe2000801080a */
[----:B------:R-:W-:Y:S01]  /*3160*/  FMUL.FTZ R28, R28, UR44 ;  /* 0x0000002c1c1c7c20 */ /* 0x000fe20008410000 */
[----:B------:R-:W-:Y:S01]  /*3170*/  FMUL.FTZ R29, R29, UR44 ;  /* 0x0000002c1d1d7c20 */ /* 0x000fe20008410000 */
[----:B------:R-:W-:Y:S01]  /*3180*/  FMUL.FTZ R30, R30, UR44 ;  /* 0x0000002c1e1e7c20 */ /* 0x000fe20008410000 */
[----:B------:R-:W-:Y:S01]  /*3190*/  FMUL.FTZ R31, R31, UR44 ;  /* 0x0000002c1f1f7c20 */ /* 0x000fe20008410000 */
[----:B------:R-:W-:Y:S01]  /*31a0*/  FMUL.FTZ R32, R32, UR44 ;  /* 0x0000002c20207c20 */ /* 0x000fe20008410000 */
[----:B------:R-:W-:Y:S03]  /*31b0*/  FMUL.FTZ R33, R33, UR44 ;  /* 0x0000002c21217c20 */ /* 0x000fe60008410000 */
[----:B------:R3:W-:Y:S01]  /*31c0*/  MUFU.EX2 R59, R4 ;  /* 0x00000004003b7308 */ /* 0x0007e20000000800 */
[----:B------:R-:W-:Y:S01]  /*31d0*/  @!P0 ISETP.GE.AND P2, PT, R2, R12, PT ;  /* 0x0000000c0200820c */ /* 0x000fe20003f46270 */
[----:B------:R-:W-:Y:S01]  /*31e0*/  FMUL.FTZ R34, R34, UR44 ;  /* 0x0000002c22227c20 */ /* 0x000fe20008410000 */
[----:B------:R-:W-:Y:S01]  /*31f0*/  MOV R6, R150 ;  /* 0x0000009600067202 */ /* 0x000fe20000000f00 */
[----:B------:R-:W-:Y:S01]  /*3200*/  FMUL.FTZ R35, R35, UR44 ;  /* 0x0000002c23237c20 */ /* 0x000fe20008410000 */
[----:B------:R-:W-:Y:S01]  /*3210*/  @!P0 FSEL R13, R57, -INF , !P2 ;  /* 0xff800000390d8808 */ /* 0x000fe20005000000 */
[----:B------:R-:W-:Y:S01]  /*3220*/  FMUL.FTZ R25, R25, UR44 ;  /* 0x0000002c19197c20 */ /* 0x000fe20008410000 */
[----:B------:R-:W-:Y:S03]  /*3230*/  @!P0 ISETP.GE.AND P2, PT, R2, R11, PT ;  /* 0x0000000b0200820c */ /* 0x000fe60003f46270 */
[----:B------:R-:W1:Y:S01]  /*3240*/  MUFU.TANH R36, R22 ;  /* 0x0000001600247308 */ /* 0x000e620000002400 */
[----:B------:R-:W-:Y:S01]  /*3250*/  FMUL.FTZ R26, R26, UR44 ;  /* 0x0000002c1a1a7c20 */ /* 0x000fe20008410000 */
[----:B------:R-:W-:Y:S01]  /*3260*/  FFMA.FTZ R13, R13, UR43, -R10 ;  /* 0x0000002b0d0d7c23 */ /* 0x000fe2000801080a */
[----:B------:R-:W-:Y:S01]  /*3270*/  @!P0 FSEL R8, R46, -INF , !P2 ;  /* 0xff8000002e088808 */ /* 0x000fe20005000000 */
[----:B------:R-:W-:Y:S06]  /*3280*/  FMUL.FTZ R27, R27, UR44 ;  /* 0x0000002c1b1b7c20 */ /* 0x000fec0008410000 */
[----:B------:R1:W-:Y:S01]  /*3290*/  MUFU.EX2 R56, R13 ;  /* 0x0000000d00387308 */ /* 0x0003e20000000800 */
[----:B---3--:R-:W-:Y:S02]  /*32a0*/  MOV R4, R47 ;  /* 0x0000002f00047202 */ /* 0x008fe40000000f00 */
[----:B------:R-:W-:Y:S07]  /*32b0*/  @!P0 FSEL R4, R47, -INF , !P1 ;  /* 0xff8000002f048808 */ /* 0x000fee0004800000 */
[----:B------:R-:W3:Y:S01]  /*32c0*/  MUFU.TANH R3, R23 ;  /* 0x0000001700037308 */ /* 0x000ee20000002400 */
[--C-:B------:R-:W-:Y:S09]  /*32d0*/  FFMA.FTZ R4, R4, UR43, -R9.reuse ;  /* 0x0000002b04047c23 */ /* 0x100ff20008010809 */
[----:B------:R3:W-:Y:S01]  /*32e0*/  MUFU.EX2 R48, R4 ;  /* 0x0000000400307308 */ /* 0x0007e20000000800 */
[----:B-1----:R-:W-:Y:S09]  /*32f0*/  MOV R13, R154 ;  /* 0x0000009a000d7202 */ /* 0x002ff20000000f00 */
[----:B------:R-:W1:Y:S10]  /*3300*/  MUFU.TANH R147, R24 ;  /* 0x0000001800937308 */ /* 0x000e740000002400 */
[----:B------:R-:W-:Y:S01]  /*3310*/  MUFU.TANH R145, R28 ;  /* 0x0000001c00917308 */ /* 0x000fe20000002400 */
[--C-:B---3--:R-:W-:Y:S01]  /*3320*/  FFMA.FTZ R4, R8, UR43, -R9.reuse ;  /* 0x0000002b08047c23 */ /* 0x108fe20008010809 */
[C---:B------:R-:W-:Y:S02]  /*3330*/  @!P0 VIADDMNMX R8, R5.reuse, R17, UR35, PT ;  /* 0x0000002305088e46 */ /* 0x040fe4000b800111 */
[----:B------:R-:W-:Y:S02]  /*3340*/  @!P0 VIADDMNMX R5, R5, R14, UR35, PT ;  /* 0x0000002305058e46 */ /* 0x000fe4000b80010e */
[-C--:B------:R-:W-:Y:S04]  /*3350*/  @!P0 ISETP.GE.AND P3, PT, R0, R8.reuse, PT ;  /* 0x000000080000820c */ /* 0x080fe80003f66270 */
[----:B------:R-:W3:Y:S01]  /*3360*/  MUFU.TANH R146, R25 ;  /* 0x0000001900927308 */ /* 0x000ee20000002400 */
[C---:B------:R-:W-:Y:S02]  /*3370*/  @!P0 ISETP.GE.AND P4, PT, R2.reuse, R8, PT ;  /* 0x000000080200820c */ /* 0x040fe40003f86270 */
[----:B------:R-:W-:Y:S02]  /*3380*/  @!P0 ISETP.GE.AND P2, PT, R2, R5, PT ;  /* 0x000000050200820c */ /* 0x000fe40003f46270 */
[----:B------:R-:W-:Y:S02]  /*3390*/  @!P0 FSEL R13, R154, -INF , !P4 ;  /* 0xff8000009a0d8808 */ /* 0x000fe40006000000 */
[----:B------:R-:W-:Y:S03]  /*33a0*/  MOV R14, R155 ;  /* 0x0000009b000e7202 */ /* 0x000fe60000000f00 */
[----:B------:R4:W-:Y:S01]  /*33b0*/  MUFU.EX2 R45, R4 ;  /* 0x00000004002d7308 */ /* 0x0009e20000000800 */
[----:B------:R-:W-:Y:S02]  /*33c0*/  @!P0 FSEL R14, R155, -INF , !P3 ;  /* 0xff8000009b0e8808 */ /* 0x000fe40005800000 */
[-C--:B------:R-:W-:Y:S07]  /*33d0*/  @!P0 ISETP.GE.AND P3, PT, R0, R5.reuse, PT ;  /* 0x000000050000820c */ /* 0x080fee0003f66270 */
[----:B------:R-:W3:Y:S10]  /*33e0*/  MUFU.TANH R153, R26 ;  /* 0x0000001a00997308 */ /* 0x000ef40000002400 */
[----:B------:R-:W-:Y:S10]  /*33f0*/  MUFU.TANH R144, R29 ;  /* 0x0000001d00907308 */ /* 0x000ff40000002400 */
[----:B------:R-:W3:Y:S10]  /*3400*/  MUFU.TANH R152, R27 ;  /* 0x0000001b00987308 */ /* 0x000ef40000002400 */
[----:B------:R-:W3:Y:S10]  /*3410*/  MUFU.TANH R246, R32 ;  /* 0x0000002000f67308 */ /* 0x000ef40000002400 */
[----:B------:R-:W3:Y:S10]  /*3420*/  MUFU.TANH R247, R33 ;  /* 0x0000002100f77308 */ /* 0x000ef40000002400 */
[----:B------:R-:W-:Y:S10]  /*3430*/  MUFU.TANH R249, R34 ;  /* 0x0000002200f97308 */ /* 0x000ff40000002400 */
[----:B------:R-:W-:Y:S10]  /*3440*/  MUFU.TANH R248, R35 ;  /* 0x0000002300f87308 */ /* 0x000ff40000002400 */
[----:B------:R-:W3:Y:S10]  /*3450*/  MUFU.TANH R149, R30 ;  /* 0x0000001e00957308 */ /* 0x000ef40000002400 */
[----:B------:R-:W3:Y:S01]  /*3460*/  MUFU.TANH R148, R31 ;  /* 0x0000001f00947308 */ /* 0x000ee20000002400 */
[C---:B----4-:R-:W-:Y:S01]  /*3470*/  FMUL.FTZ R4, R16.reuse, 1.4426950216293334961 ;  /* 0x3fb8aa3b10047820 */ /* 0x050fe20000410000 */
[----:B------:R-:W-:Y:S04]  /*3480*/  FSETP.NEU.FTZ.AND P1, PT, R16, -INF , PT ;  /* 0xff8000001000780b */ /* 0x000fe80003f3d000 */
[----:B------:R-:W-:Y:S05]  /*3490*/  FSEL R4, R4, RZ, P1 ;  /* 0x000000ff04047208 */ /* 0x000fea0000800000 */
[--C-:B------:R-:W-:Y:S01]  /*34a0*/  FFMA.FTZ R2, R14, UR43, -R4.reuse ;  /* 0x0000002b0e027c23 */ /* 0x100fe20008010804 */
[----:B------:R-:W-:Y:S01]  /*34b0*/  FFMA.FTZ R13, R13, UR43, -R4 ;  /* 0x0000002b0d0d7c23 */ /* 0x000fe20008010804 */
[----:B------:R-:W-:Y:S02]  /*34c0*/  MOV R14, R164 ;  /* 0x000000a4000e7202 */ /* 0x000fe40000000f00 */
[----:B------:R4:W-:Y:S01]  /*34d0*/  MUFU.EX2 R231, R2 ;  /* 0x0000000200e77308 */ /* 0x0009e20000000800 */
[----:B------:R-:W-:Y:S02]  /*34e0*/  @!P0 FSEL R14, R164, -INF , !P3 ;  /* 0xff800000a40e8808 */ /* 0x000fe40005800000 */
[C---:B--2---:R-:W-:Y:S01]  /*34f0*/  FSETP.NEU.FTZ.AND P1, PT, R15.reuse, -INF , PT ;  /* 0xff8000000f00780b */ /* 0x044fe20003f3d000 */
[----:B------:R-:W-:Y:S06]  /*3500*/  FMUL.FTZ R15, R15, 1.4426950216293334961 ;  /* 0x3fb8aa3b0f0f7820 */ /* 0x000fec0000410000 */
[----:B------:R2:W3:Y:S01]  /*3510*/  MUFU.EX2 R171, R13 ;  /* 0x0000000d00ab7308 */ /* 0x0004e20000000800 */
[----:B----4-:R-:W-:Y:S02]  /*3520*/  FSEL R2, R15, RZ, P1 ;  /* 0x000000ff0f027208 */ /* 0x010fe40000800000 */
[----:B------:R-:W-:Y:S02]  /*3530*/  MOV R15, R162 ;  /* 0x000000a2000f7202 */ /* 0x000fe40000000f00 */
[----:B------:R-:W-:Y:S01]  /*3540*/  @!P0 FSEL R15, R162, -INF , !P2 ;  /* 0xff800000a20f8808 */ /* 0x000fe20005000000 */
[--C-:B--2---:R-:W-:Y:S01]  /*3550*/  FFMA.FTZ R13, R14, UR43, -R2.reuse ;  /* 0x0000002b0e0d7c23 */ /* 0x104fe20008010802 */
[----:B------:R-:W-:Y:S03]  /*3560*/  @!P0 IADD3 R14, R0, 0x8, RZ ;  /* 0x00000008000e8810 */ /* 0x000fe60007ffe0ff */
[----:B------:R2:W-:Y:S01]  /*3570*/  MUFU.EX2 R237, R13 ;  /* 0x0000000d00ed7308 */ /* 0x0005e20000000800 */
[C---:B------:R-:W-:Y:S02]  /*3580*/  @!P0 ISETP.GE.AND P1, PT, R14.reuse, R8, PT ;  /* 0x000000080e00820c */ /* 0x040fe40003f26270 */
[----:B------:R-:W-:Y:S01]  /*3590*/  @!P0 ISETP.GE.AND P2, PT, R14, R5, PT ;  /* 0x000000050e00820c */ /* 0x000fe20003f46270 */
[----:B--2---:R-:W-:Y:S01]  /*35a0*/  FFMA.FTZ R13, R15, UR43, -R2 ;  /* 0x0000002b0f0d7c23 */ /* 0x004fe20008010802 */
[----:B------:R-:W-:Y:S02]  /*35b0*/  MOV R15, R151 ;  /* 0x00000097000f7202 */ /* 0x000fe40000000f00 */
[----:B------:R-:W-:Y:S03]  /*35c0*/  @!P0 FSEL R15, R151, -INF , !P1 ;  /* 0xff800000970f8808 */ /* 0x000fe60004800000 */
[----:B------:R2:W-:Y:S02]  /*35d0*/  MUFU.EX2 R236, R13 ;  /* 0x0000000d00ec7308 */ /* 0x0005e40000000800 */
[--C-:B------:R-:W-:Y:S01]  /*35e0*/  FFMA.FTZ R7, R15, UR43, -R4.reuse ;  /* 0x0000002b0f077c23 */ /* 0x100fe20008010804 */
[----:B------:R-:W-:Y:S07]  /*35f0*/  MOV R15, R160 ;  /* 0x000000a0000f7202 */ /* 0x000fee0000000f00 */
[----:B------:R4:W-:Y:S01]  /*3600*/  MUFU.EX2 R168, R7 ;  /* 0x0000000700a87308 */ /* 0x0009e20000000800 */
[----:B--2---:R-:W-:Y:S04]  /*3610*/  @!P0 IADD3 R13, R0, 0x9, RZ ;  /* 0x00000009000d8810 */ /* 0x004fe80007ffe0ff */
        /* <DEDUP_REMOVED lines=9> */
[--C-:B--2---:R-:W-:Y:S01]  /*36b0*/  FFMA.FTZ R6, R7, UR43, -R2.reuse ;  /* 0x0000002b07067c23 */ /* 0x104fe20008010802 */
[----:B------:R-:W-:Y:S05]  /*36c0*/  MOV R7, R252 ;  /* 0x000000fc00077202 */ /* 0x000fea0000000f00 */
[----:B------:R2:W-:Y:S02]  /*36d0*/  MUFU.EX2 R235, R6 ;  /* 0x0000000600eb7308 */ /* 0x0005e40000000800 */
[----:B--2---:R-:W-:Y:S01]  /*36e0*/  FFMA.FTZ R6, R15, UR43, -R2 ;  /* 0x0000002b0f067c23 */ /* 0x004fe20008010802 */
[----:B------:R-:W-:Y:S07]  /*36f0*/  MOV R15, R250 ;  /* 0x000000fa000f7202 */ /* 0x000fee0000000f00 */
[----:B------:R2:W-:Y:S02]  /*3700*/  MUFU.EX2 R234, R6 ;  /* 0x0000000600ea7308 */ /* 0x0005e40000000800 */
[----:B--2---:R-:W-:Y:S02]  /*3710*/  MOV R6, R52 ;  /* 0x0000003400067202 */ /* 0x004fe40000000f00 */
[----:B------:R-:W-:Y:S02]  /*3720*/  @!P0 FSEL R6, R52, -INF , !P1 ;  /* 0xff80000034068808 */ /* 0x000fe40004800000 */
[----:B------:R-:W-:Y:S03]  /*3730*/  @!P0 ISETP.GE.AND P1, PT, R13, R12, PT ;  /* 0x0000000c0d00820c */ /* 0x000fe60003f26270 */
[--C-:B------:R-:W-:Y:S01]  /*3740*/  FFMA.FTZ R6, R6, UR43, -R10.reuse ;  /* 0x0000002b06067c23 */ /* 0x100fe2000801080a */
[----:B------:R-:W-:Y:S02]  /*3750*/  @!P0 FSEL R7, R252, -INF , !P1 ;  /* 0xff800000fc078808 */ /* 0x000fe40004800000 */
[----:B------:R-:W-:Y:S01]  /*3760*/  @!P0 ISETP.GE.AND P1, PT, R14, R11, PT ;  /* 0x0000000b0e00820c */ /* 0x000fe20003f26270 */
[----:B------:R2:W-:Y:S01]  /*3770*/  MUFU.EX2 R55, R6 ;  /* 0x0000000600377308 */ /* 0x0005e20000000800 */
[----:B------:R-:W-:Y:S01]  /*3780*/  MOV R14, R251 ;  /* 0x000000fb000e7202 */ /* 0x000fe20000000f00 */
[--C-:B------:R-:W-:Y:S08]  /*3790*/  FFMA.FTZ R7, R7, UR43, -R10.reuse ;  /* 0x0000002b07077c23 */ /* 0x100ff0000801080a */
[----:B------:R4:W3:Y:S01]  /*37a0*/  MUFU.EX2 R54, R7 ;  /* 0x0000000700367308 */ /* 0x0008e20000000800 */
[----:B--2---:R-:W-:Y:S02]  /*37b0*/  MOV R6, R41 ;  /* 0x0000002900067202 */ /* 0x004fe40000000f00 */
[----:B------:R-:W-:Y:S02]  /*37c0*/  @!P0 FSEL R6, R41, -INF , !P1 ;  /* 0xff80000029068808 */ /* 0x000fe40004800000 */
[-C--:B------:R-:W-:Y:S02]  /*37d0*/  @!P0 ISETP.GE.AND P1, PT, R13, R11.reuse, PT ;  /* 0x0000000b0d00820c */ /* 0x080fe40003f26270 */
[----:B------:R-:W-:Y:S01]  /*37e0*/  MOV R13, R40 ;  /* 0x00000028000d7202 */ /* 0x000fe20000000f00 */
[--C-:B------:R-:W-:Y:S01]  /*37f0*/  FFMA.FTZ R6, R6, UR43, -R9.reuse ;  /* 0x0000002b06067c23 */ /* 0x100fe20008010809 */
[----:B------:R-:W-:Y:S02]  /*3800*/  @!P0 FSEL R13, R40, -INF , !P1 ;  /* 0xff800000280d8808 */ /* 0x000fe40004800000 */
[C---:B----4-:R-:W-:Y:S01]  /*3810*/  @!P0 IADD3 R7, R0.reuse, 0x10, RZ ;  /* 0x0000001000078810 */ /* 0x050fe20007ffe0ff */
[----:B------:R2:W-:Y:S02]  /*3820*/  MUFU.EX2 R44, R6 ;  /* 0x00000006002c7308 */ /* 0x0005e40000000800 */
[--C-:B------:R-:W-:Y:S01]  /*3830*/  FFMA.FTZ R13, R13, UR43, -R9.reuse ;  /* 0x0000002b0d0d7c23 */ /* 0x100fe20008010809 */
[-C--:B------:R-:W-:Y:S04]  /*3840*/  @!P0 ISETP.GE.AND P1, PT, R7, R12.reuse, PT ;  /* 0x0000000c0700820c */ /* 0x080fe80003f26270 */
[----:B------:R-:W-:Y:S03]  /*3850*/  @!P0 FSEL R14, R251, -INF , !P1 ;  /* 0xff800000fb0e8808 */ /* 0x000fe60004800000 */
[----:B------:R4:W3:Y:S01]  /*3860*/  MUFU.EX2 R43, R13 ;  /* 0x0000000d002b7308 */ /* 0x0008e20000000800 */
[----:B--2---:R-:W-:Y:S04]  /*3870*/  @!P0 IADD3 R6, R0, 0x11, RZ ;  /* 0x0000001100068810 */ /* 0x004fe80007ffe0ff */
[----:B------:R-:W-:Y:S01]  /*3880*/  @!P0 ISETP.GE.AND P1, PT, R6, R12, PT ;  /* 0x0000000c0600820c */ /* 0x000fe20003f26270 */
[--C-:B----4-:R-:W-:Y:S03]  /*3890*/  FFMA.FTZ R13, R14, UR43, -R10.reuse ;  /* 0x0000002b0e0d7c23 */ /* 0x110fe6000801080a */
[----:B------:R-:W-:Y:S02]  /*38a0*/  @!P0 FSEL R15, R250, -INF , !P1 ;  /* 0xff800000fa0f8808 */ /* 0x000fe40004800000 */
[-C--:B------:R-:W-:Y:S01]  /*38b0*/  @!P0 ISETP.GE.AND P1, PT, R7, R11.reuse, PT ;  /* 0x0000000b0700820c */ /* 0x080fe20003f26270 */
[----:B------:R2:W-:Y:S02]  /*38c0*/  MUFU.EX2 R53, R13 ;  /* 0x0000000d00357308 */ /* 0x0005e40000000800 */
[----:B------:R-:W-:Y:S08]  /*38d0*/  FFMA.FTZ R14, R15, UR43, -R10 ;  /* 0x0000002b0f0e7c23 */ /* 0x000ff0000801080a */
[----:B------:R4:W-:Y:S01]  /*38e0*/  MUFU.EX2 R51, R14 ;  /* 0x0000000e00337308 */ /* 0x0009e20000000800 */
[----:B--2---:R-:W-:Y:S02]  /*38f0*/  MOV R13, R36 ;  /* 0x00000024000d7202 */ /* 0x004fe40000000f00 */
[----:B------:R-:W-:Y:S02]  /*3900*/  @!P0 FSEL R13, R36, -INF , !P1 ;  /* 0xff800000240d8808 */ /* 0x000fe40004800000 */
[----:B------:R-:W-:Y:S03]  /*3910*/  @!P0 ISETP.GE.AND P1, PT, R6, R11, PT ;  /* 0x0000000b0600820c */ /* 0x000fe60003f26270 */
[--C-:B------:R-:W-:Y:S01]  /*3920*/  FFMA.FTZ R13, R13, UR43, -R9.reuse ;  /* 0x0000002b0d0d7c23 */ /* 0x100fe20008010809 */
[----:B----4-:R-:W-:Y:S02]  /*3930*/  MOV R14, R3 ;  /* 0x00000003000e7202 */ /* 0x010fe40000000f00 */
[----:B------:R-:W-:Y:S01]  /*3940*/  @!P0 FSEL R14, R3, -INF , !P1 ;  /* 0xff800000030e8808 */ /* 0x000fe20004800000 */
[----:B------:R1:W-:Y:S01]  /*3950*/  MUFU.EX2 R42, R13 ;  /* 0x0000000d002a7308 */ /* 0x0003e20000000800 */
[-C--:B------:R-:W-:Y:S03]  /*3960*/  @!P0 ISETP.GE.AND P1, PT, R7, R8.reuse, PT ;  /* 0x000000080700820c */ /* 0x080fe60003f26270 */
[--C-:B------:R-:W-:Y:S06]  /*3970*/  FFMA.FTZ R14, R14, UR43, -R9.reuse ;  /* 0x0000002b0e0e7c23 */ /* 0x100fec0008010809 */
[----:B------:R3:W-:Y:S01]  /*3980*/  MUFU.EX2 R39, R14 ;  /* 0x0000000e00277308 */ /* 0x0007e20000000800 */
[----:B-1----:R-:W-:Y:S02]  /*3990*/  MOV R13, R147 ;  /* 0x00000093000d7202 */ /* 0x002fe40000000f00 */
[----:B------:R-:W-:Y:S02]  /*39a0*/  @!P0 FSEL R13, R147, -INF , !P1 ;  /* 0xff800000930d8808 */ /* 0x000fe40004800000 */
[----:B------:R-:W-:Y:S03]  /*39b0*/  @!P0 ISETP.GE.AND P1, PT, R6, R8, PT ;  /* 0x000000080600820c */ /* 0x000fe60003f26270 */
[----:B------:R-:W-:Y:S01]  /*39c0*/  FFMA.FTZ R13, R13, UR43, -R4 ;  /* 0x0000002b0d0d7c23 */ /* 0x000fe20008010804 */
[----:B---3--:R-:W-:Y:S02]  /*39d0*/  MOV R14, R146 ;  /* 0x00000092000e7202 */ /* 0x008fe40000000f00 */
[----:B------:R-:W-:Y:S01]  /*39e0*/  @!P0 FSEL R14, R146, -INF , !P1 ;  /* 0xff800000920e8808 */ /* 0x000fe20004800000 */
[----:B------:R1:W-:Y:S01]  /*39f0*/  MUFU.EX2 R163, R13 ;  /* 0x0000000d00a37308 */ /* 0x0003e20000000800 */
[----:B------:R-:W-:Y:S02]  /*3a00*/  @!P0 ISETP.GE.AND P1, PT, R7, R5, PT ;  /* 0x000000050700820c */ /* 0x000fe40003f26270 */
[----:B------:R-:W-:Y:S02]  /*3a10*/  MOV R7, R153 ;  /* 0x0000009900077202 */ /* 0x000fe40000000f00 */
[----:B------:R-:W-:Y:S02]  /*3a20*/  @!P0 FSEL R7, R153, -INF , !P1 ;  /* 0xff80000099078808 */ /* 0x000fe40004800000 */
[-C--:B------:R-:W-:Y:S02]  /*3a30*/  @!P0 ISETP.GE.AND P1, PT, R6, R5.reuse, PT ;  /* 0x000000050600820c */ /* 0x080fe40003f26270 */
[C---:B------:R-:W-:Y:S01]  /*3a40*/  @!P0 IADD3 R6, R0.reuse, 0x18, RZ ;  /* 0x0000001800068810 */ /* 0x040fe20007ffe0ff */
[----:B------:R-:W-:Y:S01]  /*3a50*/  FFMA.FTZ R7, R7, UR43, -R2 ;  /* 0x0000002b07077c23 */ /* 0x000fe20008010802 */
[----:B------:R-:W-:Y:S02]  /*3a60*/  @!P0 IADD3 R0, R0, 0x19, RZ ;  /* 0x0000001900008810 */ /* 0x000fe40007ffe0ff */
[----:B------:R-:W-:Y:S01]  /*3a70*/  @!P0 ISETP.GE.AND P2, PT, R6, R5, PT ;  /* 0x000000050600820c */ /* 0x000fe20003f46270 */
[----:B------:R-:W-:Y:S01]  /*3a80*/  MUFU.EX2 R170, R7 ;  /* 0x0000000700aa7308 */ /* 0x000fe20000000800 */
[----:B-1----:R-:W-:Y:S01]  /*3a90*/  FFMA.FTZ R13, R14, UR43, -R4 ;  /* 0x0000002b0e0d7c23 */ /* 0x002fe20008010804 */
[----:B------:R-:W-:Y:S08]  /*3aa0*/  MOV R14, R145 ;  /* 0x00000091000e7202 */ /* 0x000ff00000000f00 */
[----:B------:R1:W-:Y:S02]  /*3ab0*/  MUFU.EX2 R159, R13 ;  /* 0x0000000d009f7308 */ /* 0x0003e40000000800 */
[----:B-1----:R-:W-:Y:S02]  /*3ac0*/  MOV R13, R152 ;  /* 0x00000098000d7202 */ /* 0x002fe40000000f00 */
[----:B------:R-:W-:Y:S02]  /*3ad0*/  @!P0 FSEL R13, R152, -INF , !P1 ;  /* 0xff800000980d8808 */ /* 0x000fe40004800000 */
[-C--:B------:R-:W-:Y:S03]  /*3ae0*/  @!P0 ISETP.GE.AND P1, PT, R6, R8.reuse, PT ;  /* 0x000000080600820c */ /* 0x080fe60003f26270 */
[----:B------:R-:W-:Y:S01]  /*3af0*/  FFMA.FTZ R7, R13, UR43, -R2 ;  /* 0x0000002b0d077c23 */ /* 0x000fe20008010802 */
[----:B------:R-:W-:Y:S02]  /*3b00*/  @!P0 FSEL R14, R145, -INF , !P1 ;  /* 0xff800000910e8808 */ /* 0x000fe40004800000 */
[----:B------:R-:W-:Y:S01]  /*3b10*/  @!P0 ISETP.GE.AND P1, PT, R0, R8, PT ;  /* 0x000000080000820c */ /* 0x000fe20003f26270 */
[----:B------:R1:W-:Y:S02]  /*3b20*/  MUFU.EX2 R169, R7 ;  /* 0x0000000700a97308 */ /* 0x0003e40000000800 */
[--C-:B------:R-:W-:Y:S08]  /*3b30*/  FFMA.FTZ R8, R14, UR43, -R4.reuse ;  /* 0x0000002b0e087c23 */ /* 0x100ff00008010804 */
[----:B------:R2:W-:Y:S01]  /*3b40*/  MUFU.EX2 R158, R8 ;  /* 0x00000008009e7308 */ /* 0x0005e20000000800 */
[----:B-1----:R-:W-:Y:S02]  /*3b50*/  MOV R7, R144 ;  /* 0x0000009000077202 */ /* 0x002fe40000000f00 */
[----:B------:R-:W-:Y:S02]  /*3b60*/  @!P0 FSEL R7, R144, -INF , !P1 ;  /* 0xff80000090078808 */ /* 0x000fe40004800000 */
[----:B------:R-:W-:Y:S03]  /*3b70*/  @!P0 ISETP.GE.AND P1, PT, R6, R12, PT ;  /* 0x0000000c0600820c */ /* 0x000fe60003f26270 */
[----:B------:R-:W-:Y:S01]  /*3b80*/  FFMA.FTZ R4, R7, UR43, -R4 ;  /* 0x0000002b07047c23 */ /* 0x000fe20008010804 */
[----:B--2---:R-:W-:Y:S02]  /*3b90*/  MOV R8, R246 ;  /* 0x000000f600087202 */ /* 0x004fe40000000f00 */
[----:B------:R-:W-:Y:S01]  /*3ba0*/  @!P0 FSEL R8, R246, -INF , !P1 ;  /* 0xff800000f6088808 */ /* 0x000fe20004800000 */
[----:B------:R1:W-:Y:S01]  /*3bb0*/  MUFU.EX2 R157, R4 ;  /* 0x00000004009d7308 */ /* 0x0003e20000000800 */
[----:B------:R-:W-:Y:S03]  /*3bc0*/  @!P0 ISETP.GE.AND P1, PT, R0, R12, PT ;  /* 0x0000000c0000820c */ /* 0x000fe60003f26270 */
[--C-:B------:R-:W-:Y:S06]  /*3bd0*/  FFMA.FTZ R7, R8, UR43, -R10.reuse ;  /* 0x0000002b08077c23 */ /* 0x100fec000801080a */
[----:B------:R2:W-:Y:S01]  /*3be0*/  MUFU.EX2 R50, R7 ;  /* 0x0000000700327308 */ /* 0x0005e20000000800 */
[----:B-1----:R-:W-:Y:S02]  /*3bf0*/  MOV R4, R247 ;  /* 0x000000f700047202 */ /* 0x002fe40000000f00 */
[----:B------:R-:W-:Y:S02]  /*3c00*/  @!P0 FSEL R4, R247, -INF , !P1 ;  /* 0xff800000f7048808 */ /* 0x000fe40004800000 */
[----:B------:R-:W-:Y:S02]  /*3c10*/  @!P0 ISETP.GE.AND P1, PT, R6, R11, PT ;  /* 0x0000000b0600820c */ /* 0x000fe40003f26270 */
[----:B------:R-:W-:Y:S01]  /*3c20*/  MOV R6, R149 ;  /* 0x0000009500067202 */ /* 0x000fe20000000f00 */
[----:B------:R-:W-:Y:S01]  /*3c30*/  FFMA.FTZ R10, R4, UR43, -R10 ;  /* 0x0000002b040a7c23 */ /* 0x000fe2000801080a */
[----:B--2---:R-:W-:Y:S02]  /*3c40*/  MOV R7, R249 ;  /* 0x000000f900077202 */ /* 0x004fe40000000f00 */
[----:B------:R-:W-:Y:S01]  /*3c50*/  @!P0 FSEL R7, R249, -INF , !P1 ;  /* 0xff800000f9078808 */ /* 0x000fe20004800000 */
[----:B------:R-:W1:Y:S01]  /*3c60*/  MUFU.EX2 R49, R10 ;  /* 0x0000000a00317308 */ /* 0x000e620000000800 */
[----:B------:R-:W-:Y:S02]  /*3c70*/  @!P0 ISETP.GE.AND P1, PT, R0, R11, PT ;  /* 0x0000000b0000820c */ /* 0x000fe40003f26270 */
[----:B------:R-:W-:Y:S01]  /*3c80*/  MOV R4, R248 ;  /* 0x000000f800047202 */ /* 0x000fe20000000f00 */
[--C-:B------:R-:W-:Y:S01]  /*3c90*/  FFMA.FTZ R7, R7, UR43, -R9.reuse ;  /* 0x0000002b07077c23 */ /* 0x100fe20008010809 */
[----:B------:R-:W-:Y:S02]  /*3ca0*/  @!P0 FSEL R4, R248, -INF , !P1 ;  /* 0xff800000f8048808 */ /* 0x000fe40004800000 */
[----:B------:R-:W-:Y:S03]  /*3cb0*/  @!P0 ISETP.GE.AND P1, PT, R0, R5, PT ;  /* 0x000000050000820c */ /* 0x000fe60003f26270 */
[----:B------:R-:W-:Y:S01]  /*3cc0*/  MUFU.EX2 R38, R7 ;  /* 0x0000000700267308 */ /* 0x000fe20000000800 */
[----:B------:R-:W-:Y:S01]  /*3cd0*/  F2FP.F16.F32.PACK_AB R0, R56, R59 ;  /* 0x0000003b3800723e */ /* 0x000fe200000000ff */
[----:B------:R-:W-:Y:S01]  /*3ce0*/  FFMA.FTZ R9, R4, UR43, -R9 ;  /* 0x0000002b04097c23 */ /* 0x000fe20008010809 */
[----:B------:R-:W-:Y:S02]  /*3cf0*/  F2FP.F16.F32.PACK_AB R4, R45, R48 ;  /* 0x000000302d04723e */ /* 0x000fe400000000ff */
[----:B------:R-:W-:Y:S01]  /*3d00*/  @!P0 FSEL R6, R149, -INF , !P2 ;  /* 0xff80000095068808 */ /* 0x000fe20005000000 */
[----:B------:R2:W-:Y:S01]  /*3d10*/  STS [R241+0x13000], R0 ;  /* 0x01300000f1007388 */ /* 0x0005e20000000800 */
[----:B------:R-:W-:Y:S03]  /*3d20*/  MOV R5, R148 ;  /* 0x0000009400057202 */ /* 0x000fe60000000f00 */
[----:B------:R-:W3:Y:S01]  /*3d30*/  MUFU.EX2 R37, R9 ;  /* 0x0000000900257308 */ /* 0x000ee20000000800 */
[----:B------:R-:W-:Y:S01]  /*3d40*/  @!P0 FSEL R5, R148, -INF , !P1 ;  /* 0xff80000094058808 */ /* 0x000fe20004800000 */
[----:B------:R4:W-:Y:S01]  /*3d50*/  STS [R241+0x13400], R4 ;  /* 0x01340004f1007388 */ /* 0x0009e20000000800 */
[--C-:B------:R-:W-:Y:S01]  /*3d60*/  FFMA.FTZ R6, R6, UR43, -R2.reuse ;  /* 0x0000002b06067c23 */ /* 0x100fe20008010802 */
[----:B------:R-:W-:Y:S02]  /*3d70*/  IADD3 R142, P0, R141, UR22, RZ ;  /* 0x000000168d8e7c10 */ /* 0x000fe4000ff1e0ff */
[----:B------:R-:W-:Y:S01]  /*3d80*/  FFMA.FTZ R2, R5, UR43, -R2 ;  /* 0x0000002b05027c23 */ /* 0x000fe20008010802 */
[----:B------:R-:W-:Y:S03]  /*3d90*/  F2FP.F16.F32.PACK_AB R5, R171, R231 ;  /* 0x000000e7ab05723e */ /* 0x000fe600000000ff */
[----:B------:R1:W-:Y:S01]  /*3da0*/  MUFU.EX2 R166, R6 ;  /* 0x0000000600a67308 */ /* 0x0003e20000000800 */
[----:B------:R-:W-:Y:S02]  /*3db0*/  IADD3.X R143, R140, UR7, RZ, P0, !PT ;  /* 0x000000078c8f7c10 */ /* 0x000fe400087fe4ff */
[----:B------:R-:W-:Y:S03]  /*3dc0*/  PLOP3.LUT P1, PT, PT, PT, UP3, 0x80, 0x0 ;  /* 0x000000000000781c */ /* 0x000fe60003f2f038 */
[----:B------:R-:W3:Y:S04]  /*3dd0*/  LDG.E R141, desc[UR38][R142.64] ;  /* 0x000000268e8d7981 */ /* 0x000ee8000c1e1900 */
[----:B------:R4:W3:Y:S01]  /*3de0*/  MUFU.EX2 R165, R2 ;  /* 0x0000000200a57308 */ /* 0x0008e20000000800 */
[----:B------:R-:W3:Y:S01]  /*3df0*/  LDG.E R140, desc[UR38][R142.64+0x20] ;  /* 0x000020268e8c7981 */ /* 0x000ee2000c1e1900 */
[----:B--2---:R-:W-:Y:S02]  /*3e00*/  F2FP.F16.F32.PACK_AB R0, R54, R55 ;  /* 0x000000373600723e */ /* 0x004fe400000000ff */
[----:B-1----:R-:W-:Y:S02]  /*3e10*/  F2FP.F16.F32.PACK_AB R6, R43, R44 ;  /* 0x0000002c2b06723e */ /* 0x002fe400000000ff */
[----:B----4-:R-:W-:Y:S01]  /*3e20*/  F2FP.F16.F32.PACK_AB R4, R236, R237 ;  /* 0x000000edec04723e */ /* 0x010fe200000000ff */
[----:B------:R1:W-:Y:S04]  /*3e30*/  STS [R240+0x13000], R0 ;  /* 0x01300000f0007388 */ /* 0x0003e80000000800 */
[----:B------:R2:W-:Y:S01]  /*3e40*/  STS [R240+0x13400], R6 ;  /* 0x01340006f0007388 */ /* 0x0005e20000000800 */
[----:B------:R-:W-:Y:S03]  /*3e50*/  F2FP.F16.F32.PACK_AB R2, R49, R50 ;  /* 0x000000323102723e */ /* 0x000fe600000000ff */
[----:B------:R4:W-:Y:S04]  /*3e60*/  STS [R241+0x14000], R5 ;  /* 0x01400005f1007388 */ /* 0x0009e80000000800 */
[----:B------:R4:W-:Y:S01]  /*3e70*/  STS [R241+0x14400], R4 ;  /* 0x01440004f1007388 */ /* 0x0009e20000000800 */
[----:B-1----:R-:W-:Y:S02]  /*3e80*/  F2FP.F16.F32.PACK_AB R0, R167, R168 ;  /* 0x000000a8a700723e */ /* 0x002fe400000000ff */
[----:B--2---:R-:W-:Y:S03]  /*3e90*/  F2FP.F16.F32.PACK_AB R6, R234, R235 ;  /* 0x000000ebea06723e */ /* 0x004fe600000000ff */
[----:B------:R3:W-:Y:S01]  /*3ea0*/  STS [R240+0x14000], R0 ;  /* 0x01400000f0007388 */ /* 0x0007e20000000800 */
[----:B----4-:R-:W-:Y:S03]  /*3eb0*/  F2FP.F16.F32.PACK_AB R5, R51, R53 ;  /* 0x000000353305723e */ /* 0x010fe600000000ff */
[----:B------:R1:W-:Y:S01]  /*3ec0*/  STS [R240+0x14400], R6 ;  /* 0x01440006f0007388 */ /* 0x0003e20000000800 */
[----:B------:R-:W-:Y:S03]  /*3ed0*/  F2FP.F16.F32.PACK_AB R4, R39, R42 ;  /* 0x0000002a2704723e */ /* 0x000fe600000000ff */
[----:B------:R2:W-:Y:S04]  /*3ee0*/  STS [R239+0x13000], R5 ;  /* 0x01300005ef007388 */ /* 0x0005e80000000800 */
[----:B------:R4:W-:Y:S04]  /*3ef0*/  STS [R239+0x13400], R4 ;  /* 0x01340004ef007388 */ /* 0x0009e80000000800 */
[----:B------:R4:W-:Y:S01]  /*3f00*/  STS [R238+0x13000], R2 ;  /* 0x01300002ee007388 */ /* 0x0009e20000000800 */
[----:B---3--:R-:W-:Y:S02]  /*3f10*/  F2FP.F16.F32.PACK_AB R0, R37, R38 ;  /* 0x000000262500723e */ /* 0x008fe400000000ff */
[----:B-1----:R-:W-:Y:S03]  /*3f20*/  F2FP.F16.F32.PACK_AB R6, R159, R163 ;  /* 0x000000a39f06723e */ /* 0x002fe600000000ff */
[----:B------:R1:W-:Y:S01]  /*3f30*/  STS [R238+0x13400], R0 ;  /* 0x01340000ee007388 */ /* 0x0003e20000000800 */
[----:B--2---:R-:W-:Y:S03]  /*3f40*/  F2FP.F16.F32.PACK_AB R5, R169, R170 ;  /* 0x000000aaa905723e */ /* 0x004fe600000000ff */
[----:B------:R-:W-:Y:S01]  /*3f50*/  STS [R239+0x14000], R6 ;  /* 0x01400006ef007388 */ /* 0x000fe20000000800 */
[----:B----4-:R-:W-:Y:S03]  /*3f60*/  F2FP.F16.F32.PACK_AB R4, R157, R158 ;  /* 0x0000009e9d04723e */ /* 0x010fe600000000ff */
[----:B------:R-:W-:Y:S01]  /*3f70*/  STS [R239+0x14400], R5 ;  /* 0x01440005ef007388 */ /* 0x000fe20000000800 */
[----:B------:R-:W-:Y:S03]  /*3f80*/  F2FP.F16.F32.PACK_AB R2, R165, R166 ;  /* 0x000000a6a502723e */ /* 0x000fe600000000ff */
[----:B------:R-:W-:Y:S04]  /*3f90*/  STS [R238+0x14000], R4 ;  /* 0x01400004ee007388 */ /* 0x000fe80000000800 */
[----:B------:R2:W-:Y:S01]  /*3fa0*/  STS [R238+0x14400], R2 ;  /* 0x01440002ee007388 */ /* 0x0005e20000000800 */
[----:B-1----:R-:W-:Y:S05]  /*3fb0*/  LEA R0, R230, UR5, 0x1 ;  /* 0x00000005e6007c11 */ /* 0x002fea000f8e08ff */
[----:B------:R-:W1:Y:S08]  /*3fc0*/  LDSM.16.M88.4 R32, [R0+0x6000] ;  /* 0x006000000020783b */ /* 0x000e700000000200 */
[----:B------:R-:W3:Y:S01]  /*3fd0*/  LDSM.16.M88.4 R28, [R0+0x6800] ;  /* 0x00680000001c783b */ /* 0x000ee20000000200 */
[----:B--2---:R-:W-:Y:S07]  /*3fe0*/  IADD3 R2, R0, R228, RZ ;  /* 0x000000e400027210 */ /* 0x004fee0007ffe0ff */
        /* <DEDUP_REMOVED lines=45> */
[-C--:B------:R-:W-:Y:S06]  /*42c0*/  HMMA.16816.F32 R20, R136, R208.reuse, R20 ;  /* 0x000000d08814723c */ /* 0x080fec0000001814 */
[C---:B------:R-:W-:Y:S06]  /*42d0*/  HMMA.16816.F32 R24, R132.reuse, R208, R24 ;  /* 0x000000d08418723c */ /* 0x040fec0000001818 */
[-C--:B------:R-:W-:Y:S01]  /*42e0*/  HMMA.16816.F32 R28, R132, R210.reuse, R28 ;  /* 0x000000d2841c723c */ /* 0x080fe2000000181c */
[----:B------:R-:W1:Y:S05]  /*42f0*/  LDSM.16.M88.4 R132, [R2+0x8000] ;  /* 0x008000000284783b */ /* 0x000e6a0000000200 */
[----:B------:R-:W-:Y:S03]  /*4300*/  HMMA.16816.F32 R32, R136, R210, R32 ;  /* 0x000000d28820723c */ /* 0x000fe60000001820 */
[----:B------:R3:W4:Y:S08]  /*4310*/  LDSM.16.M88.4 R136, [R2+0x8800] ;  /* 0x008800000288783b */ /* 0x0007300000000200 */
[----:B---3--:R2:W5:Y:S01]  /*4320*/  LDG.E R2, desc[UR38][R142.64+0x80] ;  /* 0x000080268e027981 */ /* 0x008562000c1e1900 */
[-C--:B-1----:R-:W-:Y:S06]  /*4330*/  HMMA.16816.F32 R4, R132, R212.reuse, R4 ;  /* 0x000000d48404723c */ /* 0x082fec0000001804 */
[C---:B----4-:R-:W-:Y:S06]  /*4340*/  HMMA.16816.F32 R8, R136.reuse, R212, R8 ;  /* 0x000000d48808723c */ /* 0x050fec0000001808 */
[-C--:B------:R-:W-:Y:S06]  /*4350*/  HMMA.16816.F32 R12, R136, R214.reuse, R12 ;  /* 0x000000d6880c723c */ /* 0x080fec000000180c */
[C---:B------:R-:W-:Y:S06]  /*4360*/  HMMA.16816.F32 R16, R132.reuse, R214, R16 ;  /* 0x000000d68410723c */ /* 0x040fec0000001810 */
[----:B------:R-:W-:Y:S01]  /*4370*/  FADD.FTZ R4, -R141, R4 ;  /* 0x000000048d047221 */ /* 0x000fe20000010100 */
[-C--:B------:R-:W-:Y:S04]  /*4380*/  HMMA.16816.F32 R20, R132, R216.reuse, R20 ;  /* 0x000000d88414723c */ /* 0x080fe80000001814 */
[----:B------:R-:W-:Y:S02]  /*4390*/  FMUL.FTZ R156, R59, R4 ;  /* 0x000000043b9c7220 */ /* 0x000fe40000410000 */
[C---:B------:R-:W-:Y:S01]  /*43a0*/  HMMA.16816.F32 R24, R136.reuse, R216, R24 ;  /* 0x000000d88818723c */ /* 0x040fe20000001818 */
[----:B------:R2:W5:Y:S04]  /*43b0*/  LDL.LU R59, [R1+0xa8] ;  /* 0x0000a800013b7983 */ /* 0x0005680000300800 */
[----:B------:R-:W-:Y:S01]  /*43c0*/  FFMA.FTZ R4, -R57, R57, 1 ;  /* 0x3f80000039047423 */ /* 0x000fe20000010139 */
[-C--:B------:R-:W-:Y:S05]  /*43d0*/  HMMA.16816.F32 R28, R136, R218.reuse, R28 ;  /* 0x000000da881c723c */ /* 0x080fea000000181c */
[----:B------:R-:W-:Y:S01]  /*43e0*/  FMUL.FTZ R4, R4, UR44 ;  /* 0x0000002c04047c20 */ /* 0x000fe20008410000 */
[----:B------:R-:W-:Y:S05]  /*43f0*/  HMMA.16816.F32 R32, R132, R218, R32 ;  /* 0x000000da8420723c */ /* 0x000fea0000001820 */
[C---:B------:R-:W-:Y:S01]  /*4400*/  FADD.FTZ R136, -R141.reuse, R5 ;  /* 0x000000058d887221 */ /* 0x040fe20000010100 */
[----:B------:R-:W-:Y:S01]  /*4410*/  FFMA.FTZ R5, -R58, R58, 1 ;  /* 0x3f8000003a057423 */ /* 0x000fe2000001013a */
[----:B------:R-:W-:Y:S01]  /*4420*/  FADD.FTZ R16, -R141, R16 ;  /* 0x000000108d107221 */ /* 0x000fe20000010100 */
[----:B------:R2:W5:Y:S03]  /*4430*/  LDL.LU R58, [R1+0xa4] ;  /* 0x0000a400013a7983 */ /* 0x0005660000300800 */
[----:B------:R-:W-:Y:S01]  /*4440*/  FMUL.FTZ R136, R56, R136 ;  /* 0x0000008838887220 */ /* 0x000fe20000410000 */
[----:B------:R2:W5:Y:S01]  /*4450*/  LDL.LU R57, [R1+0xa0] ;  /* 0x0000a00001397983 */ /* 0x0005620000300800 */
[----:B------:R-:W-:Y:S01]  /*4460*/  FMUL.FTZ R5, R5, UR44 ;  /* 0x0000002c05057c20 */ /* 0x000fe20008410000 */
[----:B------:R-:W-:Y:S01]  /*4470*/  FMUL.FTZ R16, R55, R16 ;  /* 0x0000001037107220 */ /* 0x000fe20000410000 */
[C---:B------:R-:W-:Y:S01]  /*4480*/  FADD.FTZ R17, -R141.reuse, R17 ;  /* 0x000000118d117221 */ /* 0x040fe20000010100 */
[----:B------:R2:W5:Y:S01]  /*4490*/  LDL.LU R56, [R1+0x9c] ;  /* 0x00009c0001387983 */ /* 0x0005620000300800 */
[----:B------:R-:W-:Y:S01]  /*44a0*/  FMUL.FTZ R5, R156, R5 ;  /* 0x000000059c057220 */ /* 0x000fe20000410000 */
[----:B------:R-:W-:Y:S01]  /*44b0*/  FMUL.FTZ R4, R136, R4 ;  /* 0x0000000488047220 */ /* 0x000fe20000410000 */
[----:B------:R-:W-:Y:S01]  /*44c0*/  FADD.FTZ R133, -R141, R20 ;  /* 0x000000148d857221 */ /* 0x000fe20000010100 */
[----:B------:R2:W5:Y:S01]  /*44d0*/  LDL.LU R55, [R1+0x98] ;  /* 0x0000980001377983 */ /* 0x0005620000300800 */
[----:B------:R-:W-:Y:S01]  /*44e0*/  FMUL.FTZ R20, R54, R17 ;  /* 0x0000001136147220 */ /* 0x000fe20000410000 */
[----:B------:R-:W-:Y:S01]  /*44f0*/  FFMA.FTZ R17, -R52, R52, 1 ;  /* 0x3f80000034117423 */ /* 0x000fe20000010134 */
[----:B------:R-:W-:Y:S01]  /*4500*/  FMUL.FTZ R133, R53, R133 ;  /* 0x0000008535857220 */ /* 0x000fe20000410000 */
[----:B------:R2:W5:Y:S01]  /*4510*/  LDL.LU R54, [R1+0x94] ;  /* 0x0000940001367983 */ /* 0x0005620000300800 */
[----:B------:R-:W-:Y:S01]  /*4520*/  F2FP.F16.F32.PACK_AB R4, R4, R5 ;  /* 0x000000050404723e */ /* 0x000fe200000000ff */
[----:B------:R-:W-:Y:S01]  /*4530*/  FFMA.FTZ R5, -R252, R252, 1 ;  /* 0x3f800000fc057423 */ /* 0x000fe200000101fc */
[C---:B------:R-:W-:Y:S01]  /*4540*/  FADD.FTZ R21, -R141.reuse, R21 ;  /* 0x000000158d157221 */ /* 0x040fe20000010100 */
[----:B------:R2:W5:Y:S01]  /*4550*/  LDL.LU R53, [R1+0x90] ;  /* 0x0000900001357983 */ /* 0x0005620000300800 */
[----:B------:R-:W-:Y:S01]  /*4560*/  FADD.FTZ R33, -R141, R33 ;  /* 0x000000218d217221 */ /* 0x000fe20000010100 */
[----:B------:R-:W-:Y:S01]  /*4570*/  FMUL.FTZ R5, R5, UR44 ;  /* 0x0000002c05057c20 */ /* 0x000fe20008410000 */
[----:B------:R-:W-:Y:S01]  /*4580*/  FMUL.FTZ R134, R51, R21 ;  /* 0x0000001533867220 */ /* 0x000fe20000410000 */
[----:B------:R2:W5:Y:S01]  /*4590*/  LDL.LU R52, [R1+0x8c] ;  /* 0x00008c0001347983 */ /* 0x0005620000300800 */
[----:B------:R-:W-:Y:S01]  /*45a0*/  FFMA.FTZ R21, -R250, R250, 1 ;  /* 0x3f800000fa157423 */ /* 0x000fe200000101fa */
[----:B------:R-:W-:Y:S01]  /*45b0*/  FMUL.FTZ R5, R20, R5 ;  /* 0x0000000514057220 */ /* 0x000fe20000410000 */
[----:B------:R-:W-:Y:S01]  /*45c0*/  FADD.FTZ R20, -R141, R32 ;  /* 0x000000208d147221 */ /* 0x000fe20000010100 */
[----:B------:R2:W5:Y:S01]  /*45d0*/  LDL.LU R51, [R1+0x88] ;  /* 0x0000880001337983 */ /* 0x0005620000300800 */
[----:B------:R-:W-:Y:S01]  /*45e0*/  FMUL.FTZ R17, R17, UR44 ;  /* 0x0000002c11117c20 */ /* 0x000fe20008410000 */
[----:B------:R-:W-:Y:S01]  /*45f0*/  FMUL.FTZ R21, R21, UR44 ;  /* 0x0000002c15157c20 */ /* 0x000fe20008410000 */
[----:B------:R-:W-:Y:S01]  /*4600*/  FFMA.FTZ R132, -R251, R251, 1 ;  /* 0x3f800000fb847423 */ /* 0x000fe200000101fb */
[----:B------:R-:W-:Y:S01]  /*4610*/  FMUL.FTZ R20, R50, R20 ;  /* 0x0000001432147220 */ /* 0x000fe20000410000 */
[----:B------:R-:W-:Y:S01]  /*4620*/  FMUL.FTZ R17, R16, R17 ;  /* 0x0000001110117220 */ /* 0x000fe20000410000 */
[----:B------:R2:W5:Y:S01]  /*4630*/  LDL.LU R50, [R1+0x84] ;  /* 0x0000840001327983 */ /* 0x0005620000300800 */
[----:B------:R-:W-:Y:S01]  /*4640*/  FFMA.FTZ R16, -R246, R246, 1 ;  /* 0x3f800000f6107423 */ /* 0x000fe200000101f6 */
[----:B------:R-:W-:Y:S01]  /*4650*/  FMUL.FTZ R21, R134, R21 ;  /* 0x0000001586157220 */ /* 0x000fe20000410000 */
[----:B------:R-:W-:Y:S01]  /*4660*/  FMUL.FTZ R132, R132, UR44 ;  /* 0x0000002c84847c20 */ /* 0x000fe20008410000 */
[----:B------:R-:W-:Y:S01]  /*4670*/  FMUL.FTZ R134, R49, R33 ;  /* 0x0000002131867220 */ /* 0x000fe20000410000 */
[----:B------:R-:W-:Y:S01]  /*4680*/  FADD.FTZ R6, -R140, R6 ;  /* 0x000000068c067221 */ /* 0x000fe20000010100 */
[----:B------:R2:W5:Y:S01]  /*4690*/  LDL.LU R49, [R1+0x80] ;  /* 0x0000800001317983 */ /* 0x0005620000300800 */
[----:B------:R-:W-:Y:S01]  /*46a0*/  FMUL.FTZ R16, R16, UR44 ;  /* 0x0000002c10107c20 */ /* 0x000fe20008410000 */
[----:B------:R-:W-:Y:S01]  /*46b0*/  FMUL.FTZ R132, R133, R132 ;  /* 0x0000008485847220 */ /* 0x000fe20000410000 */
[----:B------:R-:W-:Y:S01]  /*46c0*/  FMUL.FTZ R133, R48, R6 ;  /* 0x0000000630857220 */ /* 0x000fe20000410000 */
[----:B------:R-:W-:Y:S01]  /*46d0*/  FADD.FTZ R33, -R140, R7 ;  /* 0x000000078c217221 */ /* 0x000fe20000010100 */
[----:B------:R2:W5:Y:S01]  /*46e0*/  LDL.LU R48, [R1+0x7c] ;  /* 0x00007c0001307983 */ /* 0x0005620000300800 */
[----:B------:R-:W-:Y:S01]  /*46f0*/  FMUL.FTZ R16, R20, R16 ;  /* 0x0000001014107220 */ /* 0x000fe20000410000 */
[----:B------:R-:W-:Y:S01]  /*4700*/  FFMA.FTZ R7, -R47, R47, 1 ;  /* 0x3f8000002f077423 */ /* 0x000fe2000001012f */
[----:B------:R-:W-:Y:S01]  /*4710*/  FFMA.FTZ R32, -R46, R46, 1 ;  /* 0x3f8000002e207423 */ /* 0x000fe2000001012e */
[----:B------:R2:W5:Y:S01]  /*4720*/  LDL.LU R47, [R1+0x78] ;  /* 0x00007800012f7983 */ /* 0x0005620000300800 */
[----:B------:R-:W-:Y:S01]  /*4730*/  FFMA.FTZ R20, -R247, R247, 1 ;  /* 0x3f800000f7147423 */ /* 0x000fe200000101f7 */
[----:B------:R-:W-:Y:S01]  /*4740*/  FMUL.FTZ R33, R45, R33 ;  /* 0x000000212d217220 */ /* 0x000fe20000410000 */
[----:B------:R-:W-:Y:S01]  /*4750*/  FMUL.FTZ R7, R7, UR44 ;  /* 0x0000002c07077c20 */ /* 0x000fe20008410000 */
[----:B------:R2:W5:Y:S01]  /*4760*/  LDL.LU R46, [R1+0x74] ;  /* 0x00007400012e7983 */ /* 0x0005620000300800 */
[----:B------:R-:W-:Y:S01]  /*4770*/  FMUL.FTZ R32, R32, UR44 ;  /* 0x0000002c20207c20 */ /* 0x000fe20008410000 */
        /* <DEDUP_REMOVED lines=15> */
[----:B------:R-:W-:Y:S01]  /*4870*/  FFMA.FTZ R18, -R41, R41, 1 ;  /* 0x3f80000029127423 */ /* 0x000fe20000010129 */
[----:B------:R-:W-:Y:S01]  /*4880*/  FADD.FTZ R23, -R140, R23 ;  /* 0x000000178c177221 */ /* 0x000fe20000010100 */
[----:B------:R-:W-:Y:S01]  /*4890*/  FMUL.FTZ R16, R43, R16 ;  /* 0x000000102b107220 */ /* 0x000fe20000410000 */
[----:B------:R-:W-:Y:S01]  /*48a0*/  FFMA.FTZ R22, -R36, R36, 1 ;  /* 0x3f80000024167423 */ /* 0x000fe20000010124 */
[----:B------:R2:W5:Y:S01]  /*48b0*/  LDL.LU R43, [R1+0x68] ;  /* 0x00006800012b7983 */ /* 0x0005620000300800 */
[----:B------:R-:W-:Y:S01]  /*48c0*/  FFMA.FTZ R19, -R3, R3, 1 ;  /* 0x3f80000003137423 */ /* 0x000fe20000010103 */
[----:B------:R-:W-:Y:S01]  /*48d0*/  F2FP.F16.F32.PACK_AB R21, R21, R132 ;  /* 0x000000841515723e */ /* 0x000fe200000000ff */
[----:B------:R-:W-:Y:S01]  /*48e0*/  FMUL.FTZ R132, R39, R23 ;  /* 0x0000001727847220 */ /* 0x000fe20000410000 */
[----:B------:R2:W5:Y:S01]  /*48f0*/  LDL.LU R42, [R1+0x64] ;  /* 0x00006400012a7983 */ /* 0x0005620000300800 */
[C---:B------:R-:W-:Y:S01]  /*4900*/  FADD.FTZ R34, -R140.reuse, R34 ;  /* 0x000000228c227221 */ /* 0x040fe20000010100 */
[----:B------:R-:W-:Y:S01]  /*4910*/  FADD.FTZ R35, -R140, R35 ;  /* 0x000000238c237221 */ /* 0x000fe20000010100 */
[----:B------:R-:W-:Y:S01]  /*4920*/  FMUL.FTZ R18, R18, UR44 ;  /* 0x0000002c12127c20 */ /* 0x000fe20008410000 */
[----:B------:R2:W5:Y:S01]  /*4930*/  LDL.LU R41, [R1+0x60] ;  /* 0x0000600001297983 */ /* 0x0005620000300800 */
[----:B------:R-:W-:Y:S01]  /*4940*/  FMUL.FTZ R17, R17, UR44 ;  /* 0x0000002c11117c20 */ /* 0x000fe20008410000 */
[----:B------:R-:W-:Y:S01]  /*4950*/  FFMA.FTZ R32, -R249, R249, 1 ;  /* 0x3f800000f9207423 */ /* 0x000fe200000101f9 */
[----:B------:R-:W-:Y:S01]  /*4960*/  FMUL.FTZ R18, R7, R18 ;  /* 0x0000001207127220 */ /* 0x000fe20000410000 */
[----:B------:R2:W5:Y:S01]  /*4970*/  LDL.LU R40, [R1+0x5c] ;  /* 0x00005c0001287983 */ /* 0x0005620000300800 */
[----:B------:R-:W-:Y:S01]  /*4980*/  FMUL.FTZ R7, R38, R34 ;  /* 0x0000002226077220 */ /* 0x000fe20000410000 */
[----:B------:R-:W-:Y:S01]  /*4990*/  FMUL.FTZ R17, R16, R17 ;  /* 0x0000001110117220 */ /* 0x000fe20000410000 */
[----:B------:R-:W-:Y:S01]  /*49a0*/  FMUL.FTZ R16, R37, R35 ;  /* 0x0000002325107220 */ /* 0x000fe20000410000 */
[----:B------:R2:W5:Y:S01]  /*49b0*/  LDL.LU R39, [R1+0x58] ;  /* 0x0000580001277983 */ /* 0x0005620000300800 */
[----:B------:R-:W-:Y:S01]  /*49c0*/  FFMA.FTZ R23, -R248, R248, 1 ;  /* 0x3f800000f8177423 */ /* 0x000fe200000101f8 */
[----:B------:R-:W-:Y:S01]  /*49d0*/  FMUL.FTZ R22, R22, UR44 ;  /* 0x0000002c16167c20 */ /* 0x000fe20008410000 */
[----:B------:R-:W-:Y:S01]  /*49e0*/  FMUL.FTZ R19, R19, UR44 ;  /* 0x0000002c13137c20 */ /* 0x000fe20008410000 */
[----:B------:R2:W5:Y:S01]  /*49f0*/  LDL.LU R38, [R1+0x54] ;  /* 0x0000540001267983 */ /* 0x0005620000300800 */
[----:B------:R-:W-:Y:S01]  /*4a00*/  FMUL.FTZ R32, R32, UR44 ;  /* 0x0000002c20207c20 */ /* 0x000fe20008410000 */
[----:B------:R-:W-:Y:S01]  /*4a10*/  FMUL.FTZ R23, R23, UR44 ;  /* 0x0000002c17177c20 */ /* 0x000fe20008410000 */
[----:B------:R-:W-:Y:S01]  /*4a20*/  FMUL.FTZ R22, R33, R22 ;  /* 0x0000001621167220 */ /* 0x000fe20000410000 */
[----:B------:R2:W5:Y:S01]  /*4a30*/  LDL.LU R37, [R1+0x50] ;  /* 0x0000500001257983 */ /* 0x0005620000300800 */
[----:B------:R-:W-:Y:S01]  /*4a40*/  FMUL.FTZ R19, R132, R19 ;  /* 0x0000001384137220 */ /* 0x000fe20000410000 */
[----:B------:R-:W-:Y:S01]  /*4a50*/  FMUL.FTZ R32, R7, R32 ;  /* 0x0000002007207220 */ /* 0x000fe20000410000 */
[----:B------:R-:W-:Y:S01]  /*4a60*/  FMUL.FTZ R23, R16, R23 ;  /* 0x0000001710177220 */ /* 0x000fe20000410000 */
[----:B------:R2:W5:Y:S04]  /*4a70*/  LDL.LU R36, [R1+0x4c] ;  /* 0x00004c0001247983 */ /* 0x0005680000300800 */
[----:B------:R2:W5:Y:S01]  /*4a80*/  LDL.LU R3, [R1+0x48] ;  /* 0x0000480001037983 */ /* 0x0005620000300800 */
[----:B------:R-:W-:Y:S05]  /*4a90*/  @!P1 BRA `(.L_x_230) ;  /* 0x0000000000509947 */ /* 0x000fea0003800000 */
[----:B------:R-:W3:Y:S01]  /*4aa0*/  LDL.LU R133, [R1] ;  /* 0x0000000001857983 */ /* 0x000ee20000300800 */
[----:B------:R-:W1:Y:S01]  /*4ab0*/  LDC R7, c[0x0][0x240] ;  /* 0x00009000ff077b82 */ /* 0x000e620000000800 */
[----:B------:R-:W-:Y:S04]  /*4ac0*/  ULOP3.LUT UR40, UR8, 0x1, URZ, 0xc0, !UPT ;  /* 0x0000000108287892 */ /* 0x000fe8000f8ec03f */
[----:B------:R-:W-:Y:S04]  /*4ad0*/  UISETP.NE.U32.AND UP0, UPT, UR40, 0x1, UPT ;  /* 0x000000012800788c */ /* 0x000fe8000bf05070 */
[----:B------:R-:W-:Y:S06]  /*4ae0*/  USEL UR40, UR21, 0x3000, !UP0 ;  /* 0x0000300015287887 */ /* 0x000fec000c000000 */
[----:B------:R-:W-:Y:S01]  /*4af0*/  VIADD R221, R221, UR40 ;  /* 0x00000028dddd7c36 */ /* 0x000fe20008000000 */
[----:B---3--:R-:W-:Y:S01]  /*4b00*/  IADD3 R133, R133, UR40, RZ ;  /* 0x0000002885857c10 */ /* 0x008fe2000fffe0ff */
[----:B-1----:R-:W-:Y:S04]  /*4b10*/  IMAD.U32 R7, R7, -0x40, RZ ;  /* 0xffffffc007077824 */ /* 0x002fe800078e00ff */
[----:B------:R1:W-:Y:S01]  /*4b20*/  STL [R1], R133 ;  /* 0x0000008501007387 */ /* 0x0003e20000100800 */
        /* <DEDUP_REMOVED lines=11> */
.L_x_230:
[----:B------:R3:W-:Y:S01]  /*4be0*/  STS [R241+0xf000], R4 ;  /* 0x00f00004f1007388 */ /* 0x0007e20000000800 */
[C---:B-----5:R-:W-:Y:S01]  /*4bf0*/  FADD.FTZ R8, -R2.reuse, R8 ;  /* 0x0000000802087221 */ /* 0x060fe20000010100 */
[----:B------:R-:W-:Y:S01]  /*4c00*/  FADD.FTZ R9, -R2, R9 ;  /* 0x0000000902097221 */ /* 0x000fe20000010100 */
[----:B------:R-:W-:Y:S01]  /*4c10*/  FFMA.FTZ R7, -R154, R154, 1 ;  /* 0x3f8000009a077423 */ /* 0x000fe2000001019a */
[----:B------:R4:W-:Y:S01]  /*4c20*/  STS [R241+0xf400], R5 ;  /* 0x00f40005f1007388 */ /* 0x0009e20000000800 */
[C---:B------:R-:W-:Y:S01]  /*4c30*/  FADD.FTZ R25, -R2.reuse, R25 ;  /* 0x0000001902197221 */ /* 0x040fe20000010100 */
[C---:B------:R-:W-:Y:S01]  /*4c40*/  FADD.FTZ R29, -R2.reuse, R29 ;  /* 0x0000001d021d7221 */ /* 0x040fe20000010100 */
[C---:B------:R-:W-:Y:S01]  /*4c50*/  FADD.FTZ R13, -R2.reuse, R13 ;  /* 0x0000000d020d7221 */ /* 0x040fe20000010100 */
[----:B------:R2:W-:Y:S01]  /*4c60*/  STS [R240+0xf000], R6 ;  /* 0x00f00006f0007388 */ /* 0x0005e20000000800 */
[C---:B------:R-:W-:Y:S01]  /*4c70*/  FADD.FTZ R24, -R2.reuse, R24 ;  /* 0x0000001802187221 */ /* 0x040fe20000010100 */
[C---:B------:R-:W-:Y:S01]  /*4c80*/  FADD.FTZ R28, -R2.reuse, R28 ;  /* 0x0000001c021c7221 */ /* 0x040fe20000010100 */
[----:B------:R-:W-:Y:S01]  /*4c90*/  FADD.FTZ R12, -R2, R12 ;  /* 0x0000000c020c7221 */ /* 0x000fe20000010100 */
[----:B------:R-:W-:Y:S01]  /*4ca0*/  FMUL.FTZ R9, R171, R9 ;  /* 0x00000009ab097220 */ /* 0x000fe20000410000 */
[----:B------:R-:W-:Y:S01]  /*4cb0*/  FMUL.FTZ R7, R7, UR44 ;  /* 0x0000002c07077c20 */ /* 0x000fe20008410000 */
[----:B------:R-:W-:Y:S01]  /*4cc0*/  FFMA.FTZ R2, -R144, R144, 1 ;  /* 0x3f80000090027423 */ /* 0x000fe20000010190 */
[----:B------:R-:W-:Y:S01]  /*4cd0*/  FMUL.FTZ R29, R157, R29 ;  /* 0x0000001d9d1d7220 */ /* 0x000fe20000410000 */
[----:B------:R-:W-:Y:S01]  /*4ce0*/  FMUL.FTZ R13, R167, R13 ;  /* 0x0000000da70d7220 */ /* 0x000fe20000410000 */
[----:B------:R-:W-:Y:S01]  /*4cf0*/  FMUL.FTZ R9, R9, R7 ;  /* 0x0000000709097220 */ /* 0x000fe20000410000 */
[----:B------:R-:W-:Y:S01]  /*4d00*/  FMUL.FTZ R2, R2, UR44 ;  /* 0x0000002c02027c20 */ /* 0x000fe20008410000 */
[----:B------:R-:W-:Y:S01]  /*4d10*/  FMUL.FTZ R12, R168, R12 ;  /* 0x0000000ca80c7220 */ /* 0x000fe20000410000 */
[----:B------:R-:W-:Y:S01]  /*4d20*/  FFMA.FTZ R7, -R147, R147, 1 ;  /* 0x3f80000093077423 */ /* 0x000fe20000010193 */
[----:B------:R-:W-:Y:S01]  /*4d30*/  FMUL.FTZ R24, R163, R24 ;  /* 0x00000018a3187220 */ /* 0x000fe20000410000 */
[C---:B------:R-:W-:Y:S01]  /*4d40*/  FADD.FTZ R10, -R0.reuse, R10 ;  /* 0x0000000a000a7221 */ /* 0x040fe20000010100 */
[----:B------:R-:W-:Y:S01]  /*4d50*/  FADD.FTZ R15, -R0, R15 ;  /* 0x0000000f000f7221 */ /* 0x000fe20000010100 */
[----:B------:R-:W-:Y:S01]  /*4d60*/  FMUL.FTZ R7, R7, UR44 ;  /* 0x0000002c07077c20 */ /* 0x000fe20008410000 */
[----:B---3--:R-:W-:Y:S01]  /*4d70*/  F2FP.F16.F32.PACK_AB R4, R17, R18 ;  /* 0x000000121104723e */ /* 0x008fe200000000ff */
[----:B------:R-:W-:Y:S01]  /*4d80*/  FMUL.FTZ R18, R231, R8 ;  /* 0x00000008e7127220 */ /* 0x000fe20000410000 */
[----:B------:R-:W-:Y:S01]  /*4d90*/  FFMA.FTZ R8, -R155, R155, 1 ;  /* 0x3f8000009b087423 */ /* 0x000fe2000001019b */
[----:B------:R-:W-:Y:S01]  /*4da0*/  FMUL.FTZ R24, R24, R7 ;  /* 0x0000000718187220 */ /* 0x000fe20000410000 */
[----:B----4-:R-:W-:Y:S01]  /*4db0*/  FFMA.FTZ R5, -R150, R150, 1 ;  /* 0x3f80000096057423 */ /* 0x010fe20000010196 */
[----:B------:R3:W-:Y:S01]  /*4dc0*/  STS [R240+0xf400], R4 ;  /* 0x00f40004f0007388 */ /* 0x0007e20000000800 */
[----:B------:R-:W-:Y:S01]  /*4dd0*/  FMUL.FTZ R8, R8, UR44 ;  /* 0x0000002c08087c20 */ /* 0x000fe20008410000 */
[----:B------:R-:W-:Y:S01]  /*4de0*/  FMUL.FTZ R28, R158, R28 ;  /* 0x0000001c9e1c7220 */ /* 0x000fe20000410000 */
[----:B--2---:R-:W-:Y:S01]  /*4df0*/  FFMA.FTZ R6, -R151, R151, 1 ;  /* 0x3f80000097067423 */ /* 0x004fe20000010197 */
[----:B------:R-:W-:Y:S01]  /*4e00*/  FMUL.FTZ R5, R5, UR44 ;  /* 0x0000002c05057c20 */ /* 0x000fe20008410000 */
[----:B------:R-:W-:Y:S01]  /*4e10*/  FMUL.FTZ R18, R18, R8 ;  /* 0x0000000812127220 */ /* 0x000fe20000410000 */
[----:B------:R-:W-:Y:S01]  /*4e20*/  FMUL.FTZ R8, R29, R2 ;  /* 0x000000021d087220 */ /* 0x000fe20000410000 */
[----:B------:R-:W-:Y:S01]  /*4e30*/  FMUL.FTZ R6, R6, UR44 ;  /* 0x0000002c06067c20 */ /* 0x000fe20008410000 */
[----:B------:R-:W-:Y:S01]  /*4e40*/  FMUL.FTZ R13, R13, R5 ;  /* 0x000000050d0d7220 */ /* 0x000fe20000410000 */
[----:B------:R-:W-:Y:S01]  /*4e50*/  FFMA.FTZ R5, -R145, R145, 1 ;  /* 0x3f80000091057423 */ /* 0x000fe20000010191 */
[----:B------:R-:W-:Y:S01]  /*4e60*/  F2FP.F16.F32.PACK_AB R2, R9, R18 ;  /* 0x000000120902723e */ /* 0x000fe200000000ff */
[----:B------:R-:W-:Y:S01]  /*4e70*/  FMUL.FTZ R12, R12, R6 ;  /* 0x000000060c0c7220 */ /* 0x000fe20000410000 */
[----:B------:R-:W-:Y:S01]  /*4e80*/  FMUL.FTZ R15, R234, R15 ;  /* 0x0000000fea0f7220 */ /* 0x000fe20000410000 */
[----:B------:R-:W-:Y:S01]  /*4e90*/  FMUL.FTZ R5, R5, UR44 ;  /* 0x0000002c05057c20 */ /* 0x000fe20008410000 */
[----:B------:R-:W-:Y:S01]  /*4ea0*/  FADD.FTZ R11, -R0, R11 ;  /* 0x0000000b000b7221 */ /* 0x000fe20000010100 */
[----:B------:R2:W-:Y:S01]  /*4eb0*/  STS [R241+0x10000], R2 ;  /* 0x01000002f1007388 */ /* 0x0005e20000000800 */
[----:B------:R-:W-:Y:S01]  /*4ec0*/  F2FP.F16.F32.PACK_AB R7, R13, R12 ;  /* 0x0000000c0d07723e */ /* 0x000fe200000000ff */
[----:B------:R-:W-:Y:S01]  /*4ed0*/  FMUL.FTZ R12, R237, R10 ;  /* 0x0000000aed0c7220 */ /* 0x000fe20000410000 */
[----:B------:R-:W-:Y:S01]  /*4ee0*/  FFMA.FTZ R10, -R164, R164, 1 ;  /* 0x3f800000a40a7423 */ /* 0x000fe200000101a4 */
[----:B------:R-:W-:Y:S01]  /*4ef0*/  FFMA.FTZ R9, -R162, R162, 1 ;  /* 0x3f800000a2097423 */ /* 0x000fe200000101a2 */
[----:B------:R-:W-:Y:S01]  /*4f00*/  FMUL.FTZ R28, R28, R5 ;  /* 0x000000051c1c7220 */ /* 0x000fe20000410000 */
[----:B------:R-:W-:Y:S01]  /*4f10*/  FMUL.FTZ R11, R236, R11 ;  /* 0x0000000bec0b7220 */ /* 0x000fe20000410000 */
[----:B------:R-:W-:Y:S01]  /*4f20*/  FMUL.FTZ R10, R10, UR44 ;  /* 0x0000002c0a0a7c20 */ /* 0x000fe20008410000 */
[----:B------:R-:W-:Y:S01]  /*4f30*/  FMUL.FTZ R9, R9, UR44 ;  /* 0x0000002c09097c20 */ /* 0x000fe20008410000 */
[----:B------:R-:W-:Y:S01]  /*4f40*/  FADD.FTZ R14, -R0, R14 ;  /* 0x0000000e000e7221 */ /* 0x000fe20000010100 */
[----:B---3--:R-:W-:Y:S01]  /*4f50*/  FFMA.FTZ R4, -R160, R160, 1 ;  /* 0x3f800000a0047423 */ /* 0x008fe200000101a0 */
[----:B------:R-:W-:Y:S01]  /*4f60*/  FFMA.FTZ R5, -R161, R161, 1 ;  /* 0x3f800000a1057423 */ /* 0x000fe200000101a1 */
[----:B------:R-:W-:Y:S01]  /*4f70*/  FADD.FTZ R30, -R0, R30 ;  /* 0x0000001e001e7221 */ /* 0x000fe20000010100 */
[----:B------:R-:W-:Y:S01]  /*4f80*/  FMUL.FTZ R12, R12, R10 ;  /* 0x0000000a0c0c7220 */ /* 0x000fe20000410000 */
[----:B------:R-:W-:Y:S01]  /*4f90*/  FMUL.FTZ R4, R4, UR44 ;  /* 0x0000002c04047c20 */ /* 0x000fe20008410000 */
[----:B------:R-:W-:Y:S01]  /*4fa0*/  FMUL.FTZ R11, R11, R9 ;  /* 0x000000090b0b7220 */ /* 0x000fe20000410000 */
[----:B------:R-:W-:Y:S01]  /*4fb0*/  FMUL.FTZ R14, R235, R14 ;  /* 0x0000000eeb0e7220 */ /* 0x000fe20000410000 */
[----:B------:R-:W-:Y:S01]  /*4fc0*/  FMUL.FTZ R5, R5, UR44 ;  /* 0x0000002c05057c20 */ /* 0x000fe20008410000 */
[----:B------:R-:W-:Y:S01]  /*4fd0*/  FMUL.FTZ R15, R15, R4 ;  /* 0x000000040f0f7220 */ /* 0x000fe20000410000 */
[----:B------:R-:W-:Y:S01]  /*4fe0*/  FFMA.FTZ R4, -R149, R149, 1 ;  /* 0x3f80000095047423 */ /* 0x000fe20000010195 */
[----:B------:R-:W-:Y:S01]  /*4ff0*/  FMUL.FTZ R30, R166, R30 ;  /* 0x0000001ea61e7220 */ /* 0x000fe20000410000 */
[----:B------:R-:W-:Y:S01]  /*5000*/  FMUL.FTZ R14, R14, R5 ;  /* 0x000000050e0e7220 */ /* 0x000fe20000410000 */
[----:B------:R-:W-:Y:S01]  /*5010*/  FFMA.FTZ R9, -R153, R153, 1 ;  /* 0x3f80000099097423 */ /* 0x000fe20000010199 */
[----:B------:R-:W-:Y:S01]  /*5020*/  FMUL.FTZ R4, R4, UR44 ;  /* 0x0000002c04047c20 */ /* 0x000fe20008410000 */
[----:B------:R-:W-:Y:S01]  /*5030*/  FADD.FTZ R27, -R0, R27 ;  /* 0x0000001b001b7221 */ /* 0x000fe20000010100 */
[----:B------:R-:W-:Y:S01]  /*5040*/  FFMA.FTZ R5, -R152, R152, 1 ;  /* 0x3f80000098057423 */ /* 0x000fe20000010198 */
[----:B------:R-:W-:Y:S01]  /*5050*/  FFMA.FTZ R6, -R146, R146, 1 ;  /* 0x3f80000092067423 */ /* 0x000fe20000010192 */
[----:B------:R-:W-:Y:S01]  /*5060*/  FMUL.FTZ R30, R30, R4 ;  /* 0x000000041e1e7220 */ /* 0x000fe20000410000 */
[----:B------:R-:W-:Y:S01]  /*5070*/  F2FP.F16.F32.PACK_AB R4, R11, R12 ;  /* 0x0000000c0b04723e */ /* 0x000fe200000000ff */
[C---:B------:R-:W-:Y:S01]  /*5080*/  FADD.FTZ R26, -R0.reuse, R26 ;  /* 0x0000001a001a7221 */ /* 0x040fe20000010100 */
[----:B--2---:R-:W-:Y:S01]  /*5090*/  F2FP.F16.F32.PACK_AB R2, R15, R14 ;  /* 0x0000000e0f02723e */ /* 0x004fe200000000ff */
[----:B------:R-:W-:Y:S01]  /*50a0*/  FADD.FTZ R31, -R0, R31 ;  /* 0x0000001f001f7221 */ /* 0x000fe20000010100 */
[----:B------:R-:W-:Y:S01]  /*50b0*/  FMUL.FTZ R10, R9, UR44 ;  /* 0x0000002c090a7c20 */ /* 0x000fe20008410000 */
[----:B------:R-:W-:Y:S01]  /*50c0*/  STS [R241+0x10400], R4 ;  /* 0x01040004f1007388 */ /* 0x000fe20000000800 */
        /* <DEDUP_REMOVED lines=11> */
[----:B------:R2:W-:Y:S01]  /*5180*/  STS [R240+0x10400], R2 ;  /* 0x01040002f0007388 */ /* 0x0005e20000000800 */
[----:B------:R-:W-:Y:S01]  /*5190*/  FMUL.FTZ R26, R26, R10 ;  /* 0x0000000a1a1a7220 */ /* 0x000fe20000410000 */
[----:B------:R-:W-:Y:S01]  /*51a0*/  FMUL.FTZ R0, R27, R9 ;  /* 0x000000091b007220 */ /* 0x000fe20000410000 */
[----:B------:R-:W-:Y:S01]  /*51b0*/  F2FP.F16.F32.PACK_AB R16, R23, R32 ;  /* 0x000000201710723e */ /* 0x000fe200000000ff */
[----:B------:R-:W-:Y:S01]  /*51c0*/  STS [R239+0xf000], R21 ;  /* 0x00f00015ef007388 */ /* 0x000fe20000000800 */
[----:B------:R-:W-:Y:S01]  /*51d0*/  FMUL.FTZ R5, R31, R5 ;  /* 0x000000051f057220 */ /* 0x000fe20000410000 */
[----:B------:R-:W-:Y:S01]  /*51e0*/  F2FP.F16.F32.PACK_AB R6, R6, R24 ;  /* 0x000000180606723e */ /* 0x000fe200000000ff */
[----:B------:R-:W2:Y:S01]  /*51f0*/  LDC R140, c[0x0][0x2dc] ;  /* 0x0000b700ff8c7b82 */ /* 0x000ea20000000800 */
        /* <DEDUP_REMOVED lines=8> */
[----:B------:R-:W-:Y:S01]  /*5280*/  STS [R238+0x10000], R8 ;  /* 0x01000008ee007388 */ /* 0x000fe20000000800 */
[----:B--2---:R-:W-:Y:S03]  /*5290*/  IMAD R2, R140, UR41, RZ ;  /* 0x000000298c027c24 */ /* 0x004fe6000f8e02ff */
[----:B------:R-:W-:Y:S01]  /*52a0*/  STS [R238+0x10400], R5 ;  /* 0x01040005ee007388 */ /* 0x000fe20000000800 */
[----:B------:R-:W-:Y:S01]  /*52b0*/  BAR.SYNC.DEFER_BLOCKING 0x0 ;  /* 0x0000000000007b1d */ /* 0x000fe20000010000 */
[----:B------:R-:W-:Y:S04]  /*52c0*/  LEA R2, -R2, RZ, 0x6 ;  /* 0x000000ff02027211 */ /* 0x000fe800078e31ff */
[C---:B------:R-:W-:Y:S04]  /*52d0*/  LEA R232, P0, R2.reuse, R232, 0x2 ;  /* 0x000000e802e87211 */ /* 0x040fe800078010ff */
[----:B------:R-:W-:Y:S02]  /*52e0*/  LEA.HI.X.SX32 R233, R2, R233, 0x2, P0 ;  /* 0x000000e902e97211 */ /* 0x000fe400000f16ff */
[----:B---3--:R-:W-:Y:S01]  /*52f0*/  LEA R0, R229, UR5, 0x1 ;  /* 0x00000005e5007c11 */ /* 0x008fe2000f8e08ff */
[----:B------:R-:W-:Y:S04]  /*5300*/  LDSM.16.MT88.4 R4, [R3+0x13000] ;  /* 0x013000000304783b */ /* 0x000fe80000004200 */
[----:B------:R-:W2:Y:S04]  /*5310*/  LDSM.16.MT88.4 R8, [R0+0x6000] ;  /* 0x006000000008783b */ /* 0x000ea80000004200 */
[----:B------:R-:W3:Y:S04]  /*5320*/  LDSM.16.MT88.4 R12, [R3+0x15000] ;  /* 0x01500000030c783b */ /* 0x000ee80000004200 */
[----:B------:R-:W4:Y:S04]  /*5330*/  LDSM.16.MT88.4 R16, [R0+0x7000] ;  /* 0x007000000010783b */ /* 0x000f280000004200 */
[----:B------:R-:W4:Y:S04]  /*5340*/  LDSM.16.MT88.4 R20, [R0+0x8000] ;  /* 0x008000000014783b */ /* 0x000f280000004200 */
[----:B------:R-:W-:Y:S04]  /*5350*/  LDSM.16.MT88.4 R24, [R3+0x13800] ;  /* 0x013800000318783b */ /* 0x000fe80000004200 */
[----:B------:R-:W4:Y:S04]  /*5360*/  LDSM.16.MT88.4 R28, [R0+0x6400] ;  /* 0x00640000001c783b */ /* 0x000f280000004200 */
[----:B------:R-:W4:Y:S04]  /*5370*/  LDSM.16.MT88.4 R32, [R3+0x15800] ;  /* 0x015800000320783b */ /* 0x000f280000004200 */
[----:B-1----:R-:W1:Y:S04]  /*5380*/  LDSM.16.MT88.4 R132, [R0+0x7400] ;  /* 0x007400000084783b */ /* 0x002e680000004200 */
        /* <DEDUP_REMOVED lines=16> */
[----:B------:R-:W2:Y:S04]  /*5490*/  LDSM.16.MT88.4 R4, [R3+0x14000] ;  /* 0x014000000304783b */ /* 0x000ea80000004200 */
[----:B------:R-:W3:Y:S01]  /*54a0*/  LDSM.16.MT88.4 R20, [R0+0x8800] ;  /* 0x008800000014783b */ /* 0x000ee20000004200 */
[-C--:B------:R-:W-:Y:S06]  /*54b0*/  HMMA.16816.F32 R36, R24, R28.reuse, R36 ;  /* 0x0000001c1824723c */ /* 0x080fec0000001824 */
[C---:B------:R-:W-:Y:S06]  /*54c0*/  HMMA.16816.F32 R40, R32.reuse, R28, R40 ;  /* 0x0000001c2028723c */ /* 0x040fec0000001828 */
[-C--:B------:R-:W-:Y:S06]  /*54d0*/  HMMA.16816.F32 R44, R32, R30.reuse, R44 ;  /* 0x0000001e202c723c */ /* 0x080fec000000182c */
[C---:B------:R-:W-:Y:S01]  /*54e0*/  HMMA.16816.F32 R48, R24.reuse, R30, R48 ;  /* 0x0000001e1830723c */ /* 0x040fe20000001830 */
[----:B------:R-:W-:Y:S05]  /*54f0*/  LDSM.16.MT88.4 R28, [R3+0x14800] ;  /* 0x01480000031c783b */ /* 0x000fea0000004200 */
[-C--:B-1----:R-:W-:Y:S06]  /*5500*/  HMMA.16816.F32 R52, R24, R132.reuse, R52 ;  /* 0x000000841834723c */ /* 0x082fec0000001834 */
        /* <DEDUP_REMOVED lines=9> */
[----:B------:R-:W4:Y:S04]  /*55a0*/  LDSM.16.MT88.4 R24, [R0+0x7c00] ;  /* 0x007c00000018783b */ /* 0x000f280000004200 */
[----:B------:R-:W4:Y:S01]  /*55b0*/  LDSM.16.MT88.4 R136, [R0+0x8c00] ;  /* 0x008c00000088783b */ /* 0x000f220000004200 */
[-C--:B--2---:R-:W-:Y:S01]  /*55c0*/  HMMA.16816.F32 R36, R4, R8.reuse, R36 ;  /* 0x000000080424723c */ /* 0x084fe20000001824 */
        /* <DEDUP_REMOVED lines=42> */
.L_x_231:
[----:B------:R-:W2:Y:S01]  /*5870*/  LDL R164, [R1+0x28] ;  /* 0x0000280001a47983 */ /* 0x000ea20000100800 */
[----:B------:R-:W-:Y:S02]  /*5880*/  ULOP3.LUT UR40, UR8, 0x1, URZ, 0xc0, !UPT ;  /* 0x0000000108287892 */ /* 0x000fe4000f8ec03f */
[----:B------:R-:W-:Y:S01]  /*5890*/  UISETP.GT.AND UP2, UPT, UR8, UR6, UPT ;  /* 0x000000060800728c */ /* 0x000fe2000bf44270 */
[----:B------:R-:W3:Y:S01]  /*58a0*/  LDL R163, [R1+0x2c] ;  /* 0x00002c0001a37983 */ /* 0x000ee20000100800 */
[----:B------:R-:W-:Y:S02]  /*58b0*/  UISETP.NE.U32.AND UP0, UPT, UR40, 0x1, UPT ;  /* 0x000000012800788c */ /* 0x000fe4000bf05070 */
[----:B------:R-:W-:Y:S01]  /*58c0*/  UIADD3 UR8, UR8, -0x1, URZ ;  /* 0xffffffff08087890 */ /* 0x000fe2000fffe03f */
[----:B-1----:R-:W4:Y:S04]  /*58d0*/  LDL R2, [R1+0x4] ;  /* 0x0000040001027983 */ /* 0x002f280000100800 */
[----:B------:R-:W-:Y:S04]  /*58e0*/  LDSM.16.M88.4 R24, [R224] ;  /* 0x00000000e018783b */ /* 0x000fe80000000200 */
[----:B------:R-:W1:Y:S04]  /*58f0*/  LDSM.16.MT88.4 R8, [R0+0x9000] ;  /* 0x009000000008783b */ /* 0x000e680000004200 */
[----:B------:R-:W5:Y:S04]  /*5900*/  LDL R160, [R1+0x8] ;  /* 0x0000080001a07983 */ /* 0x000f680000100800 */
[----:B------:R-:W1:Y:S04]  /*5910*/  LDSM.16.MT88.4 R16, [R0+0xb000] ;  /* 0x00b000000010783b */ /* 0x000e680000004200 */
[----:B------:R-:W5:Y:S04]  /*5920*/  LDL R161, [R1+0xc] ;  /* 0x00000c0001a17983 */ /* 0x000f680000100800 */
[----:B------:R-:W5:Y:S04]  /*5930*/  LDL R162, [R1+0x10] ;  /* 0x0000100001a27983 */ /* 0x000f680000100800 */
[----:B------:R-:W1:Y:S04]  /*5940*/  LDSM.16.MT88.4 R28, [R0+0xd000] ;  /* 0x00d00000001c783b */ /* 0x000e680000004200 */
[----:B------:R-:W-:Y:S04]  /*5950*/  LDSM.16.M88.4 R32, [R225] ;  /* 0x00000000e120783b */ /* 0x000fe80000000200 */
[----:B------:R-:W1:Y:S04]  /*5960*/  LDSM.16.MT88.4 R132, [R0+0x9400] ;  /* 0x009400000084783b */ /* 0x000e680000004200 */
[----:B------:R-:W1:Y:S04]  /*5970*/  LDSM.16.MT88.4 R136, [R0+0xb400] ;  /* 0x00b400000088783b */ /* 0x000e680000004200 */
[----:B------:R-:W1:Y:S02]  /*5980*/  LDSM.16.MT88.4 R140, [R0+0xd400] ;  /* 0x00d40000008c783b */ /* 0x000e640000004200 */
[C---:B-1----:R-:W-:Y:S02]  /*5990*/  HMMA.16816.F32 R4, R24.reuse, R8, RZ ;  /* 0x000000081804723c */ /* 0x042fe400000018ff */
[----:B------:R-:W-:Y:S04]  /*59a0*/  LDSM.16.M88.4 R144, [R227] ;  /* 0x00000000e390783b */ /* 0x000fe80000000200 */
[----:B------:R-:W1:Y:S01]  /*59b0*/  LDSM.16.MT88.4 R148, [R0+0x9800] ;  /* 0x009800000094783b */ /* 0x000e620000004200 */
[C---:B------:R-:W-:Y:S03]  /*59c0*/  HMMA.16816.F32 R8, R24.reuse, R10, RZ ;  /* 0x0000000a1808723c */ /* 0x040fe600000018ff */
[----:B------:R-:W1:Y:S03]  /*59d0*/  LDSM.16.MT88.4 R152, [R0+0xb800] ;  /* 0x00b800000098783b */ /* 0x000e660000004200 */
[C---:B------:R-:W-:Y:S01]  /*59e0*/  HMMA.16816.F32 R12, R24.reuse, R16, RZ ;  /* 0x00000010180c723c */ /* 0x040fe200000018ff */
[----:B------:R-:W-:Y:S05]  /*59f0*/  LDSM.16.MT88.4 R156, [R0+0xbc00] ;  /* 0x00bc0000009c783b */ /* 0x000fea0000004200 */
        /* <DEDUP_REMOVED lines=10> */
[C---:B------:R-:W-:Y:S06]  /*5aa0*/  HMMA.16816.F32 R20, R32.reuse, R140, R20 ;  /* 0x0000008c2014723c */ /* 0x040fec0000001814 */
[----:B------:R-:W-:Y:S01]  /*5ab0*/  HMMA.16816.F32 R24, R32, R142, R24 ;  /* 0x0000008e2018723c */ /* 0x000fe20000001818 */
[----:B------:R-:W1:Y:S04]  /*5ac0*/  LDSM.16.MT88.4 R32, [R0+0xdc00] ;  /* 0x00dc00000020783b */ /* 0x000e680000004200 */
[----:B------:R-:W-:Y:S01]  /*5ad0*/  LDSM.16.M88.4 R140, [R224+0x2000] ;  /* 0x00200000e08c783b */ /* 0x000fe20000000200 */
[C---:B-1----:R-:W-:Y:S06]  /*5ae0*/  HMMA.16816.F32 R4, R144.reuse, R148, R4 ;  /* 0x000000949004723c */ /* 0x042fec0000001804 */
        /* <DEDUP_REMOVED lines=37> */
[----:B------:R2:W5:Y:S04]  /*5d40*/  LDSM.16.MT88.4 R32, [R0+0xec00] ;  /* 0x00ec00000020783b */ /* 0x0005680000004200 */
[----:B------:R-:W-:Y:S01]  /*5d50*/  LDSM.16.MT88.4 R136, [R220+0x2400] ;  /* 0x00240000dc88783b */ /* 0x000fe20000004200 */
[C---:B-1----:R-:W-:Y:S06]  /*5d60*/  HMMA.16816.F32 R4, R132.reuse, R148, R4 ;  /* 0x000000948404723c */ /* 0x042fec0000001804 */
[C---:B------:R-:W-:Y:S06]  /*5d70*/  HMMA.16816.F32 R8, R132.reuse, R150, R8 ;  /* 0x000000968408723c */ /* 0x040fec0000001808 */
[C---:B------:R-:W-:Y:S06]  /*5d80*/  HMMA.16816.F32 R12, R132.reuse, R152, R12 ;  /* 0x00000098840c723c */ /* 0x040fec000000180c */
[C---:B------:R-:W-:Y:S01]  /*5d90*/  HMMA.16816.F32 R16, R132.reuse, R154, R16 ;  /* 0x0000009a8410723c */ /* 0x040fe20000001810 */
[----:B--2---:R-:W-:Y:S05]  /*5da0*/  IMAD.U32 R0, RZ, RZ, UR51 ;  /* 0x00000033ff007e24 */ /* 0x004fea000f8e00ff */
[C---:B------:R-:W-:Y:S06]  /*5db0*/  HMMA.16816.F32 R20, R132.reuse, R28, R20 ;  /* 0x0000001c8414723c */ /* 0x040fec0000001814 */
[----:B------:R-:W-:Y:S05]  /*5dc0*/  HMMA.16816.F32 R24, R132, R30, R24 ;  /* 0x0000001e8418723c */ /* 0x000fea0000001818 */
[----:B------:R-:W-:Y:S01]  /*5dd0*/  @P1 IADD3 R28, P0, R164, UR10, RZ ;  /* 0x0000000aa41c1c10 */ /* 0x000fe2000ff1e0ff */
[C---:B------:R-:W-:Y:S01]  /*5de0*/  HMMA.16816.F32 R4, R140.reuse, R144, R4 ;  /* 0x000000908c04723c */ /* 0x040fe20000001804 */
[----:B------:R-:W-:Y:S01]  /*5df0*/  IMAD.U32 R132, RZ, RZ, UR50 ;  /* 0x00000032ff847e24 */ /* 0x000fe2000f8e00ff */
[----:B------:R-:W-:Y:S03]  /*5e00*/  @UP3 UIADD3 UR10, UP1, UR10, -0x100, URZ ;  /* 0xffffff000a0a3890 */ /* 0x000fe6000ff3e03f */
[----:B---3--:R-:W-:Y:S01]  /*5e10*/  @P1 IADD3.X R29, R163, UR9, RZ, P0, !PT ;  /* 0x00000009a31d1c10 */ /* 0x008fe200087fe4ff */
[C---:B------:R-:W-:Y:S01]  /*5e20*/  HMMA.16816.F32 R8, R140.reuse, R146, R8 ;  /* 0x000000928c08723c */ /* 0x040fe20000001808 */
[----:B------:R-:W-:Y:S01]  /*5e30*/  IMAD.U32 R30, RZ, RZ, UR49 ;  /* 0x00000031ff1e7e24 */ /* 0x000fe2000f8e00ff */
[----:B------:R-:W-:Y:S01]  /*5e40*/  LDSM.16.MT88.4 R144, [R220+0x1c00] ;  /* 0x001c0000dc90783b */ /* 0x000fe20000004200 */
[----:B------:R-:W-:Y:S02]  /*5e50*/  @UP3 UIADD3.X UR9, UR9, -0x1, URZ, UP1, !UPT ;  /* 0xffffffff09093890 */ /* 0x000fe40008ffe43f */
[----:B------:R-:W-:Y:S01]  /*5e60*/  IMAD.U32 R31, RZ, RZ, UR50 ;  /* 0x00000032ff1f7e24 */ /* 0x000fe2000f8e00ff */
[C---:B------:R-:W-:Y:S01]  /*5e70*/  HMMA.16816.F32 R12, R140.reuse, R156, R12 ;  /* 0x0000009c8c0c723c */ /* 0x040fe2000000180c */
[----:B----4-:R-:W2:Y:S04]  /*5e80*/  @P1 LDG.E R2, desc[UR38][R28.64+0xa0] ;  /* 0x0000a0261c021981 */ /* 0x010ea8000c1e1900 */
[----:B-----5:R-:W3:Y:S01]  /*5e90*/  @P1 LDG.E R160, desc[UR38][R28.64+0x80] ;  /* 0x000080261ca01981 */ /* 0x020ee2000c1e1900 */
[C---:B------:R-:W-:Y:S03]  /*5ea0*/  HMMA.16816.F32 R16, R140.reuse, R158, R16 ;  /* 0x0000009e8c10723c */ /* 0x040fe60000001810 */
[----:B------:R-:W4:Y:S02]  /*5eb0*/  @P1 LDG.E R161, desc[UR38][R28.64+0x20] ;  /* 0x000020261ca11981 */ /* 0x000f24000c1e1900 */
[-C--:B------:R-:W-:Y:S01]  /*5ec0*/  LEA R30, P0, R30, R232.reuse, 0x2 ;  /* 0x000000e81e1e7211 */ /* 0x080fe200078010ff */
[C---:B------:R-:W-:Y:S01]  /*5ed0*/  HMMA.16816.F32 R20, R140.reuse, R32, R20 ;  /* 0x000000208c14723c */ /* 0x040fe20000001814 */
[----:B------:R1:W5:Y:S04]  /*5ee0*/  @P1 LDG.E R162, desc[UR38][R28.64] ;  /* 0x000000261ca21981 */ /* 0x000368000c1e1900 */
[----:B------:R1:W-:Y:S01]  /*5ef0*/  REDG.E.ADD.F32.FTZ.RN.STRONG.GPU desc[UR38][R232.64], R4 ;  /* 0x00000004e80079a6 */ /* 0x0003e2000c10f3a6 */
[----:B------:R-:W-:Y:S01]  /*5f00*/  HMMA.16816.F32 R24, R140, R34, R24 ;  /* 0x000000228c18723c */ /* 0x000fe20000001818 */
[----:B------:R-:W-:Y:S02]  /*5f10*/  IMAD.U32 R32, RZ, RZ, UR48 ;  /* 0x00000030ff207e24 */ /* 0x000fe4000f8e00ff */
[----:B------:R-:W-:Y:S02]  /*5f20*/  LDSM.16.MT88.4 R140, [R220+0x1800] ;  /* 0x00180000dc8c783b */ /* 0x000fe40000004200 */
[----:B-1----:R-:W-:Y:S06]  /*5f30*/  IMAD.U32 R28, RZ, RZ, UR51 ;  /* 0x00000033ff1c7e24 */ /* 0x002fec000f8e00ff */
[-C--:B------:R-:W-:Y:S01]  /*5f40*/  LEA R28, P2, R28, R232.reuse, 0x2 ;  /* 0x000000e81c1c7211 */ /* 0x080fe200078410ff */
[----:B------:R-:W-:Y:S03]  /*5f50*/  IMAD.U32 R4, RZ, RZ, UR45 ;  /* 0x0000002dff047e24 */ /* 0x000fe6000f8e00ff */
[-C--:B------:R-:W-:Y:S01]  /*5f60*/  LEA.HI.X.SX32 R29, R0, R233.reuse, 0x2, P2 ;  /* 0x000000e9001d7211 */ /* 0x080fe200010f16ff */
[----:B------:R-:W-:Y:S04]  /*5f70*/  IMAD.U32 R0, RZ, RZ, UR48 ;  /* 0x00000030ff007e24 */ /* 0x000fe8000f8e00ff */
[----:B------:R1:W-:Y:S02]  /*5f80*/  REDG.E.ADD.F32.FTZ.RN.STRONG.GPU desc[UR38][R28.64], R5 ;  /* 0x000000051c0079a6 */ /* 0x0003e4000c10f3a6 */
[----:B-1----:R-:W-:Y:S02]  /*5f90*/  IMAD.U32 R5, RZ, RZ, UR47 ;  /* 0x0000002fff057e24 */ /* 0x002fe4000f8e00ff */
[----:B--2---:R1:W-:Y:S04]  /*5fa0*/  @P1 STL [R1+0x4], R2 ;  /* 0x0000040201001387 */ /* 0x0043e80000100800 */
[----:B---3--:R-:W-:Y:S04]  /*5fb0*/  @P1 STL [R1+0x8], R160 ;  /* 0x000008a001001387 */ /* 0x008fe80000100800 */
[----:B----4-:R-:W-:Y:S04]  /*5fc0*/  @P1 STL [R1+0xc], R161 ;  /* 0x00000ca101001387 */ /* 0x010fe80000100800 */
[----:B-----5:R-:W-:Y:S01]  /*5fd0*/  @P1 STL [R1+0x10], R162 ;  /* 0x000010a201001387 */ /* 0x020fe20000100800 */
[-C--:B------:R-:W-:Y:S04]  /*5fe0*/  LEA R132, P1, R132, R232.reuse, 0x2 ;  /* 0x000000e884847211 */ /* 0x080fe800078210ff */
[-C--:B------:R-:W-:Y:S05]  /*5ff0*/  LEA.HI.X.SX32 R133, R31, R233.reuse, 0x2, P1 ;  /* 0x000000e91f857211 */ /* 0x080fea00008f16ff */
[----:B------:R2:W-:Y:S01]  /*6000*/  REDG.E.ADD.F32.FTZ.RN.STRONG.GPU desc[UR38][R132.64], R6 ;  /* 0x00000006840079a6 */ /* 0x0005e2000c10f3a6 */
[----:B-1----:R-:W-:Y:S03]  /*6010*/  IMAD.U32 R2, RZ, RZ, UR49 ;  /* 0x00000031ff027e24 */ /* 0x002fe6000f8e00ff */
[----:B------:R-:W-:Y:S02]  /*6020*/  LDSM.16.MT88.4 R132, [R220+0x1400] ;  /* 0x00140000dc84783b */ /* 0x000fe40000004200 */
[-C--:B------:R-:W-:Y:S01]  /*6030*/  LEA.HI.X.SX32 R31, R2, R233.reuse, 0x2, P0 ;  /* 0x000000e9021f7211 */ /* 0x080fe200000f16ff */
[----:B------:R-:W-:Y:S01]  /*6040*/  IMAD.U32 R2, RZ, RZ, UR46 ;  /* 0x0000002eff027e24 */ /* 0x000fe2000f8e00ff */
[-C--:B------:R-:W-:Y:S03]  /*6050*/  LEA R32, P0, R32, R232.reuse, 0x2 ;  /* 0x000000e820207211 */ /* 0x080fe600078010ff */
[----:B------:R1:W-:Y:S01]  /*6060*/  REDG.E.ADD.F32.FTZ.RN.STRONG.GPU desc[UR38][R30.64], R7 ;  /* 0x000000071e0079a6 */ /* 0x0003e2000c10f3a6 */
[-C--:B------:R-:W-:Y:S01]  /*6070*/  LEA.HI.X.SX32 R33, R0, R233.reuse, 0x2, P0 ;  /* 0x000000e900217211 */ /* 0x080fe200000f16ff */
[----:B------:R-:W-:Y:S01]  /*6080*/  IMAD.U32 R0, RZ, RZ, UR45 ;  /* 0x0000002dff007e24 */ /* 0x000fe2000f8e00ff */
[-C--:B------:R-:W-:Y:S03]  /*6090*/  LEA R4, P0, R4, R232.reuse, 0x2 ;  /* 0x000000e804047211 */ /* 0x080fe600078010ff */
[----:B------:R3:W-:Y:S04]  /*60a0*/  REDG.E.ADD.F32.FTZ.RN.STRONG.GPU desc[UR38][R32.64], R8 ;  /* 0x00000008200079a6 */ /* 0x0007e8000c10f3a6 */
[----:B------:R-:W-:Y:S01]  /*60b0*/  LDSM.16.MT88.4 R32, [R3+0x11800] ;  /* 0x011800000320783b */ /* 0x000fe20000004200 */
[----:B--2---:R-:W-:Y:S05]  /*60c0*/  IMAD.U32 R6, RZ, RZ, UR46 ;  /* 0x0000002eff067e24 */ /* 0x004fea000f8e00ff */
[-C--:B------:R-:W-:Y:S01]  /*60d0*/  LEA R6, P1, R6, R232.reuse, 0x2 ;  /* 0x000000e806067211 */ /* 0x080fe200078210ff */
[----:B-1----:R-:W-:Y:S03]  /*60e0*/  IMAD.U32 R30, RZ, RZ, UR47 ;  /* 0x0000002fff1e7e24 */ /* 0x002fe6000f8e00ff */
[-C--:B------:R-:W-:Y:S01]  /*60f0*/  LEA.HI.X.SX32 R7, R2, R233.reuse, 0x2, P1 ;  /* 0x000000e902077211 */ /* 0x080fe200008f16ff */
[----:B------:R-:W-:Y:S01]  /*6100*/  IMAD.U32 R2, RZ, RZ, UR31 ;  /* 0x0000001fff027e24 */ /* 0x000fe2000f8e00ff */
[-C--:B------:R-:W-:Y:S01]  /*6110*/  LEA R30, P2, R30, R232.reuse, 0x2 ;  /* 0x000000e81e1e7211 */ /* 0x080fe200078410ff */
[----:B---3--:R-:W-:Y:S03]  /*6120*/  IMAD.U32 R8, RZ, RZ, UR34 ;  /* 0x00000022ff087e24 */ /* 0x008fe6000f8e00ff */
[-C--:B------:R-:W-:Y:S02]  /*6130*/  LEA.HI.X.SX32 R31, R5, R233.reuse, 0x2, P2 ;  /* 0x000000e9051f7211 */ /* 0x080fe400010f16ff */
[-C--:B------:R-:W-:Y:S01]  /*6140*/  LEA.HI.X.SX32 R5, R0, R233.reuse, 0x2, P0 ;  /* 0x000000e900057211 */ /* 0x080fe200000f16ff */
[----:B------:R-:W-:Y:S01]  /*6150*/  IMAD.U32 R0, RZ, RZ, UR30 ;  /* 0x0000001eff007e24 */ /* 0x000fe2000f8e00ff */
[-C--:B------:R-:W-:Y:S01]  /*6160*/  LEA R8, P2, R8, R232.reuse, 0x2 ;  /* 0x000000e808087211 */ /* 0x080fe200078410ff */
[----:B------:R-:W-:Y:S04]  /*6170*/  REDG.E.ADD.F32.FTZ.RN.STRONG.GPU desc[UR38][R30.64], R9 ;  /* 0x000000091e0079a6 */ /* 0x000fe8000c10f3a6 */
[----:B------:R1:W-:Y:S04]  /*6180*/  REDG.E.ADD.F32.FTZ.RN.STRONG.GPU desc[UR38][R6.64], R10 ;  /* 0x0000000a060079a6 */ /* 0x0003e8000c10f3a6 */
[----:B------:R2:W-:Y:S04]  /*6190*/  REDG.E.ADD.F32.FTZ.RN.STRONG.GPU desc[UR38][R4.64], R11 ;  /* 0x0000000b040079a6 */ /* 0x0005e8000c10f3a6 */
[----:B------:R3:W-:Y:S04]  /*61a0*/  REDG.E.ADD.F32.FTZ.RN.STRONG.GPU desc[UR38][R232.64+0x80], R12 ;  /* 0x0000800ce80079a6 */ /* 0x0007e8000c10f3a6 */
[----:B------:R-:W-:Y:S01]  /*61b0*/  REDG.E.ADD.F32.FTZ.RN.STRONG.GPU desc[UR38][R28.64+0x80], R13 ;  /* 0x0000800d1c0079a6 */ /* 0x000fe2000c10f3a6 */
[----:B-1----:R-:W-:Y:S02]  /*61c0*/  IMAD.U32 R6, RZ, RZ, UR31 ;  /* 0x0000001fff067e24 */ /* 0x002fe4000f8e00ff */
[----:B------:R-:W-:Y:S02]  /*61d0*/  IMAD.U32 R10, RZ, RZ, UR29 ;  /* 0x0000001dff0a7e24 */ /* 0x000fe4000f8e00ff */
[----:B--2---:R-:W-:Y:S01]  /*61e0*/  IMAD.U32 R5, RZ, RZ, UR34 ;  /* 0x00000022ff057e24 */ /* 0x004fe2000f8e00ff */
[-C--:B------:R-:W-:Y:S01]  /*61f0*/  LEA R6, P1, R6, R232.reuse, 0x2 ;  /* 0x000000e806067211 */ /* 0x080fe200078210ff */
[----:B------:R-:W-:Y:S02]  /*6200*/  IMAD.U32 R4, RZ, RZ, UR30 ;  /* 0x0000001eff047e24 */ /* 0x000fe4000f8e00ff */
[----:B---3--:R-:W-:Y:S01]  /*6210*/  IMAD.U32 R12, RZ, RZ, UR26 ;  /* 0x0000001aff0c7e24 */ /* 0x008fe2000f8e00ff */
        /* <DEDUP_REMOVED lines=100> */
[----:B-----5:R-:W-:Y:S01]  /*6860*/  IMAD.MOV.U32 R220, RZ, RZ, R0 ;  /* 0x000000ffffdc7224 */ /* 0x020fe200078e0000 */
        /* <DEDUP_REMOVED lines=24> */
.L_x_229:
[----:B------:R-:W2:Y:S01]  /*69f0*/  LDL R28, [R1+0x14] ;  /* 0x00001400011c7983 */ /* 0x000ea20000100800 */
[----:B------:R-:W-:-:S03]  /*6a00*/  ULDC UR4, c[0x0][0x390] ;  /* 0x0000e40000047ab9 */ /* 0x000fc60000000800 */
[----:B------:R-:W3:Y:S04]  /*6a10*/  LDL R27, [R1+0x18] ;  /* 0x00001800011b7983 */ /* 0x000ee80000100800 */
[----:B------:R-:W4:Y:S04]  /*6a20*/  LDL.64 R30, [R1+0x38] ;  /* 0x00003800011e7983 */ /* 0x000f280000100a00 */
        /* <DEDUP_REMOVED lines=69> */
[----:B------:R-:W-:Y:S01]  /*6e80*/  ULDC.64 UR6, c[0x0][0x3f0] ;  /* 0x0000fc0000067ab9 */ /* 0x000fe20000000a00 */
        /* <DEDUP_REMOVED lines=28> */
[----:B------:R-:W-:Y:S01]  /*7050*/  F2FP.F16.F32.PACK_AB R78, R79, R78 ;  /* 0x0000004e4f4e723e */ /* 0x000fe200000000ff */
[----:B------:R-:W1:Y:S01]  /*7060*/  S2R R65, SR_TID.X ;  /* 0x0000000000417919 */ /* 0x000e620000002100 */
[----:B--2---:R-:W-:Y:S04]  /*7070*/  STS [R28], R25 ;  /* 0x000000191c007388 */ /* 0x004fe80000000800 */
[----:B------:R-:W-:Y:S04]  /*7080*/  STS [R28+0x200], R24 ;  /* 0x000200181c007388 */ /* 0x000fe80000000800 */
[----:B---3--:R-:W-:Y:S04]  /*7090*/  STS [R27], R21 ;  /* 0x000000151b007388 */ /* 0x008fe80000000800 */
[----:B------:R-:W-:Y:S04]  /*70a0*/  STS [R27+0x200], R20 ;  /* 0x000200141b007388 */ /* 0x000fe80000000800 */
[----:B------:R-:W-:Y:S04]  /*70b0*/  STS [R28+0x1000], R23 ;  /* 0x001000171c007388 */ /* 0x000fe80000000800 */
[----:B------:R-:W-:Y:S04]  /*70c0*/  STS [R28+0x1200], R22 ;  /* 0x001200161c007388 */ /* 0x000fe80000000800 */
[----:B------:R-:W-:Y:S04]  /*70d0*/  STS [R27+0x1000], R19 ;  /* 0x001000131b007388 */ /* 0x000fe80000000800 */
[----:B------:R2:W-:Y:S04]  /*70e0*/  STS [R27+0x1200], R18 ;  /* 0x001200121b007388 */ /* 0x0005e80000000800 */
[----:B------:R-:W-:Y:S04]  /*70f0*/  STS [R28+0x2000], R17 ;  /* 0x002000111c007388 */ /* 0x000fe80000000800 */
[----:B------:R3:W-:Y:S04]  /*7100*/  STS [R28+0x2200], R16 ;  /* 0x002200101c007388 */ /* 0x0007e80000000800 */
[----:B------:R-:W-:Y:S04]  /*7110*/  STS [R27+0x2000], R13 ;  /* 0x0020000d1b007388 */ /* 0x000fe80000000800 */
[----:B------:R1:W-:Y:S04]  /*7120*/  STS [R27+0x2200], R12 ;  /* 0x0022000c1b007388 */ /* 0x0003e80000000800 */
[----:B------:R-:W-:Y:S04]  /*7130*/  STS [R28+0x3000], R15 ;  /* 0x0030000f1c007388 */ /* 0x000fe80000000800 */
[----:B------:R4:W-:Y:S01]  /*7140*/  STS [R28+0x3200], R14 ;  /* 0x0032000e1c007388 */ /* 0x0009e20000000800 */
[----:B--2---:R-:W2:Y:S03]  /*7150*/  LDC.64 R18, c[0x0][0x450] ;  /* 0x00011400ff127b82 */ /* 0x004ea60000000a00 */
[----:B------:R-:W-:Y:S04]  /*7160*/  STS [R27+0x3000], R11 ;  /* 0x0030000b1b007388 */ /* 0x000fe80000000800 */
[----:B------:R4:W-:Y:S01]  /*7170*/  STS [R27+0x3200], R10 ;  /* 0x0032000a1b007388 */ /* 0x0009e20000000800 */
[----:B---3--:R-:W3:Y:S03]  /*7180*/  LDC.64 R16, c[0x0][0x458] ;  /* 0x00011600ff107b82 */ /* 0x008ee60000000a00 */
[----:B------:R-:W-:Y:S04]  /*7190*/  STS [R28+0x4000], R9 ;  /* 0x004000091c007388 */ /* 0x000fe80000000800 */
[----:B------:R2:W-:Y:S01]  /*71a0*/  STS [R28+0x4200], R8 ;  /* 0x004200081c007388 */ /* 0x0005e20000000800 */
[----:B-1----:R-:W1:Y:S03]  /*71b0*/  LDC.64 R12, c[0x0][0x470] ;  /* 0x00011c00ff0c7b82 */ /* 0x002e660000000a00 */
[----:B------:R3:W-:Y:S04]  /*71c0*/  STS [R27+0x4000], R5 ;  /* 0x004000051b007388 */ /* 0x0007e80000000800 */
[----:B------:R3:W-:Y:S01]  /*71d0*/  STS [R27+0x4200], R4 ;  /* 0x004200041b007388 */ /* 0x0007e20000000800 */
[----:B----4-:R-:W4:Y:S03]  /*71e0*/  LDC.64 R14, c[0x0][0x440] ;  /* 0x00011000ff0e7b82 */ /* 0x010f260000000a00 */
[----:B------:R-:W-:Y:S04]  /*71f0*/  STS [R28+0x5000], R7 ;  /* 0x005000071c007388 */ /* 0x000fe80000000800 */
[----:B------:R-:W-:Y:S01]  /*7200*/  STS [R28+0x5200], R6 ;  /* 0x005200061c007388 */ /* 0x000fe20000000800 */
[----:B------:R-:W1:Y:S03]  /*7210*/  LDC.64 R10, c[0x0][0x468] ;  /* 0x00011a00ff0a7b82 */ /* 0x000e660000000a00 */
[----:B------:R-:W-:Y:S04]  /*7220*/  STS [R27+0x5000], R2 ;  /* 0x005000021b007388 */ /* 0x000fe80000000800 */
[----:B------:R3:W-:Y:S01]  /*7230*/  STS [R27+0x5200], R0 ;  /* 0x005200001b007388 */ /* 0x0007e20000000800 */
[----:B--2---:R-:W2:Y:S03]  /*7240*/  LDC.64 R8, c[0x0][0x438] ;  /* 0x00010e00ff087b82 */ /* 0x004ea60000000a00 */
        /* <DEDUP_REMOVED lines=8> */
[----:B---3--:R-:W-:-:S03]  /*72d0*/  SHF.R.S32.HI R5, RZ, 0x1f, R30 ;  /* 0x0000001fff057819 */ /* 0x008fc6000001141e */
[----:B------:R-:W-:Y:S01]  /*72e0*/  STS [R28+0x8000], R52 ;  /* 0x008000341c007388 */ /* 0x000fe20000000800 */
[----:B------:R-:W-:-:S03]  /*72f0*/  MOV R4, R30 ;  /* 0x0000001e00047202 */ /* 0x000fc60000000f00 */
[----:B------:R-:W-:Y:S01]  /*7300*/  STS [R28+0x8200], R54 ;  /* 0x008200361c007388 */ /* 0x000fe20000000800 */
[----:B------:R-:W-:-:S03]  /*7310*/  IMAD R0, R18, UR36, RZ ;  /* 0x0000002412007c24 */ /* 0x000fc6000f8e02ff */
[----:B------:R3:W-:Y:S04]  /*7320*/  STS [R27+0x8000], R64 ;  /* 0x008000401b007388 */ /* 0x0007e80000000800 */
[----:B------:R-:W-:Y:S04]  /*7330*/  STS [R27+0x8200], R66 ;  /* 0x008200421b007388 */ /* 0x000fe80000000800 */
[----:B------:R-:W-:Y:S01]  /*7340*/  STS [R28+0x9000], R56 ;  /* 0x009000381c007388 */ /* 0x000fe20000000800 */
[----:B------:R-:W-:-:S03]  /*7350*/  IMAD R0, R19, UR37, R0 ;  /* 0x0000002513007c24 */ /* 0x000fc6000f8e0200 */
[----:B------:R-:W-:Y:S01]  /*7360*/  STS [R28+0x9200], R58 ;  /* 0x0092003a1c007388 */ /* 0x000fe20000000800 */
[----:B------:R-:W-:-:S03]  /*7370*/  IMAD.WIDE.U32 R6, R18, UR37, R4 ;  /* 0x0000002512067c25 */ /* 0x000fc6000f8e0004 */
[----:B------:R-:W-:Y:S04]  /*7380*/  STS [R27+0x9000], R60 ;  /* 0x0090003c1b007388 */ /* 0x000fe80000000800 */
[----:B------:R-:W-:Y:S04]  /*7390*/  STS [R27+0x9200], R62 ;  /* 0x0092003e1b007388 */ /* 0x000fe80000000800 */
[----:B------:R-:W-:Y:S01]  /*73a0*/  STS [R28+0xa000], R68 ;  /* 0x00a000441c007388 */ /* 0x000fe20000000800 */
[----:B---3--:R-:W3:Y:S03]  /*73b0*/  S2R R64, SR_TID.X ;  /* 0x0000000000407919 */ /* 0x008ee60000002100 */
[----:B------:R-:W-:Y:S01]  /*73c0*/  STS [R28+0xa200], R70 ;  /* 0x00a200461c007388 */ /* 0x000fe20000000800 */
[----:B------:R-:W-:-:S03]  /*73d0*/  IADD3 R7, R7, R0, RZ ;  /* 0x0000000007077210 */ /* 0x000fc60007ffe0ff */
[----:B------:R-:W-:Y:S01]  /*73e0*/  STS [R27+0xa000], R80 ;  /* 0x00a000501b007388 */ /* 0x000fe20000000800 */
[----:B--2---:R-:W-:-:S03]  /*73f0*/  IMAD R0, R8, UR17, RZ ;  /* 0x0000001108007c24 */ /* 0x004fc6000f8e02ff */
[----:B------:R-:W-:Y:S04]  /*7400*/  STS [R27+0xa200], R82 ;  /* 0x00a200521b007388 */ /* 0x000fe80000000800 */
[----:B------:R-:W-:Y:S04]  /*7410*/  STS [R28+0xb000], R72 ;  /* 0x00b000481c007388 */ /* 0x000fe80000000800 */
[----:B------:R-:W-:Y:S04]  /*7420*/  STS [R28+0xb200], R74 ;  /* 0x00b2004a1c007388 */ /* 0x000fe80000000800 */
[----:B------:R-:W-:Y:S01]  /*7430*/  STS [R27+0xb000], R76 ;  /* 0x00b0004c1b007388 */ /* 0x000fe20000000800 */
[----:B------:R-:W-:-:S03]  /*7440*/  IMAD R9, R9, UR12, R0 ;  /* 0x0000000c09097c24 */ /* 0x000fc6000f8e0200 */
[----:B------:R-:W-:Y:S01]  /*7450*/  STS [R27+0xb200], R78 ;  /* 0x00b2004e1b007388 */ /* 0x000fe20000000800 */
[----:B------:R-:W-:-:S04]  /*7460*/  IMAD.WIDE.U32 R6, R8, UR12, R6 ;  /* 0x0000000c08067c25 */ /* 0x000fc8000f8e0006 */
[----:B------:R-:W-:Y:S01]  /*7470*/  IMAD R0, R16, UR36, RZ ;  /* 0x0000002410007c24 */ /* 0x000fe2000f8e02ff */
[----:B------:R-:W-:Y:S01]  /*7480*/  IADD3 R7, R7, R9, RZ ;  /* 0x0000000907077210 */ /* 0x000fe20007ffe0ff */
[----:B-1----:R-:W-:Y:S02]  /*7490*/  IMAD R2, R10, UR18, RZ ;  /* 0x000000120a027c24 */ /* 0x002fe4000f8e02ff */
[----:B------:R-:W-:-:S04]  /*74a0*/  IMAD.WIDE.U32 R4, R16, UR37, R4 ;  /* 0x0000002510047c25 */ /* 0x000fc8000f8e0004 */
[----:B------:R-:W-:Y:S02]  /*74b0*/  IMAD R0, R17, UR37, R0 ;  /* 0x0000002511007c24 */ /* 0x000fe4000f8e0200 */
[----:B------:R-:W-:Y:S02]  /*74c0*/  IMAD R2, R11, UR13, R2 ;  /* 0x0000000d0b027c24 */ /* 0x000fe4000f8e0202 */
[----:B------:R-:W-:Y:S01]  /*74d0*/  IMAD.WIDE.U32 R6, R10, UR13, R6 ;  /* 0x0000000d0a067c25 */ /* 0x000fe2000f8e0006 */
[----:B------:R-:W-:-:S03]  /*74e0*/  IADD3 R5, R5, R0, RZ ;  /* 0x0000000005057210 */ /* 0x000fc60007ffe0ff */
[----:B----4-:R-:W-:Y:S01]  /*74f0*/  IMAD R0, R14, UR17, RZ ;  /* 0x000000110e007c24 */ /* 0x010fe2000f8e02ff */
[----:B------:R-:W-:-:S03]  /*7500*/  IADD3 R7, R7, R2, RZ ;  /* 0x0000000207077210 */ /* 0x000fc60007ffe0ff */
[----:B------:R-:W-:Y:S01]  /*7510*/  IMAD R2, R15, UR12, R0 ;  /* 0x0000000c0f027c24 */ /* 0x000fe2000f8e0200 */
[----:B------:R-:W-:Y:S01]  /*7520*/  LEA R0, R26, UR5, 0x1 ;  /* 0x000000051a007c11 */ /* 0x000fe2000f8e08ff */
[----:B------:R-:W-:Y:S01]  /*7530*/  BAR.SYNC.DEFER_BLOCKING 0x0 ;  /* 0x0000000000007b1d */ /* 0x000fe20000010000 */
[----:B------:R-:W-:Y:S01]  /*7540*/  IMAD.WIDE.U32 R4, R14, UR12, R4 ;  /* 0x0000000c0e047c25 */ /* 0x000fe2000f8e0004 */
[----:B---3--:R-:W-:-:S03]  /*7550*/  SHF.R.S32.HI R64, RZ, 0x1f, R64 ;  /* 0x0000001fff407819 */ /* 0x008fc60000011440 */
        /* <DEDUP_REMOVED lines=49> */
.L_x_226:
        /* <DEDUP_REMOVED lines=11> */
.L_x_233:
[----:B------:R-:W-:Y:S05]  /*7920*/  EXIT ;  /* 0x000000000000794d */ /* 0x000fea0003800000 */
.L_x_235:
        /* <DEDUP_REMOVED lines=13> */
.L_x_676:


//--------------------- .text._ZN5flash44flash_bwd_dq_dk_dv_loop_seqk_parallel_kernelI23Flash_bwd_kernel_traitsILi96ELi64ELi128ELi8ELi2ELi4ELi4ELb1ELb0EN7cutlass6half_tE19Flash_kernel_traitsILi96ELi64ELi128ELi8ES3_EELb1ELb1ELb0ELb0ELb0ELb1ELb0EEEvNS_16Flash_bwd_paramsE --------------------------
	.section	.text._ZN5flash44flash_bwd_dq_dk_dv_loop_seqk_parallel_kernelI23Flash_bwd_kernel_traitsILi96ELi64ELi128ELi8ELi2ELi4ELi4ELb1ELb0EN7cutlass6half_tE19Flash_kernel_traitsILi96ELi64ELi128ELi8ES3_EELb1ELb1ELb0ELb0ELb0ELb1ELb0EEEvNS_16Flash_bwd_paramsE,"ax",@progbits
	.align	128
        .global         _ZN5flash44flash_bwd_dq_dk_dv_loop_seqk_parallel_kernelI23Flash_bwd_kernel_traitsILi96ELi64ELi128ELi8ELi2ELi4ELi4ELb1ELb0EN7cutlass6half_tE19Flash_kernel_traitsILi96ELi64ELi128ELi8ES3_EELb1ELb1ELb0ELb0ELb0ELb1ELb0EEEvNS_16Flash_bwd_paramsE
        .type           _ZN5flash44flash_bwd_dq_dk_dv_loop_seqk_parallel_kernelI23Flash_bwd_kernel_traitsILi96ELi64ELi128ELi8ELi2ELi4ELi4ELb1ELb0EN7cutlass6half_tE19Flash_kernel_traitsILi96ELi64ELi128ELi8ES3_EELb1ELb1ELb0ELb0ELb0ELb1ELb0EEEvNS_16Flash_bwd_paramsE,@function
        .size           _ZN5flash44flash_bwd_dq_dk_dv_loop_seqk_parallel_kernelI23Flash_bwd_kernel_traitsILi96ELi64ELi128ELi8ELi2ELi4ELi4ELb1ELb0EN7cutlass6half_tE19Flash_kernel_traitsILi96ELi64ELi128ELi8ES3_EELb1ELb1ELb0ELb0ELb0ELb1ELb0EEEvNS_16Flash_bwd_paramsE,(.L_x_677 - _ZN5flash44flash_bwd_dq_dk_dv_loop_seqk_parallel_kernelI23Flash_bwd_kernel_traitsILi96ELi64ELi128ELi8ELi2ELi4ELi4ELb1ELb0EN7cutlass6half_tE19Flash_kernel_traitsILi96ELi64ELi128ELi8ES3_EELb1ELb1ELb0ELb0ELb0ELb1ELb0EEEvNS_16Flash_bwd_paramsE)
        .other          _ZN5flash44flash_bwd_dq_dk_dv_loop_seqk_parallel_kernelI23Flash_bwd_kernel_traitsILi96ELi64ELi128ELi8ELi2ELi4ELi4ELb1ELb0EN7cutlass6half_tE19Flash_kernel_traitsILi96ELi64ELi128ELi8ES3_EELb1ELb1ELb0ELb0ELb0ELb1ELb0EEEvNS_16Flash_bwd_paramsE,@"STO_CUDA_ENTRY STV_DEFAULT"
_ZN5flash44flash_bwd_dq_dk_dv_loop_seqk_parallel_kernelI23Flash_bwd_kernel_traitsILi96ELi64ELi128ELi8ELi2ELi4ELi4ELb1ELb0EN7cutlass6half_tE19Flash_kernel_traitsILi96ELi64ELi128ELi8ES3_EELb1ELb1ELb0ELb0ELb0ELb1ELb0EEEvNS_16Flash_bwd_paramsE:
.text._ZN5flash44flash_bwd_dq_dk_dv_loop_seqk_parallel_kernelI23Flash_bwd_kernel_traitsILi96ELi64ELi128ELi8ELi2ELi4ELi4ELb1ELb0EN7cutlass6half_tE19Flash_kernel_traitsILi96ELi64ELi128ELi8ES3_EELb1ELb1ELb0ELb0ELb0ELb1ELb0EEEvNS_16Flash_bwd_paramsE:
        /* <DEDUP_REMOVED lines=14> */
[----:B------:R-:W3:Y:S01]  /*00e0*/  S2UR UR59, SR_CTAID.Z ;  /* 0x00000000003b79c3 */ /* 0x000ee20000002700 */
[----:B------:R-:W-:Y:S01]  /*00f0*/  UMOV UR5, 0x400 ;  /* 0x0000040000057882 */ /* 0x000fe20000000000 */
[----:B------:R-:W-:Y:S02]  /*0100*/  IMAD.MOV.U32 R227, RZ, RZ, 0x20 ;  /* 0x00000020ffe37424 */ /* 0x000fe400078e00ff */
[----:B------:R-:W-:-:S04]  /*0110*/  IMAD.MOV.U32 R235, RZ, RZ, -0x10 ;  /* 0xfffffff0ffeb7424 */ /* 0x000fc800078e00ff */
[----:B------:R-:W4:Y:S08]  /*0120*/  S2UR UR4, SR_CgaCtaId ;  /* 0x00000000000479c3 */ /* 0x000f300000008800 */
[----:B------:R-:W5:Y:S01]  /*0130*/  S2UR UR49, SR_CTAID.Y ;  /* 0x00000000003179c3 */ /* 0x000f620000002600 */
[----:B---3--:R-:W-:Y:S01]  /*0140*/  USHF.R.S32.HI UR6, URZ, 0x1f, UR59 ;  /* 0x0000001f3f067899 */ /* 0x008fe2000801143b */
[----:B--2---:R-:W-:Y:S01]  /*0150*/  SHF.R.S32.HI R3, RZ, 0x1f, R10 ;  /* 0x0000001fff037819 */ /* 0x004fe2000001140a */
[----:B----4-:R-:W-:-:S03]  /*0160*/  ULEA UR4, UR4, UR5, 0x18 ;  /* 0x0000000504047291 */ /* 0x010fc6000f8ec03f */
[CC--:B------:R-:W-:Y:S01]  /*0170*/  LEA.HI R4, R3.reuse, R10.reuse, RZ, 0x4 ;  /* 0x0000000a03047211 */ /* 0x0c0fe200078f20ff */
[----:B------:R-:W-:Y:S01]  /*0180*/  UIADD3 UR5, UR4, 0xf000, URZ ;  /* 0x0000f00004057890 */ /* 0x000fe2000fffe03f */
[CC--:B------:R-:W-:Y:S02]  /*0190*/  LEA.HI R2, R3.reuse, R10.reuse, RZ, 0x5 ;  /* 0x0000000a03027211 */ /* 0x0c0fe400078f28ff */
[----:B-1----:R-:W-:Y:S01]  /*01a0*/  SHF.R.S32.HI R0, RZ, 0x4, R4 ;  /* 0x00000004ff007819 */ /* 0x002fe20000011404 */
[----:B-----5:R-:W-:Y:S01]  /*01b0*/  USHF.L.U32 UR7, UR49, 0x7, URZ ;  /* 0x0000000731077899 */ /* 0x020fe2000800063f */
[CC--:B------:R-:W-:Y:S02]  /*01c0*/  LEA.HI R5, R3.reuse, R10.reuse, RZ, 0x2 ;  /* 0x0000000a03057211 */ /* 0x0c0fe400078f10ff */
[CC--:B------:R-:W-:Y:S02]  /*01d0*/  LEA.HI R18, R3.reuse, R10.reuse, RZ, 0x3 ;  /* 0x0000000a03127211 */ /* 0x0c0fe400078f18ff */
[----:B------:R-:W-:-:S02]  /*01e0*/  LEA.HI R12, R3, R10, RZ, 0x6 ;  /* 0x0000000a030c7211 */ /* 0x000fc400078f30ff */
[----:B------:R-:W-:Y:S02]  /*01f0*/  LEA.HI R15, R3, R10, RZ, 0x7 ;  /* 0x0000000a030f7211 */ /* 0x000fe400078f38ff */
[----:B------:R-:W-:Y:S02]  /*0200*/  LOP3.LUT R3, R2, 0xffffffe0, RZ, 0xc0, !PT ;  /* 0xffffffe002037812 */ /* 0x000fe400078ec0ff */
[C---:B------:R-:W-:Y:S02]  /*0210*/  LOP3.LUT R6, R4.reuse, 0xfffffff0, RZ, 0xc0, !PT ;  /* 0xfffffff004067812 */ /* 0x040fe400078ec0ff */
[----:B------:R-:W-:Y:S01]  /*0220*/  LEA.HI R4, R4, R0, RZ, 0x1 ;  /* 0x0000000004047211 */ /* 0x000fe200078f08ff */
[----:B------:R-:W-:Y:S01]  /*0230*/  IMAD.IADD R3, R10, 0x1, -R3 ;  /* 0x000000010a037824 */ /* 0x000fe200078e0a03 */
[----:B------:R-:W-:Y:S01]  /*0240*/  LOP3.LUT R7, R18, 0xfffffff8, RZ, 0xc0, !PT ;  /* 0xfffffff812077812 */ /* 0x000fe200078ec0ff */
[----:B------:R-:W-:Y:S01]  /*0250*/  IMAD.IADD R8, R10, 0x1, -R6 ;  /* 0x000000010a087824 */ /* 0x000fe200078e0a06 */
[----:B------:R-:W-:-:S02]  /*0260*/  LOP3.LUT R4, R4, 0xfffffffe, RZ, 0xc0, !PT ;  /* 0xfffffffe04047812 */ /* 0x000fc400078ec0ff */
[----:B------:R-:W-:Y:S01]  /*0270*/  SHF.R.S32.HI R252, RZ, 0x2, R5 ;  /* 0x00000002fffc7819 */ /* 0x000fe20000011405 */
[----:B------:R-:W-:Y:S01]  /*0280*/  IMAD.IADD R13, R10, 0x1, -R7 ;  /* 0x000000010a0d7824 */ /* 0x000fe200078e0a07 */
[----:B------:R-:W-:Y:S01]  /*0290*/  SHF.R.S32.HI R6, RZ, 0x1f, R3 ;  /* 0x0000001fff067819 */ /* 0x000fe20000011403 */
[----:B------:R-:W-:Y:S01]  /*02a0*/  IMAD.IADD R17, R0, 0x1, -R4 ;  /* 0x0000000100117824 */ /* 0x000fe200078e0a04 */
[--C-:B------:R-:W-:Y:S02]  /*02b0*/  SHF.R.S32.HI R0, RZ, 0x5, R2.reuse ;  /* 0x00000005ff007819 */ /* 0x100fe40000011402 */
[----:B------:R-:W-:Y:S02]  /*02c0*/  SHF.R.S32.HI R4, RZ, 0x1f, R2 ;  /* 0x0000001fff047819 */ /* 0x000fe40000011402 */
[----:B------:R-:W-:Y:S02]  /*02d0*/  LEA.HI R7, R5, R252, RZ, 0x1 ;  /* 0x000000fc05077211 */ /* 0x000fe400078f08ff */
[----:B------:R-:W-:-:S02]  /*02e0*/  LEA.HI R246, R6, R3, RZ, 0x2 ;  /* 0x0000000306f67211 */ /* 0x000fc400078f10ff */
[-C--:B------:R-:W-:Y:S02]  /*02f0*/  LEA.HI R3, R2, R0.reuse, RZ, 0x1 ;  /* 0x0000000002037211 */ /* 0x080fe400078f08ff */
[----:B------:R-:W-:Y:S02]  /*0300*/  LEA.HI R2, R4, R0, RZ, 0x2 ;  /* 0x0000000004027211 */ /* 0x000fe400078f10ff */
[----:B------:R-:W-:Y:S02]  /*0310*/  LOP3.LUT R4, R7, 0x7fffffe, RZ, 0xc0, !PT ;  /* 0x07fffffe07047812 */ /* 0x000fe400078ec0ff */
[----:B------:R-:W-:Y:S02]  /*0320*/  LOP3.LUT R9, R5, 0xfffffffc, RZ, 0xc0, !PT ;  /* 0xfffffffc05097812 */ /* 0x000fe400078ec0ff */
[----:B------:R-:W-:Y:S02]  /*0330*/  SHF.R.S32.HI R7, RZ, 0x3, R18 ;  /* 0x00000003ff077819 */ /* 0x000fe40000011412 */
[----:B------:R-:W-:Y:S01]  /*0340*/  LOP3.LUT R6, R3, 0xfffffffe, RZ, 0xc0, !PT ;  /* 0xfffffffe03067812 */ /* 0x000fe200078ec0ff */
[----:B------:R-:W-:Y:S01]  /*0350*/  IMAD.IADD R3, R252, 0x1, -R4 ;  /* 0x00000001fc037824 */ /* 0x000fe200078e0a04 */
[----:B------:R-:W-:Y:S01]  /*0360*/  LOP3.LUT R2, R2, 0xfffffffc, RZ, 0xc0, !PT ;  /* 0xfffffffc02027812 */ /* 0x000fe200078ec0ff */
[----:B------:R-:W-:Y:S01]  /*0370*/  IMAD.IADD R20, R10, 0x1, -R9 ;  /* 0x000000010a147824 */ /* 0x000fe200078e0a09 */
[----:B------:R-:W-:Y:S01]  /*0380*/  LEA.HI R9, R13, R13, RZ, 0x1 ;  /* 0x0000000d0d097211 */ /* 0x000fe200078f08ff */
[----:B------:R-:W-:Y:S01]  /*0390*/  IMAD.SHL.U32 R4, R7, 0x40, RZ ;  /* 0x0000004007047824 */ /* 0x000fe200078e00ff */
[----:B------:R-:W-:Y:S01]  /*03a0*/  SHF.R.S32.HI R22, RZ, 0x6, R12 ;  /* 0x00000006ff167819 */ /* 0x000fe2000001140c */
[C---:B------:R-:W-:Y:S01]  /*03b0*/  IMAD.IADD R21, R0.reuse, 0x1, -R6 ;  /* 0x0000000100157824 */ /* 0x040fe200078e0a06 */
[----:B------:R-:W-:Y:S01]  /*03c0*/  SHF.R.S32.HI R10, RZ, 0x1f, R8 ;  /* 0x0000001fff0a7819 */ /* 0x000fe20000011408 */
[C---:B------:R-:W-:Y:S01]  /*03d0*/  IMAD.IADD R11, R0.reuse, 0x1, -R2 ;  /* 0x00000001000b7824 */ /* 0x040fe200078e0a02 */
[----:B------:R-:W-:Y:S01]  /*03e0*/  LOP3.LUT R2, R9, 0x7fffffe, RZ, 0xc0, !PT ;  /* 0x07fffffe09027812 */ /* 0x000fe200078ec0ff */
[----:B------:R-:W-:Y:S01]  /*03f0*/  IMAD R7, R0, 0x8, R3 ;  /* 0x0000000800077824 */ /* 0x000fe200078e0203 */
[----:B------:R-:W-:Y:S01]  /*0400*/  LOP3.LUT R0, R4, 0xc0, RZ, 0xc0, !PT ;  /* 0x000000c004007812 */ /* 0x000fe200078ec0ff */
[----:B------:R-:W-:Y:S01]  /*0410*/  IMAD.SHL.U32 R24, R20, 0x8, RZ ;  /* 0x0000000814187824 */ /* 0x000fe200078e00ff */
[----:B------:R-:W-:Y:S01]  /*0420*/  SHF.R.S32.HI R3, RZ, 0x1f, R5 ;  /* 0x0000001fff037819 */ /* 0x000fe20000011405 */
[----:B------:R-:W-:Y:S01]  /*0430*/  IMAD.IADD R4, R13, 0x1, -R2 ;  /* 0x000000010d047824 */ /* 0x000fe200078e0a02 */
[----:B------:R-:W-:Y:S01]  /*0440*/  SHF.R.U32.HI R6, RZ, 0x3, R0 ;  /* 0x00000003ff067819 */ /* 0x000fe20000011600 */
[----:B------:R-:W-:Y:S01]  /*0450*/  STL [R1+0x1c], R21 ;  /* 0x00001c1501007387 */ /* 0x000fe20000100800 */
[----:B------:R-:W-:Y:S01]  /*0460*/  LOP3.LUT R5, R0, 0x18, R24, 0xf8, !PT ;  /* 0x0000001800057812 */ /* 0x000fe200078ef818 */
[----:B------:R-:W-:Y:S01]  /*0470*/  IMAD R0, R22, 0x4, R17 ;  /* 0x0000000416007824 */ /* 0x000fe200078e0211 */
[----:B------:R-:W-:Y:S01]  /*0480*/  LEA.HI R2, R3, R252, RZ, 0x3 ;  /* 0x000000fc03027211 */ /* 0x000fe200078f18ff */
[----:B------:R-:W-:Y:S01]  /*0490*/  STL [R1+0x18], R22 ;  /* 0x0000181601007387 */ /* 0x000fe20000100800 */
[----:B------:R-:W-:Y:S01]  /*04a0*/  LOP3.LUT R5, R5, R6, RZ, 0x3c, !PT ;  /* 0x0000000605057212 */ /* 0x000fe200078e3cff */
[----:B------:R-:W-:Y:S01]  /*04b0*/  IMAD R0, R0, 0x8, R4 ;  /* 0x0000000800007824 */ /* 0x000fe200078e0204 */
[----:B------:R-:W-:Y:S01]  /*04c0*/  LOP3.LUT R2, R2, 0xfffffff8, RZ, 0xc0, !PT ;  /* 0xfffffff802027812 */ /* 0x000fe200078ec0ff */
[----:B------:R-:W-:Y:S01]  /*04d0*/  STL [R1+0x20], R24 ;  /* 0x0000201801007387 */ /* 0x000fe20000100800 */
[-C--:B------:R-:W-:Y:S01]  /*04e0*/  LEA.HI R3, R8, R8.reuse, RZ, 0x1 ;  /* 0x0000000808037211 */ /* 0x080fe200078f08ff */
[----:B------:R-:W-:Y:S01]  /*04f0*/  IMAD.U32 R5, R7, 0x20, R5 ;  /* 0x0000002007057824 */ /* 0x000fe200078e0005 */
[----:B------:R-:W-:Y:S01]  /*0500*/  LEA.HI R10, R10, R8, RZ, 0x3 ;  /* 0x000000080a0a7211 */ /* 0x000fe200078f18ff */
[----:B------:R-:W-:Y:S01]  /*0510*/  IMAD.IADD R2, R252, 0x1, -R2 ;  /* 0x00000001fc027824 */ /* 0x000fe200078e0a02 */
[----:B------:R-:W-:-:S02]  /*0520*/  SHF.R.S32.HI R6, RZ, 0x1, R3 ;  /* 0x00000001ff067819 */ /* 0x000fc40000011403 */
[----:B------:R-:W-:Y:S01]  /*0530*/  SHF.R.S32.HI R4, RZ, 0x1f, R3 ;  /* 0x0000001fff047819 */ /* 0x000fe20000011403 */
[----:B------:R1:W-:Y:S01]  /*0540*/  STL [R1+0x10], R5 ;  /* 0x0000100501007387 */ /* 0x0003e20000100800 */
[----:B------:R-:W-:Y:S02]  /*0550*/  LOP3.LUT P4, RZ, R2, 0x2, RZ, 0xc0, !PT ;  /* 0x0000000202ff7812 */ /* 0x000fe4000788c0ff */
[----:B------:R-:W-:Y:S02]  /*0560*/  LEA.HI R7, R4, R6, RZ, 0x2 ;  /* 0x0000000604077211 */ /* 0x000fe400078f10ff */
[----:B------:R-:W-:Y:S02]  /*0570*/  LOP3.LUT R4, R2, 0x1, RZ, 0xc0, !PT ;  /* 0x0000000102047812 */ /* 0x000fe400078ec0ff */
[----:B------:R-:W-:Y:S02]  /*0580*/  LOP3.LUT R7, R7, 0xfffffffc, RZ, 0xc0, !PT ;  /* 0xfffffffc07077812 */ /* 0x000fe400078ec0ff */
[----:B------:R-:W-:Y:S01]  /*0590*/  ISETP.NE.U32.AND P5, PT, R4, 0x1, PT ;  /* 0x000000010400780c */ /* 0x000fe20003fa5070 */
[----:B------:R-:W-:Y:S01]  /*05a0*/  IMAD.SHL.U32 R4, R13, 0x40, RZ ;  /* 0x000000400d047824 */ /* 0x000fe200078e00ff */
[----:B------:R-:W-:Y:S01]  /*05b0*/  LEA.HI R13, R2, R2, RZ, 0x1 ;  /* 0x00000002020d7211 */ /* 0x000fe200078f08ff */
[----:B------:R-:W-:Y:S01]  /*05c0*/  IMAD.IADD R19, R6, 0x1, -R7 ;  /* 0x0000000106137824 */ /* 0x000fe200078e0a07 */
[----:B------:R-:W-:Y:S01]  /*05d0*/  SHF.R.S32.HI R12, RZ, 0x7, R15 ;  /* 0x00000007ff0c7819 */ /* 0x000fe2000001140f */
[----:B------:R-:W-:Y:S01]  /*05e0*/  IMAD.SHL.U32 R6, R11, 0x10, RZ ;  /* 0x000000100b067824 */ /* 0x000fe200078e00ff */
[----:B------:R-:W-:Y:S01]  /*05f0*/  SEL R235, R235, 0x10, !P5 ;  /* 0x00000010ebeb7807 */ /* 0x000fe20006800000 */
[----:B------:R-:W-:Y:S01]  /*0600*/  IMAD.SHL.U32 R15, R22, 0x20, RZ ;  /* 0x00000020160f7824 */ /* 0x000fe200078e00ff */
[----:B------:R-:W-:-:S05]  /*0610*/  SHF.R.S32.HI R246, RZ, 0x2, R246 ;  /* 0x00000002fff67819 */ /* 0x000fca00000114f6 */
[----:B------:R-:W-:Y:S01]  /*0620*/  IMAD R246, R21, 0x10, R246 ;  /* 0x0000001015f67824 */ /* 0x000fe200078e02f6 */
[----:B-1----:R-:W-:Y:S02]  /*0630*/  LOP3.LUT R5, R3, 0x7fffffe, RZ, 0xc0, !PT ;  /* 0x07fffffe03057812 */ /* 0x002fe400078ec0ff */
[----:B------:R-:W-:-:S03]  /*0640*/  LOP3.LUT R3, R10, 0xfffffff8, RZ, 0xc0, !PT ;  /* 0xfffffff80a037812 */ /* 0x000fc600078ec0ff */
[C---:B------:R-:W-:Y:S02]  /*0650*/  IMAD.IADD R16, R8.reuse, 0x1, -R5 ;  /* 0x0000000108107824 */ /* 0x040fe400078e0a05 */
[----:B------:R-:W-:Y:S01]  /*0660*/  IMAD.IADD R14, R8, 0x1, -R3 ;  /* 0x00000001080e7824 */ /* 0x000fe200078e0a03 */
[----:B------:R-:W-:Y:S01]  /*0670*/  SHF.R.S32.HI R3, RZ, 0x1, R9 ;  /* 0x00000001ff037819 */ /* 0x000fe20000011409 */
[----:B------:R-:W-:Y:S01]  /*0680*/  IMAD.SHL.U32 R9, R20, 0x2, RZ ;  /* 0x0000000214097824 */ /* 0x000fe200078e00ff */
[----:B------:R-:W-:Y:S02]  /*0690*/  LOP3.LUT R8, R4, 0x1c0, RZ, 0xc0, !PT ;  /* 0x000001c004087812 */ /* 0x000fe400078ec0ff */
[C---:B------:R-:W-:Y:S01]  /*06a0*/  LOP3.LUT P6, RZ, R3.reuse, 0x2, RZ, 0xc0, !PT ;  /* 0x0000000203ff7812 */ /* 0x040fe200078cc0ff */
[----:B------:R-:W-:Y:S01]  /*06b0*/  IMAD.SHL.U32 R5, R3, 0x40, RZ ;  /* 0x0000004003057824 */ /* 0x000fe200078e00ff */
[----:B------:R-:W-:Y:S02]  /*06c0*/  LOP3.LUT R3, R13, 0x3fffffe, RZ, 0xc0, !PT ;  /* 0x03fffffe0d037812 */ /* 0x000fe400078ec0ff */
[----:B------:R-:W-:-:S02]  /*06d0*/  SHF.R.S32.HI R4, RZ, 0x3, R10 ;  /* 0x00000003ff047819 */ /* 0x000fc4000001140a */
[----:B------:R-:W-:Y:S01]  /*06e0*/  R2P PR, R14, 0x6 ;  /* 0x000000060e007804 */ /* 0x000fe20000000000 */
[C---:B------:R-:W-:Y:S01]  /*06f0*/  IMAD.IADD R20, R2.reuse, 0x1, -R3 ;  /* 0x0000000102147824 */ /* 0x040fe200078e0a03 */
[----:B------:R-:W-:Y:S01]  /*0700*/  LOP3.LUT R3, R5, 0xc0, RZ, 0xc0, !PT ;  /* 0x000000c005037812 */ /* 0x000fe200078ec0ff */
[----:B------:R-:W-:Y:S01]  /*0710*/  IMAD.SHL.U32 R2, R2, 0x40, RZ ;  /* 0x0000004002027824 */ /* 0x000fe200078e00ff */
[----:B------:R-:W-:Y:S01]  /*0720*/  LOP3.LUT R5, R8, 0x30, R6, 0xf8, !PT ;  /* 0x0000003008057812 */ /* 0x000fe200078ef806 */
[----:B------:R-:W-:Y:S01]  /*0730*/  IMAD R16, R4, 0x8, R16 ;  /* 0x0000000804107824 */ /* 0x000fe200078e0210 */
[----:B------:R-:W-:Y:S01]  /*0740*/  LOP3.LUT R7, R3, 0x8, R18, 0xf8, !PT ;  /* 0x0000000803077812 */ /* 0x000fe200078ef812 */
[C---:B------:R-:W-:Y:S01]  /*0750*/  IMAD R223, R11.reuse, 0x2, R4 ;  /* 0x000000020bdf7824 */ /* 0x040fe200078e0204 */
[----:B------:R-:W-:Y:S01]  /*0760*/  LOP3.LUT R2, R2, 0x1c0, RZ, 0xc0, !PT ;  /* 0x000001c002027812 */ /* 0x000fe200078ec0ff */
[----:B------:R-:W-:Y:S01]  /*0770*/  IMAD R11, R11, 0x200, R9 ;  /* 0x000002000b0b7824 */ /* 0x000fe200078e0209 */
[----:B------:R-:W-:-:S02]  /*0780*/  LOP3.LUT R10, R5, 0x8, R18, 0xf8, !PT ;  /* 0x00000008050a7812 */ /* 0x000fc400078ef812 */
[----:B------:R-:W-:Y:S01]  /*0790*/  SHF.R.U32.HI R5, RZ, 0x3, R3 ;  /* 0x00000003ff057819 */ /* 0x000fe20000011603 */
[----:B------:R-:W-:Y:S01]  /*07a0*/  IMAD R3, R12, 0x1000, R9 ;  /* 0x000010000c037824 */ /* 0x000fe200078e0209 */
[----:B------:R-:W-:Y:S01]  /*07b0*/  LOP3.LUT R6, R2, 0x20, R15, 0xf8, !PT ;  /* 0x0000002002067812 */ /* 0x000fe200078ef80f */
[----:B------:R-:W-:Y:S01]  /*07c0*/  IMAD.SHL.U32 R9, R17, 0x10, RZ ;  /* 0x0000001011097824 */ /* 0x000fe200078e00ff */
[----:B------:R-:W-:Y:S01]  /*07d0*/  SHF.R.U32.HI R4, RZ, 0x3, R2 ;  /* 0x00000003ff047819 */ /* 0x000fe20000011602 */
[----:B------:R-:W-:Y:S01]  /*07e0*/  IMAD R3, R21, 0x400, R3 ;  /* 0x0000040015037824 */ /* 0x000fe200078e0203 */
[----:B------:R-:W-:Y:S01]  /*07f0*/  LOP3.LUT R2, R7, R5, RZ, 0x3c, !PT ;  /* 0x0000000507027212 */ /* 0x000fe200078e3cff */
[----:B------:R-:W-:Y:S01]  /*0800*/  IMAD.SHL.U32 R5, R17, 0x8, RZ ;  /* 0x0000000811057824 */ /* 0x000fe200078e00ff */
[----:B------:R-:W-:Y:S01]  /*0810*/  LOP3.LUT R4, R6, R4, RZ, 0x3c, !PT ;  /* 0x0000000406047212 */ /* 0x000fe200078e3cff */
[----:B------:R-:W-:Y:S01]  /*0820*/  IMAD R11, R20, 0x20, R11 ;  /* 0x00000020140b7824 */ /* 0x000fe200078e020b */
[----:B------:R-:W-:Y:S01]  /*0830*/  SHF.R.U32.HI R8, RZ, 0x3, R8 ;  /* 0x00000003ff087819 */ /* 0x000fe20000011608 */
[----:B------:R-:W-:Y:S01]  /*0840*/  IMAD.U32 R230, R0, 0x20, R2 ;  /* 0x0000002000e67824 */ /* 0x000fe200078e0002 */
[----:B------:R-:W-:Y:S01]  /*0850*/  LOP3.LUT R5, R5, 0x8, RZ, 0xc0, !PT ;  /* 0x0000000805057812 */ /* 0x000fe200078ec0ff */
[----:B------:R-:W-:Y:S01]  /*0860*/  IMAD.SHL.U32 R0, R12, 0x8, RZ ;  /* 0x000000080c007824 */ /* 0x000fe200078e00ff */
[----:B------:R-:W-:Y:S01]  /*0870*/  LOP3.LUT R6, R10, R8, RZ, 0x3c, !PT ;  /* 0x000000080a067212 */ /* 0x000fe200078e3cff */
[----:B------:R-:W-:Y:S01]  /*0880*/  IMAD.IADD R236, R4, 0x1, R3 ;  /* 0x0000000104ec7824 */ /* 0x000fe200078e0203 */
[----:B------:R-:W-:Y:S01]  /*0890*/  LEA R222, R230, UR5, 0x1 ;  /* 0x00000005e6de7c11 */ /* 0x000fe2000f8e08ff */
[----:B------:R-:W-:Y:S01]  /*08a0*/  IMAD.SHL.U32 R3, R19, 0x40, RZ ;  /* 0x0000004013037824 */ /* 0x000fe200078e00ff */
[----:B------:R-:W-:Y:S01]  /*08b0*/  LOP3.LUT R4, R0, 0x8, RZ, 0xc0, !PT ;  /* 0x0000000800047812 */ /* 0x000fe200078ec0ff */
[----:B------:R-:W-:Y:S01]  /*08c0*/  IMAD.SHL.U32 R2, R14, 0x40, RZ ;  /* 0x000000400e027824 */ /* 0x000fe200078e00ff */
[----:B------:R-:W-:Y:S01]  /*08d0*/  SHF.R.S32.HI R0, RZ, 0x1, R13 ;  /* 0x00000001ff007819 */ /* 0x000fe2000001140d */
[----:B------:R-:W-:Y:S01]  /*08e0*/  IMAD R6, R17, 0x200, R6 ;  /* 0x0000020011067824 */ /* 0x000fe200078e0206 */
[----:B------:R-:W-:-:S02]  /*08f0*/  LOP3.LUT R3, R3, 0xc0, RZ, 0xc0, !PT ;  /* 0x000000c003037812 */ /* 0x000fc400078ec0ff */
[C---:B------:R-:W-:Y:S01]  /*0900*/  LOP3.LUT P3, RZ, R0.reuse, 0x2, RZ, 0xc0, !PT ;  /* 0x0000000200ff7812 */ /* 0x040fe2000786c0ff */
[----:B------:R-:W-:Y:S01]  /*0910*/  IMAD.SHL.U32 R0, R0, 0x40, RZ ;  /* 0x0000004000007824 */ /* 0x000fe200078e00ff */
[----:B------:R-:W-:Y:S02]  /*0920*/  LOP3.LUT R2, R2, 0x1c0, RZ, 0xc0, !PT ;  /* 0x000001c002027812 */ /* 0x000fe400078ec0ff */
[----:B------:R-:W-:Y:S02]  /*0930*/  LOP3.LUT R9, R4, 0x10, R9, 0xf8, !PT ;  /* 0x0000001004097812 */ /* 0x000fe400078ef809 */
[----:B------:R-:W-:Y:S02]  /*0940*/  LOP3.LUT R0, R0, 0xc0, RZ, 0xc0, !PT ;  /* 0x000000c000007812 */ /* 0x000fe400078ec0ff */
[----:B------:R-:W-:Y:S02]  /*0950*/  SHF.R.U32.HI R8, RZ, 0x3, R2 ;  /* 0x00000003ff087819 */ /* 0x000fe40000011602 */
[----:B------:R-:W-:-:S02]  /*0960*/  SHF.R.U32.HI R7, RZ, 0x3, R0 ;  /* 0x00000003ff077819 */ /* 0x000fc40000011600 */
[----:B------:R-:W-:Y:S01]  /*0970*/  LOP3.LUT R8, R8, R2, R5, 0x1e, !PT ;  /* 0x0000000208087212 */ /* 0x000fe200078e1e05 */
[----:B------:R-:W-:Y:S01]  /*0980*/  IMAD.SHL.U32 R2, R16, 0x20, RZ ;  /* 0x0000002010027824 */ /* 0x000fe200078e00ff */
[----:B------:R-:W-:Y:S02]  /*0990*/  LOP3.LUT R7, R7, R0, R4, 0x1e, !PT ;  /* 0x0000000007077212 */ /* 0x000fe400078e1e04 */
[----:B------:R-:W-:Y:S01]  /*09a0*/  SHF.R.U32.HI R0, RZ, 0x3, R3 ;  /* 0x00000003ff007819 */ /* 0x000fe20000011603 */
[----:B------:R-:W-:Y:S01]  /*09b0*/  IMAD.U32 R223, R223, 0x200, R8 ;  /* 0x00000200dfdf7824 */ /* 0x000fe200078e0008 */
[----:B------:R-:W-:Y:S01]  /*09c0*/  LEA R236, R236, UR4, 0x1 ;  /* 0x00000004ecec7c11 */ /* 0x000fe2000f8e08ff */
[----:B------:R-:W-:Y:S01]  /*09d0*/  IMAD.IADD R7, R7, 0x1, R11 ;  /* 0x0000000107077824 */ /* 0x000fe200078e020b */
[C---:B------:R-:W-:Y:S01]  /*09e0*/  LOP3.LUT R4, R0.reuse, R3, R5, 0x1e, !PT ;  /* 0x0000000300047212 */ /* 0x040fe200078e1e05 */
[----:B------:R-:W-:Y:S01]  /*09f0*/  IMAD R5, R21, 0x200, R2 ;  /* 0x0000020015057824 */ /* 0x000fe200078e0202 */
[----:B------:R-:W-:Y:S01]  /*0a00*/  LOP3.LUT R3, R0, R9, R3, 0x1e, !PT ;  /* 0x0000000900037212 */ /* 0x000fe200078e1e03 */
[----:B------:R-:W-:Y:S01]  /*0a10*/  VIADD R237, R236, 0x20 ;  /* 0x00000020eced7836 */ /* 0x000fe20000000000 */
[----:B------:R-:W-:Y:S01]  /*0a20*/  SEL R0, R227, 0xffffffe0, !P6 ;  /* 0xffffffe0e3007807 */ /* 0x000fe20007000000 */
[----:B------:R-:W-:Y:S01]  /*0a30*/  IMAD.IADD R229, R5, 0x1, R4 ;  /* 0x0000000105e57824 */ /* 0x000fe200078e0204 */
[----:B------:R-:W-:Y:S01]  /*0a40*/  SEL R224, R227, 0xffffffe0, !P1 ;  /* 0xffffffe0e3e07807 */ /* 0x000fe20004800000 */
[----:B------:R-:W-:Y:S01]  /*0a50*/  IMAD.IADD R228, R2, 0x1, R3 ;  /* 0x0000000102e47824 */ /* 0x000fe200078e0203 */
[----:B------:R-:W-:Y:S01]  /*0a60*/  LEA R223, R223, UR5, 0x1 ;  /* 0x00000005dfdf7c11 */ /* 0x000fe2000f8e08ff */
[----:B------:R-:W-:Y:S01]  /*0a70*/  IMAD.U32 R2, RZ, RZ, UR6 ;  /* 0x00000006ff027e24 */ /* 0x000fe2000f8e00ff */
[----:B------:R-:W-:Y:S01]  /*0a80*/  USHF.R.S32.HI UR6, URZ, 0x1f, UR49 ;  /* 0x0000001f3f067899 */ /* 0x000fe20008011431 */
[----:B------:R-:W-:Y:S01]  /*0a90*/  IMAD.IADD R222, R222, 0x1, R0 ;  /* 0x00000001dede7824 */ /* 0x000fe200078e0200 */
[----:B------:R-:W-:Y:S01]  /*0aa0*/  LOP3.LUT P0, RZ, R19, 0x2, RZ, 0xc0, !PT ;  /* 0x0000000213ff7812 */ /* 0x000fe2000780c0ff */
[----:B------:R-:W-:Y:S01]  /*0ab0*/  IMAD.U32 R0, RZ, RZ, UR7 ;  /* 0x00000007ff007e24 */ /* 0x000fe2000f8e00ff */
[----:B------:R-:W-:Y:S01]  /*0ac0*/  USHF.R.S32.HI UR7, URZ, 0x1f, UR59 ;  /* 0x0000001f3f077899 */ /* 0x000fe2000801143b */
[----:B------:R-:W-:Y:S01]  /*0ad0*/  IMAD.MOV.U32 R0, RZ, RZ, 0x40 ;  /* 0x00000040ff007424 */ /* 0x000fe200078e00ff */
[----:B------:R-:W-:Y:S01]  /*0ae0*/  SEL R227, R227, 0xffffffe0, !P0 ;  /* 0xffffffe0e3e37807 */ /* 0x000fe20004000000 */
[----:B------:R-:W-:Y:S01]  /*0af0*/  IMAD.U32 R2, RZ, RZ, UR6 ;  /* 0x00000006ff027e24 */ /* 0x000fe2000f8e00ff */
[----:B------:R-:W-:Y:S01]  /*0b00*/  UIADD3 UR6, UR4, 0x9000, URZ ;  /* 0x0000900004067890 */ /* 0x000fe2000fffe03f */
[----:B------:R-:W-:Y:S01]  /*0b10*/  @P4 VIADD R237, R236, 0xffffffe0 ;  /* 0xffffffe0eced4836 */ /* 0x000fe20000000000 */
[----:B------:R-:W-:Y:S01]  /*0b20*/  SEL R0, R0, 0xffffffc0, !P2 ;  /* 0xffffffc000007807 */ /* 0x000fe20005000000 */
[----:B------:R-:W-:Y:S01]  /*0b30*/  IMAD.U32 R2, RZ, RZ, UR7 ;  /* 0x00000007ff027e24 */ /* 0x000fe2000f8e00ff */
[----:B------:R-:W-:Y:S01]  /*0b40*/  LEA R3, R6, UR4, 0x1 ;  /* 0x0000000406037c11 */ /* 0x000fe2000f8e08ff */
[----:B------:R-:W-:Y:S01]  /*0b50*/  IMAD.IADD R224, R223, 0x1, R224 ;  /* 0x00000001dfe07824 */ /* 0x000fe200078e02e0 */
[----:B------:R-:W-:Y:S01]  /*0b60*/  LEA R4, R7, UR6, 0x1 ;  /* 0x0000000607047c11 */ /* 0x000fe2000f8e08ff */
[----:B------:R-:W-:Y:S01]  /*0b70*/  IMAD.IADD R238, R236, 0x1, R235 ;  /* 0x00000001ecee7824 */ /* 0x000fe200078e02eb */
[----:B------:R-:W-:Y:S01]  /*0b80*/  ULDC.64 UR6, c[0x0][0x208] ;  /* 0x0000820000067ab9 */ /* 0x000fe20000000a00 */
[----:B------:R-:W-:-:S02]  /*0b90*/  IMAD.IADD R235, R235, 0x1, R237 ;  /* 0x00000001ebeb7824 */ /* 0x000fc400078e02ed */
[C---:B------:R-:W-:Y:S01]  /*0ba0*/  VIADD R2, R4.reuse, 0x20 ;  /* 0x0000002004027836 */ /* 0x040fe20000000000 */
[----:B------:R1:W-:Y:S01]  /*0bb0*/  STL [R1+0x8], R4 ;  /* 0x0000080401007387 */ /* 0x0003e20000100800 */
[----:B------:R-:W-:Y:S02]  /*0bc0*/  @P3 VIADD R2, R4, 0xffffffe0 ;  /* 0xffffffe004023836 */ /* 0x000fe40000000000 */
[--C-:B------:R-:W-:Y:S02]  /*0bd0*/  IMAD.IADD R226, R223, 0x1, R0.reuse ;  /* 0x00000001dfe27824 */ /* 0x100fe400078e0200 */
[----:B------:R-:W-:Y:S01]  /*0be0*/  IMAD.IADD R225, R224, 0x1, R0 ;  /* 0x00000001e0e17824 */ /* 0x000fe200078e0200 */
[----:B------:R1:W-:Y:S06]  /*0bf0*/  STL [R1+0xc], R2 ;  /* 0x00000c0201007387 */ /* 0x0003ec0000100800 */
.L_x_264:
        /* <DEDUP_REMOVED lines=16> */
[----:B-1234-:R-:W-:Y:S01]  /*0d00*/  IMAD.U32 R4, RZ, RZ, UR8 ;  /* 0x00000008ff047e24 */ /* 0x01efe2000f8e00ff */
        /* <DEDUP_REMOVED lines=20> */
[----:B------:R-:W4:Y:S04]  /*0e50*/  @P3 LDG.E R7, desc[UR6][R4.64] ;  /* 0x0000000604073981 */ /* 0x000f28000c1e1900 */
[----:B------:R1:W5:Y:S02]  /*0e60*/  @P3 LDG.E R0, desc[UR6][R4.64+0x4] ;  /* 0x0000040604003981 */ /* 0x000364000c1e1900 */
        /* <DEDUP_REMOVED lines=28> */
.L_x_236:
        /* <DEDUP_REMOVED lines=29> */
[----:B------:R-:W-:-:S02]  /*1200*/  @UP0 UIADD3 UR52, UR15, UR25, URZ ;  /* 0x000000190f340290 */ /* 0x000fc4000fffe03f */
[----:B------:R-:W-:Y:S02]  /*1210*/  USHF.L.U64.HI UR18, UR49, 0x7, UR61 ;  /* 0x0000000731127899 */ /* 0x000fe4000801023d */
[----:B--2---:R-:W-:Y:S02]  /*1220*/  UIMAD.WIDE.U32 UR28, UR5, UR12, URZ ;  /* 0x0000000c051c72a5 */ /* 0x004fe4000f8e003f */
[----:B------:R-:W-:Y:S02]  /*1230*/  USEL UR60, UR16, UR14, !UP0 ;  /* 0x0000000e103c7287 */ /* 0x000fe4000c000000 */
        /* <DEDUP_REMOVED lines=17> */
[----:B------:R-:W-:Y:S02]  /*1350*/  UIMAD UR15, UR9, UR12, URZ ;  /* 0x0000000c090f72a4 */ /* 0x000fe4000f8e023f */
[----:B------:R-:W-:Y:S02]  /*1360*/  UIADD3 UR5, UR13, UR5, URZ ;  /* 0x000000050d057290 */ /* 0x000fe4000fffe03f */
[----:B------:R-:W-:Y:S01]  /*1370*/  ULOP3.LUT UR14, UR19, 0xffffffc0, URZ, 0xc0, !UPT ;  /* 0xffffffc0130e7892 */ /* 0x000fe2000f8ec03f */
[----:B------:R-:W-:Y:S01]  /*1380*/  ULDC.U8 UR20, c[0x0][0x3d8] ;  /* 0x0000f60000147ab9 */ /* 0x000fe20000000000 */
[----:B------:R-:W-:-:S02]  /*1390*/  USEL UR31, UR18, URZ, UP2 ;  /* 0x0000003f121f7287 */ /* 0x000fc40009000000 */
[----:B------:R-:W-:Y:S02]  /*13a0*/  UISETP.NE.AND UP3, UPT, UR20, URZ, UPT ;  /* 0x0000003f1400728c */ /* 0x000fe4000bf65270 */
[----:B------:R-:W-:Y:S02]  /*13b0*/  UIMAD.WIDE.U32 UR16, UR8, UR12, URZ ;  /* 0x0000000c081072a5 */ /* 0x000fe4000f8e003f */
[----:B------:R-:W-:Y:S01]  /*13c0*/  UIMAD UR5, UR8, UR5, UR15 ;  /* 0x00000005080572a4 */ /* 0x000fe2000f8e020f */
[----:B-1----:R-:W-:Y:S01]  /*13d0*/  IMAD.MOV R0, RZ, RZ, -R5 ;  /* 0x000000ffff007224 */ /* 0x002fe200078e0a05 */
[----:B------:R-:W-:Y:S01]  /*13e0*/  UIADD3 UR18, UR14, -0x40, URZ ;  /* 0xffffffc00e127890 */ /* 0x000fe2000fffe03f */
[----:B------:R-:W-:Y:S01]  /*13f0*/  IMAD.MOV.U32 R4, RZ, RZ, RZ ;  /* 0x000000ffff047224 */ /* 0x000fe200078e00ff */
[----:B------:R-:W-:Y:S01]  /*1400*/  UISETP.NE.AND UP1, UPT, UR45, -0x1, UPT ;  /* 0xffffffff2d00788c */ /* 0x000fe2000bf25270 */
[----:B------:R-:W-:Y:S01]  /*1410*/  IMAD R0, R0, R6, RZ ;  /* 0x0000000600007224 */ /* 0x000fe200078e02ff */
[----:B------:R-:W-:-:S02]  /*1420*/  UIMAD.WIDE.U32 UR12, UR8, UR11, URZ ;  /* 0x0000000b080c72a5 */ /* 0x000fc4000f8e003f */
[----:B------:R-:W-:Y:S01]  /*1430*/  UIADD3 UR51, UR17, UR5, URZ ;  /* 0x0000000511337290 */ /* 0x000fe2000fffe03f */
[----:B------:R-:W-:Y:S01]  /*1440*/  IMAD.HI.U32 R0, R5, R0, R4 ;  /* 0x0000000005007227 */ /* 0x000fe200078e0004 */
[----:B------:R-:W-:Y:S02]  /*1450*/  USHF.R.S32.HI UR29, URZ, 0x1f, UR18 ;  /* 0x0000001f3f1d7899 */ /* 0x000fe40008011412 */
[----:B------:R-:W-:Y:S02]  /*1460*/  UIADD3 UR5, UP2, UR18, UR30, URZ ;  /* 0x0000001e12057290 */ /* 0x000fe4000ff5e03f */
[----:B------:R-:W-:Y:S01]  /*1470*/  USEL UR58, UR16, UR12, !UP0 ;  /* 0x0000000c103a7287 */ /* 0x000fe2000c000000 */
[----:B------:R-:W-:Y:S01]  /*1480*/  IMAD.HI.U32 R0, R0, R2, RZ ;  /* 0x0000000200007227 */ /* 0x000fe200078e00ff */
[----:B------:R-:W-:Y:S01]  /*1490*/  ULDC UR46, c[0x0][0x2c4] ;  /* 0x0000b100002e7ab9 */ /* 0x000fe20000000800 */
[----:B------:R-:W-:Y:S02]  /*14a0*/  UIMAD UR15, UR9, UR11, URZ ;  /* 0x0000000b090f72a4 */ /* 0x000fe4000f8e023f */
[----:B------:R-:W-:Y:S01]  /*14b0*/  IMAD.MOV R4, RZ, RZ, -R0 ;  /* 0x000000ffff047224 */ /* 0x000fe200078e0a00 */
[----:B------:R-:W-:-:S02]  /*14c0*/  UIADD3.X UR12, UR29, UR31, URZ, UP2, !UPT ;  /* 0x0000001f1d0c7290 */ /* 0x000fc400097fe43f */
[----:B------:R-:W-:Y:S01]  /*14d0*/  UIMAD UR9, UR9, UR5, URZ ;  /* 0x00000005090972a4 */ /* 0x000fe2000f8e023f */
[C---:B------:R-:W-:Y:S01]  /*14e0*/  IMAD R2, R6.reuse, R4, R2 ;  /* 0x0000000406027224 */ /* 0x040fe200078e0202 */
[----:B------:R-:W-:Y:S02]  /*14f0*/  UIMAD.WIDE.U32 UR30, UR8, UR5, URZ ;  /* 0x00000005081e72a5 */ /* 0x000fe4000f8e003f */
        /* <DEDUP_REMOVED lines=9> */
[-C--:B------:R-:W-:Y:S01]  /*1590*/  @!P1 IADD3 R2, R2, -R6.reuse, RZ ;  /* 0x8000000602029210 */ /* 0x080fe20007ffe0ff */
        /* <DEDUP_REMOVED lines=12> */
[----:B------:R-:W-:Y:S01]  /*1660*/  @!UP3 UIMAD UR5, UR49, UR47, UR59 ;  /* 0x0000002f3105b2a4 */ /* 0x000fe2000f8e023b */
[----:B------:R-:W-:Y:S01]  /*1670*/  @P0 VIADD R0, R0, 0x1 ;  /* 0x0000000100000836 */ /* 0x000fe20000000000 */
[----:B------:R-:W-:Y:S01]  /*1680*/  @UP1 UIMAD UR24, UR24, UR23, URZ ;  /* 0x00000017181812a4 */ /* 0x000fe2000f8e023f */
[----:B------:R-:W-:Y:S01]  /*1690*/  PLOP3.LUT P0, PT, PT, PT, UP3, 0x80, 0x0 ;  /* 0x000000000000781c */ /* 0x000fe20003f0f038 */
[----:B------:R-:W-:-:S02]  /*16a0*/  @UP1 UIMAD UR9, UR26, UR21, URZ ;  /* 0x000000151a0912a4 */ /* 0x000fc4000f8e023f */
[----:B------:R-:W-:Y:S01]  /*16b0*/  @!UP0 UIADD3 UR53, UR33, UR38, URZ ;  /* 0x0000002621358290 */ /* 0x000fe2000fffe03f */
[----:B------:R-:W-:Y:S01]  /*16c0*/  @!P2 IADD3 R0, -R0, RZ, RZ ;  /* 0x000000ff0000a210 */ /* 0x000fe20007ffe1ff */
[----:B------:R-:W-:Y:S01]  /*16d0*/  USEL UR55, UR39, URZ, UP4 ;  /* 0x0000003f27377287 */ /* 0x000fe2000a000000 */
[----:B------:R-:W-:Y:S01]  /*16e0*/  @!P3 LOP3.LUT R0, RZ, R7, RZ, 0x33, !PT ;  /* 0x00000007ff00b212 */ /* 0x000fe200078e33ff */
[----:B------:R-:W-:Y:S02]  /*16f0*/  @!UP3 UIMAD UR17, UR5, UR46, URZ ;  /* 0x0000002e0511b2a4 */ /* 0x000fe4000f8e023f */
[----:B------:R-:W-:Y:S02]  /*1700*/  USHF.R.S32.HI UR43, URZ, 0x1f, UR42 ;  /* 0x0000001f3f2b7899 */ /* 0x000fe4000801142a */
[----:B------:R-:W-:Y:S02]  /*1710*/  USHF.R.S32.HI UR57, URZ, 0x1f, UR50 ;  /* 0x0000001f3f397899 */ /* 0x000fe40008011432 */
[----:B------:R-:W-:-:S02]  /*1720*/  USEL UR56, UR28, URZ, UP4 ;  /* 0x0000003f1c387287 */ /* 0x000fc4000a000000 */
        /* <DEDUP_REMOVED lines=19> */
.L_x_238:
        /* <DEDUP_REMOVED lines=13> */
.L_x_239:
        /* <DEDUP_REMOVED lines=12> */
.L_x_240:
[----:B------:R-:W-:Y:S01]  /*19f0*/  ULDC UR5, c[0x0][0x270] ;  /* 0x00009c0000057ab9 */ /* 0x000fe20000000800 */
[----:B------:R-:W-:Y:S01]  /*1a00*/  ULDC UR8, c[0x0][0x2d4] ;  /* 0x0000b50000087ab9 */ /* 0x000fe20000000800 */
[----:B------:R-:W-:-:S04]  /*1a10*/  UIMAD UR5, UR49, UR5, UR59 ;  /* 0x00000005310572a4 */ /* 0x000fc8000f8e023b */
[----:B------:R-:W-:-:S12]  /*1a20*/  UIMAD UR5, UR5, UR8, URZ ;  /* 0x00000008050572a4 */ /* 0x000fd8000f8e023f */
.L_x_241:
[----:B------:R-:W2:Y:S04]  /*1a30*/  LDL.64 R6, [R1+0x20] ;  /* 0x0000200001067983 */ /* 0x000ea80000100a00 */
[----:B------:R1:W2:Y:S01]  /*1a40*/  LDL.64 R12, [R1+0x20] ;  /* 0x00002000010c7983 */ /* 0x0002a20000100a00 */
[----:B------:R-:W-:Y:S01]  /*1a50*/  SHF.R.S32.HI R16, RZ, 0x1f, R252 ;  /* 0x0000001fff107819 */ /* 0x000fe200000114fc */
[----:B------:R-:W-:Y:S01]  /*1a60*/  UIADD3 UR8, UR18, UR5, URZ ;  /* 0x0000000512087290 */ /* 0x000fe2000fffe03f */
[----:B------:R-:W-:Y:S01]  /*1a70*/  IADD3 R2, P0, R252, UR18, RZ ;  /* 0x00000012fc027c10 */ /* 0x000fe2000ff1e0ff */
[----:B------:R-:W3:Y:S01]  /*1a80*/  S2R R24, SR_TID.X ;  /* 0x0000000000187919 */ /* 0x000ee20000002100 */
[----:B------:R-:W-:Y:S01]  /*1a90*/  ULDC UR11, c[0x0][0x2dc] ;  /* 0x0000b700000b7ab9 */ /* 0x000fe20000000800 */
[----:B------:R-:W-:Y:S01]  /*1aa0*/  ULDC UR12, c[0x0][0x270] ;  /* 0x00009c00000c7ab9 */ /* 0x000fe20000000800 */
[----:B------:R-:W-:Y:S01]  /*1ab0*/  IADD3.X R4, R16, UR29, RZ, P0, !PT ;  /* 0x0000001d10047c10 */ /* 0x000fe200087fe4ff */
[----:B------:R-:W-:Y:S01]  /*1ac0*/  UIMAD UR35, UR11, UR12, URZ ;  /* 0x0000000c0b2372a4 */ /* 0x000fe2000f8e023f */
[----:B------:R-:W-:Y:S01]  /*1ad0*/  BSSY B1, `(.L_x_237) ;  /* 0x000078d000017945 */ /* 0x000fe20003800000 */
[----:B------:R-:W-:Y:S01]  /*1ae0*/  ULDC.64 UR24, c[0x0][0x478] ;  /* 0x00011e0000187ab9 */ /* 0x000fe20000000a00 */
[----:B------:R-:W-:Y:S01]  /*1af0*/  UIADD3 UR11, -UR10, UR40, UR42 ;  /* 0x000000280a0b7290 */ /* 0x000fe2000fffe12a */
[----:B------:R-:W-:Y:S01]  /*1b00*/  IMAD R4, R4, UR36, RZ ;  /* 0x0000002404047c24 */ /* 0x000fe2000f8e02ff */
[----:B------:R-:W-:Y:S01]  /*1b10*/  ULDC UR12, c[0x0][0x398] ;  /* 0x0000e600000c7ab9 */ /* 0x000fe20000000800 */
[----:B------:R-:W-:-:S02]  /*1b20*/  UIMAD.WIDE UR24, UR8, 0x4, UR24 ;  /* 0x00000004081878a5 */ /* 0x000fc4000f8e0218 */
[----:B------:R-:W-:Y:S01]  /*1b30*/  IMAD R8, R2, UR37, R4 ;  /* 0x0000002502087c24 */ /* 0x000fe2000f8e0204 */
[----:B------:R-:W-:Y:S02]  /*1b40*/  USHF.R.S32.HI UR15, URZ, 0x1f, UR59 ;  /* 0x0000001f3f0f7899 */ /* 0x000fe4000801143b */
[----:B------:R-:W-:Y:S02]  /*1b50*/  UIADD3 UR28, UR18, UR17, URZ ;  /* 0x00000011121c7290 */ /* 0x000fe4000fffe03f */
[----:B------:R-:W-:Y:S01]  /*1b60*/  UIADD3 UR11, UR11, -UR12, URZ ;  /* 0x8000000c0b0b7290 */ /* 0x000fe2000fffe03f */
[----:B------:R-:W-:Y:S01]  /*1b70*/  ULDC.64 UR16, c[0x0][0x258] ;  /* 0x0000960000107ab9 */ /* 0x000fe20000000a00 */
[----:B------:R-:W-:Y:S02]  /*1b80*/  USHF.L.U32 UR26, UR35, 0x6, URZ ;  /* 0x00000006231a7899 */ /* 0x000fe4000800063f */
[----:B------:R-:W-:Y:S02]  /*1b90*/  UIMAD UR13, UR15, UR16, URZ ;  /* 0x000000100f0d72a4 */ /* 0x000fe4000f8e023f */
[----:B------:R-:W-:-:S02]  /*1ba0*/  UIADD3 UR27, UP2, UP0, UR30, UR26, UR50 ;  /* 0x0000001a1e1b7290 */ /* 0x000fc4000f85e032 */
[----:B------:R-:W-:Y:S02]  /*1bb0*/  USHF.R.S32.HI UR30, URZ, 0x1f, UR11 ;  /* 0x0000001f3f1e7899 */ /* 0x000fe4000801140b */
[----:B------:R-:W-:Y:S02]  /*1bc0*/  UIMAD UR17, UR59, UR17, UR13 ;  /* 0x000000113b1172a4 */ /* 0x000fe4000f8e020d */
[----:B------:R-:W-:Y:S01]  /*1bd0*/  ULEA.HI UR30, UR30, UR11, URZ, 0x6 ;  /* 0x0000000b1e1e7291 */ /* 0x000fe2000f8f303f */
[----:B---3--:R-:W-:Y:S01]  /*1be0*/  SHF.R.S32.HI R9, RZ, 0x1f, R24 ;  /* 0x0000001fff097819 */ /* 0x008fe20000011418 */
[----:B------:R-:W-:Y:S02]  /*1bf0*/  ULDC.64 UR32, c[0x0][0x210] ;  /* 0x0000840000207ab9 */ /* 0x000fe40000000a00 */
[----:B------:R-:W-:Y:S01]  /*1c00*/  USHF.R.S32.HI UR30, URZ, 0x6, UR30 ;  /* 0x000000063f1e7899 */ /* 0x000fe2000801141e */
[----:B------:R-:W-:Y:S01]  /*1c10*/  LEA.HI R9, R9, R24, RZ, 0x5 ;  /* 0x0000001809097211 */ /* 0x000fe200078f28ff */
[----:B------:R-:W-:Y:S01]  /*1c20*/  UIADD3 UR5, UR48, -0x1, URZ ;  /* 0xffffffff30057890 */ /* 0x000fe2000fffe03f */
[----:B--2---:R-:W-:-:S05]  /*1c30*/  IMAD.MOV.U32 R12, RZ, RZ, R6 ;  /* 0x000000ffff0c7224 */ /* 0x004fca00078e0006 */
[--C-:B------:R-:W-:Y:S02]  /*1c40*/  SHF.R.S32.HI R13, RZ, 0x1f, R12.reuse ;  /* 0x0000001fff0d7819 */ /* 0x100fe4000001140c */
[----:B------:R-:W-:Y:S01]  /*1c50*/  IADD3 R4, P0, R12, UR9, RZ ;  /* 0x000000090c047c10 */ /* 0x000fe2000ff1e0ff */
[----:B------:R-:W-:Y:S01]  /*1c60*/  ULDC.64 UR8, c[0x0][0x420] ;  /* 0x0001080000087ab9 */ /* 0x000fe20000000a00 */
[----:B------:R-:W-:Y:S02]  /*1c70*/  IMAD.WIDE.U32 R6, R2, UR36, R12 ;  /* 0x0000002402067c25 */ /* 0x000fe4000f8e000c */
[----:B------:R-:W-:Y:S01]  /*1c80*/  IADD3.X R5, R13, UR53, RZ, P0, !PT ;  /* 0x000000350d057c10 */ /* 0x000fe200087fe4ff */
[----:B------:R-:W-:Y:S01]  /*1c90*/  UIMAD UR12, UR29, UR8, URZ ;  /* 0x000000081d0c72a4 */ /* 0x000fe2000f8e023f */
[----:B------:R1:W-:Y:S01]  /*1ca0*/  STL [R1+0x24], R13 ;  /* 0x0000240d01007387 */ /* 0x0003e20000100800 */
[----:B------:R-:W-:Y:S01]  /*1cb0*/  IMAD.U32 R2, RZ, RZ, UR8 ;  /* 0x00000008ff027e24 */ /* 0x000fe2000f8e00ff */
[----:B------:R-:W-:Y:S01]  /*1cc0*/  IADD3 R6, P0, R6, UR60, RZ ;  /* 0x0000003c06067c10 */ /* 0x000fe2000ff1e0ff */
[----:B------:R-:W-:-:S02]  /*1cd0*/  UIMAD UR14, UR18, UR9, UR12 ;  /* 0x00000009120e72a4 */ /* 0x000fc4000f8e020c */
[----:B------:R-:W-:Y:S01]  /*1ce0*/  IMAD.WIDE.U32 R4, R2, UR18, R4 ;  /* 0x0000001202047c25 */ /* 0x000fe2000f8e0004 */
[----:B------:R-:W-:Y:S01]  /*1cf0*/  LOP3.LUT R2, R9, 0xffffffe0, RZ, 0xc0, !PT ;  /* 0xffffffe009027812 */ /* 0x000fe200078ec0ff */
[----:B------:R-:W-:Y:S01]  /*1d00*/  ULDC.64 UR12, c[0x0][0x428] ;  /* 0x00010a00000c7ab9 */ /* 0x000fe20000000a00 */
[----:B------:R-:W-:Y:S01]  /*1d10*/  IADD3.X R7, R7, UR52, R8, P0, !PT ;  /* 0x0000003407077c10 */ /* 0x000fe200087fe408 */
[----:B------:R-:W-:Y:S01]  /*1d20*/  VIADD R5, R5, UR14 ;  /* 0x0000000e05057c36 */ /* 0x000fe20008000000 */
[----:B------:R-:W-:Y:S01]  /*1d30*/  UIMAD UR14, UR15, UR12, URZ ;  /* 0x0000000c0f0e72a4 */ /* 0x000fe2000f8e023f */
[----:B------:R-:W-:Y:S01]  /*1d40*/  IMAD.IADD R24, R24, 0x1, -R2 ;  /* 0x0000000118187824 */ /* 0x000fe200078e0a02 */
[----:B------:R-:W-:Y:S01]  /*1d50*/  ULDC.64 UR18, c[0x0][0x3e0] ;  /* 0x0000f80000127ab9 */ /* 0x000fe20000000a00 */
[----:B------:R-:W-:Y:S01]  /*1d60*/  IMAD.U32 R2, RZ, RZ, UR12 ;  /* 0x0000000cff027e24 */ /* 0x000fe2000f8e00ff */
[----:B------:R-:W-:Y:S01]  /*1d70*/  USHF.R.S32.HI UR12, URZ, 0x1f, UR26 ;  /* 0x0000001f3f0c7899 */ /* 0x000fe2000801141a */
[----:B------:R-:W-:Y:S01]  /*1d80*/  IMAD.U32 R8, RZ, RZ, UR16 ;  /* 0x00000010ff087e24 */ /* 0x000fe2000f8e00ff */
[----:B------:R-:W-:Y:S01]  /*1d90*/  UIMAD UR13, UR59, UR13, UR14 ;  /* 0x0000000d3b0d72a4 */ /* 0x000fe2000f8e020e */
[----:B------:R-:W-:Y:S01]  /*1da0*/  IMAD.WIDE.U32 R4, R2, UR59, R4 ;  /* 0x0000003b02047c25 */ /* 0x000fe2000f8e0004 */
[----:B------:R-:W-:Y:S01]  /*1db0*/  UIADD3.X UR11, UR54, UR12, UR57, UP2, UP0 ;  /* 0x0000000c360b7290 */ /* 0x000fe200097e0439 */
[----:B------:R-:W-:Y:S01]  /*1dc0*/  SHF.R.S32.HI R2, RZ, 0x5, R9 ;  /* 0x00000005ff027819 */ /* 0x000fe20000011409 */
[----:B------:R-:W-:Y:S01]  /*1dd0*/  UISETP.LT.AND UP0, UPT, URZ, UR30, UPT ;  /* 0x0000001e3f00728c */ /* 0x000fe2000bf01270 */
[----:B------:R-:W-:Y:S01]  /*1de0*/  IMAD.WIDE.U32 R6, R8, UR59, R6 ;  /* 0x0000003b08067c25 */ /* 0x000fe2000f8e0006 */
[----:B------:R-:W-:-:S02]  /*1df0*/  UIADD3 UR12, UP3, UP2, UR56, UR27, UR58 ;  /* 0x0000001b380c7290 */ /* 0x000fc4000fa7e03a */
[----:B------:R-:W-:Y:S01]  /*1e00*/  USEL UR30, URZ, UR30, !UP0 ;  /* 0x0000001e3f1e7287 */ /* 0x000fe2000c000000 */
[----:B------:R-:W-:Y:S01]  /*1e10*/  IMAD R8, R2, UR35, R24 ;  /* 0x0000002302087c24 */ /* 0x000fe2000f8e0218 */
[----:B------:R-:W-:Y:S01]  /*1e20*/  UIADD3.X UR11, UR55, UR11, UR51, UP3, UP2 ;  /* 0x0000000b370b7290 */ /* 0x000fe20009fe4433 */
[----:B------:R-:W-:Y:S01]  /*1e30*/  VIADD R5, R5, UR13 ;  /* 0x0000000d05057c36 */ /* 0x000fe20008000000 */
[----:B------:R-:W-:Y:S01]  /*1e40*/  UISETP.GT.AND UP0, UPT, UR48, UR30, UPT ;  /* 0x0000001e3000728c */ /* 0x000fe2000bf04270 */
[----:B------:R-:W-:Y:S01]  /*1e50*/  IMAD R9, R16, UR8, RZ ;  /* 0x0000000810097c24 */ /* 0x000fe2000f8e02ff */
[----:B------:R-:W-:Y:S01]  /*1e60*/  IADD3 R2, P0, R8, UR12, RZ ;  /* 0x0000000c08027c10 */ /* 0x000fe2000ff1e0ff */
[----:B------:R-:W-:Y:S01]  /*1e70*/  IMAD.WIDE.U32 R4, R252, UR8, R4 ;  /* 0x00000008fc047c25 */ /* 0x000fe2000f8e0004 */
[----:B------:R-:W-:Y:S01]  /*1e80*/  ULDC.64 UR14, c[0x0][0x400] ;  /* 0x00010000000e7ab9 */ /* 0x000fe20000000a00 */
[----:B------:R-:W-:Y:S01]  /*1e90*/  LEA R242, P4, R6, UR32, 0x1 ;  /* 0x0000002006f27c11 */ /* 0x000fe2000f8808ff */
[----:B------:R-:W-:Y:S01]  /*1ea0*/  ULDC.64 UR36, c[0x0][0x2b0] ;  /* 0x0000ac0000247ab9 */ /* 0x000fe20000000a00 */
[----:B------:R-:W-:Y:S01]  /*1eb0*/  LEA.HI.X.SX32 R8, R8, UR11, 0x1, P0 ;  /* 0x0000000b08087c11 */ /* 0x000fe200080f0eff */
[----:B------:R-:W-:Y:S01]  /*1ec0*/  IMAD R9, R252, UR9, R9 ;  /* 0x00000009fc097c24 */ /* 0x000fe2000f8e0209 */
[----:B------:R-:W-:Y:S01]  /*1ed0*/  PLOP3.LUT P0, PT, PT, PT, UP0, 0x80, 0x0 ;  /* 0x000000000000781c */ /* 0x000fe20003f0f008 */
[----:B------:R-:W-:Y:S01]  /*1ee0*/  VIADD R7, R7, UR17 ;  /* 0x0000001107077c36 */ /* 0x000fe20008000000 */
[----:B------:R-:W-:Y:S01]  /*1ef0*/  LEA R240, P3, R4, UR18, 0x1 ;  /* 0x0000001204f07c11 */ /* 0x000fe2000f8608ff */
[----:B------:R-:W-:Y:S01]  /*1f00*/  IMAD.IADD R5, R5, 0x1, R9 ;  /* 0x0000000105057824 */ /* 0x000fe200078e0209 */
[----:B------:R-:W-:Y:S01]  /*1f10*/  LEA R245, P2, R2, UR14, 0x2 ;  /* 0x0000000e02f57c11 */ /* 0x000fe2000f8410ff */
[----:B------:R-:W-:Y:S01]  /*1f20*/  UIMAD.WIDE UR16, UR28, 0x4, UR36 ;  /* 0x000000041c1078a5 */ /* 0x000fe2000f8e0224 */
[----:B------:R-:W-:Y:S01]  /*1f30*/  LEA.HI.X R243, R6, UR33, R7, 0x1, P4 ;  /* 0x0000002106f37c11 */ /* 0x000fe2000a0f0c07 */
[----:B------:R-:W-:Y:S01]  /*1f40*/  UMOV UR18, UR25 ;  /* 0x0000001900127c82 */ /* 0x000fe20008000000 */
[----:B------:R-:W-:Y:S01]  /*1f50*/  LEA.HI.X R241, R4, UR19, R5, 0x1, P3 ;  /* 0x0000001304f17c11 */ /* 0x000fe200098f0c05 */
[----:B------:R-:W-:Y:S01]  /*1f60*/  UMOV UR19, UR24 ;  /* 0x0000001800137c82 */ /* 0x000fe20008000000 */
        /* <DEDUP_REMOVED lines=21> */
.L_x_243:
[----:B------:R-:W-:Y:S01]  /*20c0*/  @UP1 UIADD3 UR5, UR44, UR45, URZ ;  /* 0x0000002d2c051290 */ /* 0x000fe2000fffe03f */
[----:B------:R-:W-:-:S03]  /*20d0*/  @UP1 ULDC.64 UR12, c[0x0][0x458] ;  /* 0x00011600000c1ab9 */ /* 0x000fc60000000a00 */
[----:B------:R-:W-:Y:S02]  /*20e0*/  @UP1 UIMAD.WIDE.U32 UR14, UR5, UR12, URZ ;  /* 0x0000000c050e12a5 */ /* 0x000fe4000f8e003f */
[----:B------:R-:W-:-:S04]  /*20f0*/  @UP1 UIMAD UR5, UR5, UR13, URZ ;  /* 0x0000000d050512a4 */ /* 0x000fc8000f8e023f */
[----:B------:R-:W-:-:S03]  /*2100*/  @UP1 UIADD3 UR16, UR15, UR5, URZ ;  /* 0x000000050f101290 */ /* 0x000fc6000fffe03f */
[----:B------:R-:W-:Y:S01]  /*2110*/  @UP1 UMOV UR5, UR14 ;  /* 0x0000000e00051c82 */ /* 0x000fe20008000000 */
[----:B------:R-:W-:Y:S08]  /*2120*/  @P1 BRA `(.L_x_244) ;  /* 0x0000000000301947 */ /* 0x000ff00003800000 */
        /* <DEDUP_REMOVED lines=10> */
[----:B------:R-:W-:-:S03]  /*21d0*/  UIADD3 UR16, UR15, UR5, URZ ;  /* 0x000000050f107290 */ /* 0x000fc6000fffe03f */
[----:B------:R-:W-:-:S09]  /*21e0*/  UMOV UR5, UR14 ;  /* 0x0000000e00057c82 */ /* 0x000fd20008000000 */
.L_x_244:
        /* <DEDUP_REMOVED lines=32> */
.L_x_246:
[----:B------:R-:W-:Y:S05]  /*23f0*/  BSYNC B0 ;  /* 0x0000000000007941 */ /* 0x000fea0003800000 */
.L_x_245:
[----:B------:R-:W-:Y:S04]  /*2400*/  BSSY B0, `(.L_x_247) ;  /* 0x000000f000007945 */ /* 0x000fe80003800000 */
[----:B------:R-:W-:Y:S05]  /*2410*/  @P0 BRA `(.L_x_248) ;  /* 0x0000000000340947 */ /* 0x000fea0003800000 */
[----:B------:R-:W-:Y:S01]  /*2420*/  IADD3 R0, P2, R252, 0x40, RZ ;  /* 0x00000040fc007810 */ /* 0x000fe20007f5e0ff */
[----:B------:R-:W-:Y:S01]  /*2430*/  ULDC.64 UR10, c[0x0][0x3f0] ;  /* 0x0000fc00000a7ab9 */ /* 0x000fe20000000a00 */
[----:B------:R-:W-:Y:S02]  /*2440*/  MOV R7, R2 ;  /* 0x0000000200077202 */ /* 0x000fe40000000f00 */
[----:B-1----:R-:W-:Y:S01]  /*2450*/  IADD3.X R4, RZ, R16, RZ, P2, !PT ;  /* 0x00000010ff047210 */ /* 0x002fe200017fe4ff */
        /* <DEDUP_REMOVED lines=9> */
.L_x_248:
[----:B------:R-:W-:Y:S05]  /*24f0*/  BSYNC B0 ;  /* 0x0000000000007941 */ /* 0x000fea0003800000 */
.L_x_247:
[----:B-12---:R-:W-:Y:S01]  /*2500*/  IMAD.U32 R4, RZ, RZ, UR12 ;  /* 0x0000000cff047e24 */ /* 0x006fe2000f8e00ff */
[----:B------:R-:W-:Y:S01]  /*2510*/  UIMAD UR8, UR43, UR12, URZ ;  /* 0x0000000c2b0872a4 */ /* 0x000fe2000f8e023f */
[----:B------:R-:W-:Y:S01]  /*2520*/  BSSY B0, `(.L_x_249) ;  /* 0x000001a000007945 */ /* 0x000fe20003800000 */
[----:B------:R-:W-:Y:S01]  /*2530*/  USHF.R.S32.HI UR10, URZ, 0x1f, UR59 ;  /* 0x0000001f3f0a7899 */ /* 0x000fe2000801143b */
[----:B------:R-:W-:Y:S01]  /*2540*/  IMAD.WIDE.U32 R4, R4, UR42, R12 ;  /* 0x0000002a04047c25 */ /* 0x000fe2000f8e000c */
[----:B------:R-:W-:-:S03]  /*2550*/  UIMAD UR42, UR42, UR13, UR8 ;  /* 0x0000000d2a2a72a4 */ /* 0x000fc6000f8e0208 */
[----:B------:R-:W-:Y:S01]  /*2560*/  ULDC.64 UR8, c[0x0][0x470] ;  /* 0x00011c0000087ab9 */ /* 0x000fe20000000a00 */
[----:B------:R-:W-:Y:S01]  /*2570*/  IADD3 R6, P2, R4, UR5, RZ ;  /* 0x0000000504067c10 */ /* 0x000fe2000ff5e0ff */
[----:B------:R-:W-:Y:S01]  /*2580*/  UIMAD UR5, UR10, UR8, URZ ;  /* 0x000000080a0572a4 */ /* 0x000fe2000f8e023f */
[----:B------:R-:W-:-:S03]  /*2590*/  IMAD.U32 R0, RZ, RZ, UR42 ;  /* 0x0000002aff007e24 */ /* 0x000fc6000f8e00ff */
[----:B------:R-:W-:Y:S02]  /*25a0*/  UIMAD UR9, UR59, UR9, UR5 ;  /* 0x000000093b0972a4 */ /* 0x000fe4000f8e0205 */
[----:B------:R-:W-:Y:S02]  /*25b0*/  IADD3.X R7, R5, UR16, R0, P2, !PT ;  /* 0x0000001005077c10 */ /* 0x000fe400097fe400 */
        /* <DEDUP_REMOVED lines=16> */
.L_x_250:
[----:B------:R-:W-:Y:S05]  /*26c0*/  BSYNC B0 ;  /* 0x0000000000007941 */ /* 0x000fea0003800000 */
.L_x_249:
        /* <DEDUP_REMOVED lines=15> */
.L_x_242:
[----:B------:R-:W2:Y:S01]  /*27c0*/  LDL R25, [R1+0x10] ;  /* 0x0000100001197983 */ /* 0x000ea20000100800 */
[----:B------:R-:W-:Y:S01]  /*27d0*/  UIMAD UR11, UR43, UR20, URZ ;  /* 0x000000142b0b72a4 */ /* 0x000fe2000f8e023f */
[----:B------:R-:W-:Y:S01]  /*27e0*/  IMAD.U32 R6, RZ, RZ, UR20 ;  /* 0x00000014ff067e24 */ /* 0x000fe2000f8e00ff */
[----:B------:R-:W-:Y:S01]  /*27f0*/  UIMAD UR9, UR43, UR22, URZ ;  /* 0x000000162b0972a4 */ /* 0x000fe2000f8e023f */
[----:B------:R-:W-:Y:S01]  /*2800*/  IMAD.U32 R4, RZ, RZ, UR22 ;  /* 0x00000016ff047e24 */ /* 0x000fe2000f8e00ff */
[----:B------:R-:W-:Y:S01]  /*2810*/  UIMAD UR8, UR41, -0x80, UR10 ;  /* 0xffffff80290878a4 */ /* 0x000fe2000f8e020a */
[----:B------:R-:W-:Y:S01]  /*2820*/  VIADD R2, R252, 0x40 ;  /* 0x00000040fc027836 */ /* 0x000fe20000000000 */
[----:B------:R-:W-:Y:S01]  /*2830*/  UIMAD UR11, UR42, UR21, UR11 ;  /* 0x000000152a0b72a4 */ /* 0x000fe2000f8e020b */
[--C-:B------:R-:W-:Y:S01]  /*2840*/  IMAD.WIDE.U32 R6, R6, UR42, R12.reuse ;  /* 0x0000002a06067c25 */ /* 0x100fe2000f8e000c */
[----:B------:R-:W-:Y:S02]  /*2850*/  UIMAD UR9, UR42, UR23, UR9 ;  /* 0x000000172a0972a4 */ /* 0x000fe4000f8e0209 */
[----:B------:R-:W-:Y:S01]  /*2860*/  ISETP.GE.AND P2, PT, R2, UR8, PT ;  /* 0x0000000802007c0c */ /* 0x000fe2000bf46270 */
[----:B------:R-:W-:Y:S01]  /*2870*/  IMAD.WIDE.U32 R4, R4, UR42, R12 ;  /* 0x0000002a04047c25 */ /* 0x000fe2000f8e000c */
[----:B------:R-:W-:Y:S01]  /*2880*/  IADD3 R6, P1, R6, UR38, RZ ;  /* 0x0000002606067c10 */ /* 0x000fe2000ff3e0ff */
[----:B------:R-:W-:Y:S01]  /*2890*/  ULDC.64 UR12, c[0x0][0x268] ;  /* 0x00009a00000c7ab9 */ /* 0x000fe20000000a00 */
[----:B------:R-:W-:Y:S01]  /*28a0*/  ULDC UR14, c[0x0][0x270] ;  /* 0x00009c00000e7ab9 */ /* 0x000fe20000000800 */
[----:B------:R-:W-:Y:S01]  /*28b0*/  IMAD.U32 R2, RZ, RZ, UR11 ;  /* 0x0000000bff027e24 */ /* 0x000fe2000f8e00ff */
[----:B------:R-:W-:Y:S01]  /*28c0*/  IADD3 R4, P0, R4, UR39, RZ ;  /* 0x0000002704047c10 */ /* 0x000fe2000ff1e0ff */
[----:B------:R-:W-:Y:S01]  /*28d0*/  IMAD.U32 R9, RZ, RZ, UR9 ;  /* 0x00000009ff097e24 */ /* 0x000fe2000f8e00ff */
[----:B------:R-:W-:Y:S01]  /*28e0*/  ISETP.GE.AND P3, PT, R252, UR8, PT ;  /* 0x00000008fc007c0c */ /* 0x000fe2000bf66270 */
[----:B------:R-:W-:Y:S01]  /*28f0*/  ULDC.64 UR8, c[0x0][0x260] ;  /* 0x0000980000087ab9 */ /* 0x000fe20000000a00 */
[----:B------:R-:W-:Y:S01]  /*2900*/  IADD3.X R7, R7, UR47, R2, P1, !PT ;  /* 0x0000002f07077c10 */ /* 0x000fe20008ffe402 */
[C---:B------:R-:W-:Y:S01]  /*2910*/  IMAD R8, R10.reuse, UR12, RZ ;  /* 0x0000000c0a087c24 */ /* 0x040fe2000f8e02ff */
[----:B------:R-:W-:Y:S01]  /*2920*/  IADD3.X R5, R5, UR46, R9, P0, !PT ;  /* 0x0000002e05057c10 */ /* 0x000fe200087fe409 */
[----:B------:R-:W-:-:S02]  /*2930*/  IMAD R2, R10, UR8, RZ ;  /* 0x000000080a027c24 */ /* 0x000fc4000f8e02ff */
[----:B------:R-:W-:Y:S02]  /*2940*/  IMAD.MOV.U32 R249, RZ, RZ, 0x7f800000 ;  /* 0x7f800000fff97424 */ /* 0x000fe400078e00ff */
[----:B------:R-:W-:Y:S02]  /*2950*/  IMAD.MOV.U32 R250, RZ, RZ, 0x7f800000 ;  /* 0x7f800000fffa7424 */ /* 0x000fe400078e00ff */
[----:B------:R-:W-:Y:S02]  /*2960*/  IMAD.MOV.U32 R247, RZ, RZ, 0x7f800000 ;  /* 0x7f800000fff77424 */ /* 0x000fe400078e00ff */
[----:B------:R-:W-:Y:S01]  /*2970*/  IMAD.MOV.U32 R248, RZ, RZ, 0x7f800000 ;  /* 0x7f800000fff87424 */ /* 0x000fe200078e00ff */
[----:B------:R-:W1:Y:S01]  /*2980*/  @!P3 LDC.64 R20, c[0x0][0x220] ;  /* 0x00008800ff14bb82 */ /* 0x000e620000000a00 */
[----:B------:R-:W-:Y:S01]  /*2990*/  IMAD R8, R0, UR13, R8 ;  /* 0x0000000d00087c24 */ /* 0x000fe2000f8e0208 */
[----:B------:R-:W-:Y:S01]  /*29a0*/  LEA R208, R230, UR4, 0x1 ;  /* 0x00000004e6d07c11 */ /* 0x000fe2000f8e08ff */
[----:B------:R-:W-:-:S04]  /*29b0*/  IMAD.WIDE.U32 R6, R0, UR12, R6 ;  /* 0x0000000c00067c25 */ /* 0x000fc8000f8e0006 */
[----:B------:R-:W-:Y:S01]  /*29c0*/  IMAD R251, RZ, RZ, -UR26 ;  /* 0x8000001afffb7e24 */ /* 0x000fe2000f8e02ff */
[----:B------:R-:W3:Y:S01]  /*29d0*/  @!P3 LDC.64 R18, c[0x0][0x218] ;  /* 0x00008600ff12bb82 */ /* 0x000ee20000000a00 */
[C---:B------:R-:W-:Y:S01]  /*29e0*/  IMAD R9, R0.reuse, UR9, R2 ;  /* 0x0000000900097c24 */ /* 0x040fe2000f8e0202 */
[----:B------:R-:W-:Y:S01]  /*29f0*/  CS2R R126, SRZ ;  /* 0x00000000007e7805 */ /* 0x000fe2000001ff00 */
[----:B------:R-:W-:Y:S01]  /*2a00*/  IMAD.WIDE.U32 R4, R0, UR8, R4 ;  /* 0x0000000800047c25 */ /* 0x000fe2000f8e0004 */
[----:B------:R-:W-:Y:S02]  /*2a10*/  @!P2 IADD3 R0, P0, R252, 0x40, RZ ;  /* 0x00000040fc00a810 */ /* 0x000fe40007f1e0ff */
[----:B------:R-:W-:Y:S02]  /*2a20*/  CS2R R124, SRZ ;  /* 0x00000000007c7805 */ /* 0x000fe4000001ff00 */
[----:B------:R-:W-:Y:S02]  /*2a30*/  CS2R R130, SRZ ;  /* 0x0000000000827805 */ /* 0x000fe4000001ff00 */
[----:B------:R-:W-:-:S02]  /*2a40*/  CS2R R128, SRZ ;  /* 0x0000000000807805 */ /* 0x000fc4000001ff00 */
[----:B------:R-:W-:Y:S01]  /*2a50*/  CS2R R122, SRZ ;  /* 0x00000000007a7805 */ /* 0x000fe2000001ff00 */
[----:B------:R-:W-:Y:S01]  /*2a60*/  @!P2 IMAD.X R13, RZ, RZ, R16, P0 ;  /* 0x000000ffff0da224 */ /* 0x000fe200000e0610 */
[----:B------:R-:W-:Y:S02]  /*2a70*/  PLOP3.LUT P0, PT, PT, PT, UP4, 0x80, 0x0 ;  /* 0x000000000000781c */ /* 0x000fe40003f0f048 */
[----:B------:R-:W-:Y:S02]  /*2a80*/  CS2R R120, SRZ ;  /* 0x0000000000787805 */ /* 0x000fe4000001ff00 */
[----:B------:R-:W-:Y:S01]  /*2a90*/  @!P2 IADD3 R12, P1, R252, 0x40, RZ ;  /* 0x00000040fc0ca810 */ /* 0x000fe20007f3e0ff */
[----:B------:R-:W-:Y:S01]  /*2aa0*/  IMAD.IADD R5, R5, 0x1, R9 ;  /* 0x0000000105057824 */ /* 0x000fe200078e0209 */
[----:B------:R-:W-:Y:S01]  /*2ab0*/  CS2R R118, SRZ ;  /* 0x0000000000767805 */ /* 0x000fe2000001ff00 */
[----:B------:R-:W-:Y:S01]  /*2ac0*/  IMAD.IADD R7, R7, 0x1, R8 ;  /* 0x0000000107077824 */ /* 0x000fe200078e0208 */
[----:B------:R-:W-:Y:S01]  /*2ad0*/  CS2R R116, SRZ ;  /* 0x0000000000747805 */ /* 0x000fe2000001ff00 */
[----:B------:R-:W-:Y:S01]  /*2ae0*/  @!P2 IMAD.X R2, RZ, RZ, R16, P1 ;  /* 0x000000ffff02a224 */ /* 0x000fe200008e0610 */
[----:B------:R-:W-:Y:S01]  /*2af0*/  CS2R R110, SRZ ;  /* 0x00000000006e7805 */ /* 0x000fe2000001ff00 */
[----:B------:R-:W-:Y:S01]  /*2b00*/  @!P2 IMAD.MOV.U32 R10, RZ, RZ, R4 ;  /* 0x000000ffff0aa224 */ /* 0x000fe200078e0004 */
[----:B------:R-:W-:Y:S01]  /*2b10*/  CS2R R108, SRZ ;  /* 0x00000000006c7805 */ /* 0x000fe2000001ff00 */
[----:B------:R-:W-:Y:S01]  /*2b20*/  @!P2 IMAD.MOV.U32 R11, RZ, RZ, R5 ;  /* 0x000000ffff0ba224 */ /* 0x000fe200078e0005 */
[----:B------:R-:W-:Y:S01]  /*2b30*/  CS2R R114, SRZ ;  /* 0x0000000000727805 */ /* 0x000fe2000001ff00 */
[----:B------:R-:W-:Y:S01]  /*2b40*/  @!P2 IMAD R15, R13, UR22, RZ ;  /* 0x000000160d0fac24 */ /* 0x000fe2000f8e02ff */
[----:B------:R-:W-:Y:S01]  /*2b50*/  CS2R R112, SRZ ;  /* 0x0000000000707805 */ /* 0x000fe2000001ff00 */
[----:B------:R-:W-:Y:S01]  /*2b60*/  @!P2 IMAD R2, R2, UR20, RZ ;  /* 0x000000140202ac24 */ /* 0x000fe2000f8e02ff */
[----:B------:R-:W-:Y:S01]  /*2b70*/  CS2R R106, SRZ ;  /* 0x00000000006a7805 */ /* 0x000fe2000001ff00 */
[----:B------:R-:W-:Y:S01]  /*2b80*/  @!P2 IMAD.MOV.U32 R8, RZ, RZ, R6 ;  /* 0x000000ffff08a224 */ /* 0x000fe200078e0006 */
[----:B------:R-:W-:Y:S01]  /*2b90*/  CS2R R104, SRZ ;  /* 0x0000000000687805 */ /* 0x000fe2000001ff00 */
[----:B------:R-:W-:Y:S01]  /*2ba0*/  @!P2 IMAD.MOV.U32 R9, RZ, RZ, R7 ;  /* 0x000000ffff09a224 */ /* 0x000fe200078e0007 */
[----:B------:R-:W-:Y:S01]  /*2bb0*/  CS2R R102, SRZ ;  /* 0x0000000000667805 */ /* 0x000fe2000001ff00 */
[C---:B------:R-:W-:Y:S01]  /*2bc0*/  @!P2 IMAD R23, R0.reuse, UR23, R15 ;  /* 0x000000170017ac24 */ /* 0x040fe2000f8e020f */
[----:B------:R-:W-:Y:S01]  /*2bd0*/  CS2R R100, SRZ ;  /* 0x0000000000647805 */ /* 0x000fe2000001ff00 */
[----:B------:R-:W-:Y:S01]  /*2be0*/  @!P2 IMAD.WIDE.U32 R10, R0, UR22, R10 ;  /* 0x00000016000aac25 */ /* 0x000fe2000f8e000a */
[----:B------:R-:W-:-:S02]  /*2bf0*/  CS2R R94, SRZ ;  /* 0x00000000005e7805 */ /* 0x000fc4000001ff00 */
[----:B------:R-:W-:Y:S02]  /*2c00*/  CS2R R92, SRZ ;  /* 0x00000000005c7805 */ /* 0x000fe4000001ff00 */
[----:B------:R-:W-:Y:S01]  /*2c10*/  CS2R R98, SRZ ;  /* 0x0000000000627805 */ /* 0x000fe2000001ff00 */
[C---:B------:R-:W-:Y:S01]  /*2c20*/  @!P3 IMAD R14, R16.reuse, UR20, RZ ;  /* 0x00000014100ebc24 */ /* 0x040fe2000f8e02ff */
[----:B------:R-:W-:Y:S01]  /*2c30*/  CS2R R96, SRZ ;  /* 0x0000000000607805 */ /* 0x000fe2000001ff00 */
[----:B------:R-:W-:Y:S01]  /*2c40*/  @!P3 IMAD R0, R16, UR22, RZ ;  /* 0x000000161000bc24 */ /* 0x000fe2000f8e02ff */
[----:B------:R-:W-:Y:S01]  /*2c50*/  CS2R R90, SRZ ;  /* 0x00000000005a7805 */ /* 0x000fe2000001ff00 */
[----:B------:R-:W4:Y:S01]  /*2c60*/  @!P2 LDC.64 R16, c[0x0][0x220] ;  /* 0x00008800ff10ab82 */ /* 0x000f220000000a00 */
[C---:B------:R-:W-:Y:S01]  /*2c70*/  @!P2 IMAD R22, R12.reuse, UR21, R2 ;  /* 0x000000150c16ac24 */ /* 0x040fe2000f8e0202 */
[----:B------:R-:W-:Y:S01]  /*2c80*/  CS2R R88, SRZ ;  /* 0x0000000000587805 */ /* 0x000fe2000001ff00 */
[----:B------:R-:W-:Y:S01]  /*2c90*/  @!P2 IMAD.WIDE.U32 R12, R12, UR20, R8 ;  /* 0x000000140c0cac25 */ /* 0x000fe2000f8e0008 */
[----:B------:R-:W-:-:S02]  /*2ca0*/  CS2R R86, SRZ ;  /* 0x0000000000567805 */ /* 0x000fc4000001ff00 */
[----:B------:R-:W-:Y:S02]  /*2cb0*/  CS2R R84, SRZ ;  /* 0x0000000000547805 */ /* 0x000fe4000001ff00 */
[----:B------:R-:W-:Y:S01]  /*2cc0*/  CS2R R78, SRZ ;  /* 0x00000000004e7805 */ /* 0x000fe2000001ff00 */
[C---:B------:R-:W-:Y:S01]  /*2cd0*/  @!P3 IMAD R2, R252.reuse, UR21, R14 ;  /* 0x00000015fc02bc24 */ /* 0x040fe2000f8e020e */
[----:B------:R-:W-:Y:S01]  /*2ce0*/  CS2R R76, SRZ ;  /* 0x00000000004c7805 */ /* 0x000fe2000001ff00 */
[----:B------:R-:W-:Y:S01]  /*2cf0*/  @!P3 IMAD.WIDE.U32 R8, R252, UR20, R6 ;  /* 0x00000014fc08bc25 */ /* 0x000fe2000f8e0006 */
[----:B------:R-:W-:Y:S01]  /*2d00*/  ULEA.HI UR8, UR5, UR5, URZ, 0x1 ;  /* 0x0000000505087291 */ /* 0x000fe2000f8f083f */
[----:B------:R-:W3:Y:S01]  /*2d10*/  @!P2 LDC.64 R14, c[0x0][0x218] ;  /* 0x00008600ff0eab82 */ /* 0x000ee20000000a00 */
[----:B------:R-:W-:Y:S01]  /*2d20*/  CS2R R82, SRZ ;  /* 0x0000000000527805 */ /* 0x000fe2000001ff00 */
[----:B------:R-:W-:Y:S01]  /*2d30*/  @!P3 IMAD.IADD R2, R9, 0x1, R2 ;  /* 0x000000010902b824 */ /* 0x000fe200078e0202 */
[----:B-1----:R-:W-:-:S02]  /*2d40*/  @!P3 LEA R6, P1, R8, R20, 0x1 ;  /* 0x000000140806b211 */ /* 0x002fc400078208ff */
[----:B------:R-:W-:Y:S02]  /*2d50*/  CS2R R80, SRZ ;  /* 0x0000000000507805 */ /* 0x000fe4000001ff00 */
[----:B------:R-:W-:Y:S02]  /*2d60*/  CS2R R74, SRZ ;  /* 0x00000000004a7805 */ /* 0x000fe4000001ff00 */
[----:B------:R-:W-:Y:S02]  /*2d70*/  CS2R R72, SRZ ;  /* 0x0000000000487805 */ /* 0x000fe4000001ff00 */
[----:B------:R-:W-:Y:S01]  /*2d80*/  @!P3 LEA.HI.X R7, R8, R21, R2, 0x1, P1 ;  /* 0x000000150807b211 */ /* 0x000fe200008f0c02 */
[C---:B------:R-:W-:Y:S01]  /*2d90*/  @!P3 IMAD R2, R252.reuse, UR23, R0 ;  /* 0x00000017fc02bc24 */ /* 0x040fe2000f8e0200 */
[----:B------:R-:W-:Y:S01]  /*2da0*/  ULOP3.LUT UR9, UR8, 0xfffffffe, URZ, 0xc0, !UPT ;  /* 0xfffffffe08097892 */ /* 0x000fe2000f8ec03f */
[----:B------:R-:W-:Y:S01]  /*2db0*/  @!P3 IMAD.WIDE.U32 R4, R252, UR22, R4 ;  /* 0x00000016fc04bc25 */ /* 0x000fe2000f8e0004 */
[----:B------:R-:W-:-:S02]  /*2dc0*/  UIMAD UR8, UR5, -0x40, UR40 ;  /* 0xffffffc0050878a4 */ /* 0x000fc4000f8e0228 */
[----:B------:R-:W-:Y:S01]  /*2dd0*/  UIADD3 UR9, UR5, -UR9, URZ ;  /* 0x8000000905097290 */ /* 0x000fe2000fffe03f */
[----:B------:R-:W-:Y:S01]  /*2de0*/  @!P3 IMAD.IADD R5, R5, 0x1, R2 ;  /* 0x000000010505b824 */ /* 0x000fe200078e0202 */
[----:B----4-:R-:W-:Y:S02]  /*2df0*/  @!P2 LEA R8, P4, R12, R16, 0x1 ;  /* 0x000000100c08a211 */ /* 0x010fe400078808ff */
[----:B------:R-:W-:Y:S01]  /*2e00*/  CS2R R70, SRZ ;  /* 0x0000000000467805 */ /* 0x000fe2000001ff00 */
[----:B------:R-:W-:Y:S01]  /*2e10*/  UISETP.NE.AND UP0, UPT, UR9, 0x1, UPT ;  /* 0x000000010900788c */ /* 0x000fe2000bf05270 */
[----:B------:R-:W-:Y:S05]  /*2e20*/  @P0 BAR.SYNC.DEFER_BLOCKING 0x0 ;  /* 0x0000000000000b1d */ /* 0x000fea0000010000 */
[----:B------:R-:W-:-:S02]  /*2e30*/  PLOP3.LUT P0, PT, PT, PT, UP0, 0x80, 0x0 ;  /* 0x000000000000781c */ /* 0x000fc40003f0f008 */
        /* <DEDUP_REMOVED lines=17> */
[----:B------:R-:W-:Y:S02]  /*2f50*/  UIMAD UR37, UR35, 0x28, URZ ;  /* 0x00000028232578a4 */ /* 0x000fe4000f8e023f */
[----:B------:R-:W-:Y:S01]  /*2f60*/  UIMAD UR36, UR35, 0x30, URZ ;  /* 0x00000030232478a4 */ /* 0x000fe2000f8e023f */
[----:B------:R-:W-:Y:S01]  /*2f70*/  ULDC.U8 UR15, c[0x0][0x388] ;  /* 0x0000e200000f7ab9 */ /* 0x000fe20000000000 */
[----:B--2---:R-:W-:-:S05]  /*2f80*/  LEA R0, R25, UR4, 0x1 ;  /* 0x0000000419007c11 */ /* 0x004fca000f8e08ff */
        /* <DEDUP_REMOVED lines=8> */
[----:B------:R-:W-:Y:S04]  /*3010*/  @!P3 LDGSTS.E.BYPASS.LTC128B.128 [R0+0xf000], desc[UR6][R6.64] ;  /* 0x0f0000000600bfae */ /* 0x000fe8000b901d46 */
[----:B------:R-:W-:Y:S04]  /*3020*/  @!P3 LDGSTS.E.BYPASS.LTC128B.128 [R0+0x11000], desc[UR6][R6.64+0x40] ;  /* 0x110000400600bfae */ /* 0x000fe8000b901d46 */
[----:B------:R1:W-:Y:S01]  /*3030*/  @!P3 LDGSTS.E.BYPASS.LTC128B.128 [R0+0x13000], desc[UR6][R6.64+0x80] ;  /* 0x130000800600bfae */ /* 0x0003e2000b901d46 */
[----:B------:R-:W-:-:S03]  /*3040*/  VIADD R2, R25, 0x1800 ;  /* 0x0000180019027836 */ /* 0x000fc60000000000 */
[----:B------:R-:W-:Y:S04]  /*3050*/  @P2 STS.128 [R0+0x10000], RZ ;  /* 0x010000ff00002388 */ /* 0x000fe80000000c00 */
[----:B------:R-:W-:Y:S04]  /*3060*/  @P2 STS.128 [R0+0x12000], RZ ;  /* 0x012000ff00002388 */ /* 0x000fe80000000c00 */
[----:B------:R-:W-:Y:S01]  /*3070*/  @P2 STS.128 [R0+0x14000], RZ ;  /* 0x014000ff00002388 */ /* 0x000fe20000000c00 */
[----:B-1----:R-:W-:Y:S01]  /*3080*/  @!P2 IMAD.IADD R7, R13, 0x1, R22 ;  /* 0x000000010d07a824 */ /* 0x002fe200078e0216 */
[----:B---3--:R-:W-:-:S04]  /*3090*/  @!P3 LEA R6, P1, R4, R18, 0x1 ;  /* 0x000000120406b211 */ /* 0x008fc800078208ff */
[----:B------:R-:W-:Y:S02]  /*30a0*/  @!P2 LEA.HI.X R9, R12, R17, R7, 0x1, P4 ;  /* 0x000000110c09a211 */ /* 0x000fe400020f0c07 */
[----:B------:R-:W-:Y:S02]  /*30b0*/  @!P3 LEA.HI.X R7, R4, R19, R5, 0x1, P1 ;  /* 0x000000130407b211 */ /* 0x000fe400008f0c05 */
[----:B------:R-:W-:Y:S01]  /*30c0*/  ISETP.GE.AND P1, PT, R252, UR8, PT ;  /* 0x00000008fc007c0c */ /* 0x000fe2000bf26270 */
[----:B------:R-:W-:Y:S01]  /*30d0*/  @!PT LDS RZ, [RZ] ;  /* 0x00000000fffff984 */ /* 0x000fe20000000800 */
[----:B------:R-:W-:Y:S01]  /*30e0*/  @!PT LDS RZ, [RZ] ;  /* 0x00000000fffff984 */ /* 0x000fe20000000800 */
[----:B------:R-:W-:Y:S01]  /*30f0*/  @!PT LDS RZ, [RZ] ;  /* 0x00000000fffff984 */ /* 0x000fe20000000800 */
[----:B------:R-:W-:Y:S01]  /*3100*/  @!P2 LDGSTS.E.BYPASS.LTC128B.128 [R0+0x10000], desc[UR6][R8.64] ;  /* 0x100000000800afae */ /* 0x000fe2000b901d46 */
[----:B------:R-:W-:-:S03]  /*3110*/  SEL R12, R2, R25, !P0 ;  /* 0x00000019020c7207 */ /* 0x000fc60004000000 */
[----:B------:R-:W-:Y:S01]  /*3120*/  @!P2 LDGSTS.E.BYPASS.LTC128B.128 [R0+0x12000], desc[UR6][R8.64+0x40] ;  /* 0x120000400800afae */ /* 0x000fe2000b901d46 */
[----:B------:R-:W-:-:S03]  /*3130*/  LEA R239, R12, UR4, 0x1 ;  /* 0x000000040cef7c11 */ /* 0x000fc6000f8e08ff */
        /* <DEDUP_REMOVED lines=8> */
[----:B------:R-:W-:-:S03]  /*31c0*/  @!P2 LEA R4, P4, R10, R14, 0x1 ;  /* 0x0000000e0a04a211 */ /* 0x000fc600078808ff */
        /* <DEDUP_REMOVED lines=35> */
[----:B------:R2:W-:Y:S04]  /*3400*/  @!P3 LDGSTS.E.BYPASS.LTC128B.128 [R0+0xd000], desc[UR6][R6.64+0x80] ;  /* 0x0d0000800600bfae */ /* 0x0005e8000b901d46 */
[----:B------:R-:W-:Y:S04]  /*3410*/  @P2 STS.128 [R0+0xa000], RZ ;  /* 0x00a000ff00002388 */ /* 0x000fe80000000c00 */
[----:B------:R-:W-:Y:S04]  /*3420*/  @P2 STS.128 [R0+0xc000], RZ ;  /* 0x00c000ff00002388 */ /* 0x000fe80000000c00 */
[----:B------:R3:W-:Y:S04]  /*3430*/  @P2 STS.128 [R0+0xe000], RZ ;  /* 0x00e000ff00002388 */ /* 0x0007e80000000c00 */
[----:B------:R-:W-:Y:S01]  /*3440*/  @!PT LDS RZ, [RZ] ;  /* 0x00000000fffff984 */ /* 0x000fe20000000800 */
[----:B------:R-:W-:Y:S01]  /*3450*/  @!PT LDS RZ, [RZ] ;  /* 0x00000000fffff984 */ /* 0x000fe20000000800 */
[----:B------:R-:W-:Y:S01]  /*3460*/  @!PT LDS RZ, [RZ] ;  /* 0x00000000fffff984 */ /* 0x000fe20000000800 */
[----:B------:R-:W-:Y:S01]  /*3470*/  @!P2 LDGSTS.E.BYPASS.LTC128B.128 [R0+0xa000], desc[UR6][R4.64] ;  /* 0x0a0000000400afae */ /* 0x000fe2000b901d46 */
[----:B------:R-:W-:-:S03]  /*3480*/  VIADD R2, R246, 0x28 ;  /* 0x00000028f6027836 */ /* 0x000fc60000000000 */
[----:B------:R-:W-:Y:S04]  /*3490*/  @!P2 LDGSTS.E.BYPASS.LTC128B.128 [R0+0xc000], desc[UR6][R4.64+0x40] ;  /* 0x0c0000400400afae */ /* 0x000fe8000b901d46 */
[----:B------:R4:W-:Y:S04]  /*34a0*/  @!P2 LDGSTS.E.BYPASS.LTC128B.128 [R0+0xe000], desc[UR6][R4.64+0x80] ;  /* 0x0e0000800400afae */ /* 0x0009e8000b901d46 */
[----:B------:R-:W0:Y:S01]  /*34b0*/  LDGDEPBAR ;  /* 0x00000000000079af */ /* 0x000e220000000000 */
[----:B-1----:R-:W-:Y:S01]  /*34c0*/  VIADD R9, R246, 0x8 ;  /* 0x00000008f6097836 */ /* 0x002fe20000000000 */
[----:B------:R-:W-:Y:S01]  /*34d0*/  ISETP.GE.AND P1, PT, R2, UR8, PT ;  /* 0x0000000802007c0c */ /* 0x000fe2000bf26270 */
[C---:B------:R-:W-:Y:S01]  /*34e0*/  VIADD R8, R246.reuse, 0x20 ;  /* 0x00000020f6087836 */ /* 0x040fe20000000000 */
[----:B------:R-:W-:-:S02]  /*34f0*/  ISETP.GE.AND P4, PT, R246, UR8, PT ;  /* 0x00000008f6007c0c */ /* 0x000fc4000bf86270 */
[----:B------:R-:W-:Y:S02]  /*3500*/  ISETP.GE.AND P3, PT, R9, UR8, PT ;  /* 0x0000000809007c0c */ /* 0x000fe4000bf66270 */
[----:B------:R-:W-:Y:S01]  /*3510*/  ISETP.GE.AND P2, PT, R8, UR8, PT ;  /* 0x0000000808007c0c */ /* 0x000fe2000bf46270 */
[----:B--2---:R-:W-:-:S06]  /*3520*/  IMAD.MOV.U32 R6, RZ, RZ, 0x4 ;  /* 0x00000004ff067424 */ /* 0x004fcc00078e00ff */
[----:B------:R-:W-:Y:S01]  /*3530*/  @!P1 IMAD.WIDE R6, R2, R6, UR16 ;  /* 0x0000001002069e25 */ /* 0x000fe2000f8e0206 */
[----:B------:R-:W1:Y:S04]  /*3540*/  LDC.64 R10, c[0x0][0x3b8] ;  /* 0x0000ee00ff0a7b82 */ /* 0x000e680000000a00 */
[----:B------:R-:W5:Y:S01]  /*3550*/  @!P1 LDG.E R248, desc[UR6][R6.64] ;  /* 0x0000000606f89981 */ /* 0x000f62000c1e1900 */
[----:B----4-:R-:W-:Y:S01]  /*3560*/  IMAD.MOV.U32 R4, RZ, RZ, 0x4 ;  /* 0x00000004ff047424 */ /* 0x010fe200078e00ff */
[----:B------:R-:W-:-:S04]  /*3570*/  DEPBAR.LE SB0, 0x1 ;  /* 0x000080400000791a */ /* 0x000fc80000000000 */
[----:B------:R-:W-:-:S05]  /*3580*/  IMAD.WIDE R4, R246, R4, UR16 ;  /* 0x00000010f6047e25 */ /* 0x000fca000f8e0204 */
[----:B------:R-:W5:Y:S04]  /*3590*/  @!P4 LDG.E R249, desc[UR6][R4.64] ;  /* 0x0000000604f9c981 */ /* 0x000f68000c1e1900 */
[----:B------:R-:W5:Y:S04]  /*35a0*/  @!P3 LDG.E R250, desc[UR6][R4.64+0x20] ;  /* 0x0000200604fab981 */ /* 0x000f68000c1e1900 */
[----:B------:R2:W5:Y:S01]  /*35b0*/  @!P2 LDG.E R247, desc[UR6][R4.64+0x80] ;  /* 0x0000800604f7a981 */ /* 0x000562000c1e1900 */
[----:B------:R-:W-:Y:S06]  /*35c0*/  BAR.SYNC.DEFER_BLOCKING 0x0 ;  /* 0x0000000000007b1d */ /* 0x000fec0000010000 */
[----:B-1----:R-:W4:Y:S04]  /*35d0*/  LDG.E.64 R4, desc[UR6][R10.64+0x8] ;  /* 0x000008060a047981 */ /* 0x002f28000c1e1b00 */
[----:B------:R-:W2:Y:S01]  /*35e0*/  LDG.E.64 R6, desc[UR6][R10.64] ;  /* 0x000000060a067981 */ /* 0x000ea2000c1e1b00 */
[----:B------:R-:W1:Y:S01]  /*35f0*/  S2R R13, SR_TID.X ;  /* 0x00000000000d7919 */ /* 0x000e620000002100 */
[----:B------:R-:W1:Y:S01]  /*3600*/  S2R R16, SR_TID.X ;  /* 0x0000000000107919 */ /* 0x000e620000002100 */
[----:B------:R-:W-:Y:S01]  /*3610*/  UIMAD UR8, UR49, UR14, UR59 ;  /* 0x0000000e310872a4 */ /* 0x000fe2000f8e023b */
[----:B---3--:R-:W-:Y:S01]  /*3620*/  SHF.R.S32.HI R0, RZ, 0x1f, R24 ;  /* 0x0000001fff007819 */ /* 0x008fe20000011418 */
[----:B------:R-:W3:Y:S02]  /*3630*/  LDSM.16.M88.4 R172, [R208+0xf000] ;  /* 0x00f00000d0ac783b */ /* 0x000ee40000000200 */
[----:B------:R-:W-:-:S02]  /*3640*/  USHF.L.U32 UR8, UR8, 0x5, URZ ;  /* 0x0000000508087899 */ /* 0x000fc4000800063f */
[----:B------:R-:W-:Y:S01]  /*3650*/  USHF.L.U32 UR21, UR35, 0x4, URZ ;  /* 0x0000000423157899 */ /* 0x000fe2000800063f */
[----:B------:R-:W2:Y:S01]  /*3660*/  LDSM.16.M88.4 R176, [R208+0xf400] ;  /* 0x00f40000d0b0783b */ /* 0x000ea20000000200 */
[----:B------:R-:W-:-:S03]  /*3670*/  USHF.R.S32.HI UR9, URZ, 0x1f, UR8 ;  /* 0x0000001f3f097899 */ /* 0x000fc60008011408 */
[----:B------:R-:W2:Y:S04]  /*3680*/  LDSM.16.M88.4 R188, [R208+0x11000] ;  /* 0x01100000d0bc783b */ /* 0x000ea80000000200 */
[----:B------:R-:W2:Y:S04]  /*3690*/  LDSM.16.M88.4 R192, [R208+0x11400] ;  /* 0x01140000d0c0783b */ /* 0x000ea80000000200 */
[----:B------:R-:W2:Y:S01]  /*36a0*/  LDSM.16.M88.4 R204, [R208+0x13000] ;  /* 0x01300000d0cc783b */ /* 0x000ea20000000200 */
[----:B------:R-:W-:Y:S01]  /*36b0*/  USHF.L.U32 UR20, UR35, 0x3, URZ ;  /* 0x0000000323147899 */ /* 0x000fe2000800063f */
[----:B------:R-:W-:Y:S01]  /*36c0*/  VIADD R2, R228, 0x1800 ;  /* 0x00001800e4027836 */ /* 0x000fe20000000000 */
[----:B------:R-:W-:Y:S01]  /*36d0*/  UIADD3 UR43, UR40, 0x80, UR42 ;  /* 0x00000080282b7890 */ /* 0x000fe2000fffe02a */
[----:B------:R-:W2:Y:S01]  /*36e0*/  LDSM.16.M88.4 R208, [R208+0x13400] ;  /* 0x01340000d0d0783b */ /* 0x000ea20000000200 */
[----:B-1----:R-:W-:-:S03]  /*36f0*/  SHF.R.S32.HI R13, RZ, 0x1f, R13 ;  /* 0x0000001fff0d7819 */ /* 0x002fc6000001140d */
[----:B------:R-:W1:Y:S01]  /*3700*/  LDSM.16.M88.4 R180, [R222] ;  /* 0x00000000deb4783b */ /* 0x000e620000000200 */
[----:B------:R-:W-:Y:S01]  /*3710*/  UIMAD UR39, UR35, 0x18, URZ ;  /* 0x00000018232778a4 */ /* 0x000fe2000f8e023f */
[----:B------:R-:W-:Y:S02]  /*3720*/  LEA.HI R13, R13, R16, RZ, 0x6 ;  /* 0x000000100d0d7211 */ /* 0x000fe400078f30ff */
[----:B------:R-:W1:Y:S01]  /*3730*/  LDSM.16.M88.4 R184, [R222+0x400] ;  /* 0x00040000deb8783b */ /* 0x000e620000000200 */
[----:B------:R-:W-:Y:S01]  /*3740*/  USHF.L.U32 UR38, UR35, 0x5, URZ ;  /* 0x0000000523267899 */ /* 0x000fe2000800063f */
[----:B------:R-:W-:Y:S02]  /*3750*/  SHF.R.S32.HI R13, RZ, 0x6, R13 ;  /* 0x00000006ff0d7819 */ /* 0x000fe4000001140d */
[----:B------:R-:W1:Y:S04]  /*3760*/  LDSM.16.M88.4 R196, [R222+0x2000] ;  /* 0x00200000dec4783b */ /* 0x000e680000000200 */
[----:B------:R-:W1:Y:S04]  /*3770*/  LDSM.16.M88.4 R200, [R222+0x2400] ;  /* 0x00240000dec8783b */ /* 0x000e680000000200 */
[----:B------:R-:W1:Y:S04]  /*3780*/  LDSM.16.M88.4 R212, [R222+0x4000] ;  /* 0x00400000ded4783b */ /* 0x000e680000000200 */
[----:B------:R-:W1:Y:S01]  /*3790*/  LDSM.16.M88.4 R216, [R222+0x4400] ;  /* 0x00440000ded8783b */ /* 0x000e620000000200 */
[----:B------:R-:W-:-:S02]  /*37a0*/  UIADD3 UR11, UR21, 0x20, URZ ;  /* 0x00000020150b7890 */ /* 0x000fc4000fffe03f */
[----:B------:R-:W-:Y:S02]  /*37b0*/  UIADD3 UR26, UR21, 0x40, URZ ;  /* 0x00000040151a7890 */ /* 0x000fe4000fffe03f */
[----:B------:R-:W-:Y:S02]  /*37c0*/  UIADD3 UR11, UR20, UR11, URZ ;  /* 0x0000000b140b7290 */ /* 0x000fe4000fffe03f */
[----:B------:R-:W-:Y:S02]  /*37d0*/  UIADD3 UR25, UR20, UR26, URZ ;  /* 0x0000001a14197290 */ /* 0x000fe4000fffe03f */
[----:B------:R-:W-:Y:S02]  /*37e0*/  UIADD3 UR29, UR21, 0x20, URZ ;  /* 0x00000020151d7890 */ /* 0x000fe4000fffe03f */
[----:B------:R-:W-:Y:S02]  /*37f0*/  UIADD3 UR11, UR20, UR11, URZ ;  /* 0x0000000b140b7290 */ /* 0x000fe4000fffe03f */
[----:B------:R-:W-:Y:S01]  /*3800*/  UIADD3 UR24, UR20, UR25, URZ ;  /* 0x0000001914187290 */ /* 0x000fe2000fffe03f */
[----:B------:R-:W-:Y:S01]  /*3810*/  SEL R2, R2, R228, !P0 ;  /* 0x000000e402027207 */ /* 0x000fe20004000000 */
[----:B------:R-:W-:-:S02]  /*3820*/  UIADD3 UR28, UR20, UR29, URZ ;  /* 0x0000001d141c7290 */ /* 0x000fc4000fffe03f */
[----:B------:R-:W-:Y:S02]  /*3830*/  UIADD3 UR11, UR20, UR11, URZ ;  /* 0x0000000b140b7290 */ /* 0x000fe4000fffe03f */
[----:B------:R-:W-:Y:S01]  /*3840*/  UIADD3 UR23, UR20, UR24, URZ ;  /* 0x0000001814177290 */ /* 0x000fe2000fffe03f */
[----:B------:R-:W-:Y:S01]  /*3850*/  LEA R220, R2, UR4, 0x1 ;  /* 0x0000000402dc7c11 */ /* 0x000fe2000f8e08ff */
[----:B------:R-:W-:Y:S02]  /*3860*/  UIADD3 UR27, UR20, UR28, URZ ;  /* 0x0000001c141b7290 */ /* 0x000fe4000fffe03f */
[----:B------:R-:W-:Y:S02]  /*3870*/  UIADD3 UR31, UR20, UR11, URZ ;  /* 0x0000000b141f7290 */ /* 0x000fe4000fffe03f */
[----:B------:R-:W-:Y:S02]  /*3880*/  UIADD3 UR22, UR20, UR23, URZ ;  /* 0x0000001714167290 */ /* 0x000fe4000fffe03f */
[----:B------:R-:W-:-:S02]  /*3890*/  UIMAD UR35, UR35, 0x38, URZ ;  /* 0x00000038232378a4 */ /* 0x000fc4000f8e023f */
[----:B------:R-:W-:Y:S02]  /*38a0*/  UIADD3 UR43, UR43, -UR10, URZ ;  /* 0x8000000a2b2b7290 */ /* 0x000fe4000fffe03f */
[----:B------:R-:W-:Y:S02]  /*38b0*/  UIADD3 UR34, UR20, UR27, URZ ;  /* 0x0000001b14227290 */ /* 0x000fe4000fffe03f */
[----:B------:R-:W-:Y:S02]  /*38c0*/  UIADD3 UR33, UR20, UR31, URZ ;  /* 0x0000001f14217290 */ /* 0x000fe4000fffe03f */
[----:B------:R-:W-:Y:S01]  /*38d0*/  UIADD3 UR32, UR20, UR22, URZ ;  /* 0x0000001614207290 */ /* 0x000fe2000fffe03f */
[----:B------:R-:W-:Y:S01]  /*38e0*/  ULDC UR14, c[0x0][0x2ec] ;  /* 0x0000bb00000e7ab9 */ /* 0x000fe20000000800 */
[----:B----4-:R-:W-:Y:S01]  /*38f0*/  IADD3 R24, P2, P1, R4, UR8, R24 ;  /* 0x0000000804187c10 */ /* 0x010fe2000f95e018 */
[----:B--2---:R-:W-:-:S03]  /*3900*/  IMAD.SHL.U32 R4, R13, 0x20, RZ ;  /* 0x000000200d047824 */ /* 0x004fc600078e00ff */
[----:B------:R-:W-:-:S05]  /*3910*/  IADD3.X R0, R5, UR9, R0, P2, P1 ;  /* 0x0000000905007c10 */ /* 0x000fca00097e2400 */
[----:B------:R-:W-:Y:S04]  /*3920*/  STL [R1+0x14], R0 ;  /* 0x0000140001007387 */ /* 0x000fe80000100800 */
[----:B------:R2:W-:Y:S01]  /*3930*/  STL [R1+0x28], R4 ;  /* 0x0000280401007387 */ /* 0x0005e20000100800 */
[----:B------:R-:W-:Y:S02]  /*3940*/  R2UR UR8, R7 ;  /* 0x00000000070872ca */ /* 0x000fe400000e0000 */
[----:B------:R-:W-:Y:S01]  /*3950*/  R2UR UR9, R6 ;  /* 0x00000000060972ca */ /* 0x000fe200000e0000 */
[----:B--2---:R-:W-:-:S05]  /*3960*/  IMAD.WIDE.U32 R4, R24, -0x2daee0ad, RZ ;  /* 0xd2511f5318047825 */ /* 0x004fca00078e00ff */
[----:B------:R2:W-:Y:S01]  /*3970*/  STL.64 [R1], R4 ;  /* 0x0000000401007387 */ /* 0x0005e20000100a00 */
[----:B------:R-:W-:-:S05]  /*3980*/  VIADD R0, R229, 0x1800 ;  /* 0x00001800e5007836 */ /* 0x000fca0000000000 */
[----:B------:R-:W-:-:S04]  /*3990*/  SEL R0, R0, R229, !P0 ;  /* 0x000000e500007207 */ /* 0x000fc80004000000 */
[----:B-1-3--:R-:W-:-:S07]  /*39a0*/  LEA R221, R0, UR4, 0x1 ;  /* 0x0000000400dd7c11 */ /* 0x00afce000f8e08ff */
.L_x_254:
[----:B------:R-:W0:Y:S01]  /*39b0*/  LDGDEPBAR ;  /* 0x00000000000079af */ /* 0x000e220000000000 */
[----:B------:R-:W-:Y:S01]  /*39c0*/  LEA R0, R230, UR4, 0x1 ;  /* 0x00000004e6007c11 */ /* 0x000fe2000f8e08ff */
[----:B------:R-:W-:Y:S01]  /*39d0*/  IMAD.IADD R2, R227, 0x1, R221 ;  /* 0x00000001e3027824 */ /* 0x000fe200078e02dd */
[----:B------:R-:W-:Y:S05]  /*39e0*/  USHF.L.U32 UR11, UR5, 0x6, URZ ;  /* 0x00000006050b7899 */ /* 0x000fea000800063f */
[----:B------:R-:W3:Y:S01]  /*39f0*/  LDL.64 R232, [R1] ;  /* 0x0000000001e87983 */ /* 0x000ee20000100a00 */
[----:B------:R-:W-:Y:S01]  /*3a00*/  UIADD3 UR12, UR42, 0x80, URZ ;  /* 0x000000802a0c7890 */ /* 0x000fe2000fffe03f */
[----:B-----5:R-:W-:Y:S01]  /*3a10*/  FSETP.NEU.FTZ.AND P1, PT, R249, -INF , PT ;  /* 0xff800000f900780b */ /* 0x020fe20003f3d000 */
[----:B------:R-:W-:Y:S01]  /*3a20*/  UISETP.GE.AND UP0, UPT, UR11, UR43, UPT ;  /* 0x0000002b0b00728c */ /* 0x000fe2000bf06270 */
[----:B------:R-:W-:Y:S01]  /*3a30*/  FSETP.NEU.FTZ.AND P3, PT, R250, -INF , PT ;  /* 0xff800000fa00780b */ /* 0x000fe20003f7d000 */
[----:B------:R-:W-:Y:S01]  /*3a40*/  UIADD3 UR13, UR9, 0x3c6ef372, URZ ;  /* 0x3c6ef372090d7890 */ /* 0x000fe2000fffe03f */
[----:B------:R-:W4:Y:S01]  /*3a50*/  LDL R234, [R1+0x1c] ;  /* 0x00001c0001ea7983 */ /* 0x000f220000100800 */
[----:B------:R-:W-:Y:S02]  /*3a60*/  UISETP.LT.AND UP0, UPT, UR12, UR10, UP0 ;  /* 0x0000000a0c00728c */ /* 0x000fe40008701270 */
[----:B------:R-:W-:Y:S01]  /*3a70*/  UIADD3 UR12, UR9, -0x61c88647, URZ ;  /* 0x9e3779b9090c7890 */ /* 0x000fe2000fffe03f */
[----:B------:R-:W3:Y:S01]  /*3a80*/  LDL R231, [R1+0x14] ;  /* 0x0000140001e77983 */ /* 0x000ee20000100800 */
[----:B------:R-:W-:Y:S02]  /*3a90*/  UISETP.GT.AND UP3, UPT, UR5, UR30, UPT ;  /* 0x0000001e0500728c */ /* 0x000fe4000bf64270 */
        /* <DEDUP_REMOVED lines=19> */
[----:B------:R-:W1:Y:S05]  /*3bd0*/  LDSM.16.M88.4 R160, [R221+0x1800] ;  /* 0x00180000dda0783b */ /* 0x000e6a0000000200 */
        /* <DEDUP_REMOVED lines=29> */
[----:B------:R-:W-:Y:S01]  /*3db0*/  IMAD.U32 R155, RZ, RZ, UR11 ;  /* 0x0000000bff9b7e24 */ /* 0x000fe2000f8e00ff */
[----:B------:R-:W-:Y:S04]  /*3dc0*/  UIADD3 UR11, UR8, 0x76cf5d0a, URZ ;  /* 0x76cf5d0a080b7890 */ /* 0x000fe8000fffe03f */
[C---:B------:R-:W-:Y:S06]  /*3dd0*/  HMMA.16816.F32 R8, R168.reuse, R140, R8 ;  /* 0x0000008ca808723c */ /* 0x040fec0000001808 */
[-C--:B------:R-:W-:Y:S06]  /*3de0*/  HMMA.16816.F32 R12, R168, R142.reuse, R12 ;  /* 0x0000008ea80c723c */ /* 0x080fec000000180c */
[C---:B------:R-:W-:Y:S01]  /*3df0*/  HMMA.16816.F32 R16, R132.reuse, R142, R16 ;  /* 0x0000008e8410723c */ /* 0x040fe20000001810 */
[----:B------:R2:W3:Y:S05]  /*3e00*/  LDSM.16.M88.4 R140, [R0+0xd400] ;  /* 0x00d40000008c783b */ /* 0x0004ea0000000200 */
[-C--:B-1----:R-:W-:Y:S06]  /*3e10*/  HMMA.16816.F32 R20, R132, R144.reuse, R20 ;  /* 0x000000908414723c */ /* 0x082fec0000001814 */
[C---:B------:R-:W-:Y:S06]  /*3e20*/  HMMA.16816.F32 R24, R168.reuse, R144, R24 ;  /* 0x00000090a818723c */ /* 0x040fec0000001818 */
[-C--:B------:R-:W-:Y:S01]  /*3e30*/  HMMA.16816.F32 R28, R168, R146.reuse, R28 ;  /* 0x00000092a81c723c */ /* 0x080fe2000000181c */
[----:B------:R-:W4:Y:S05]  /*3e40*/  LDL R168, [R1+0x28] ;  /* 0x0000280001a87983 */ /* 0x000f2a0000100800 */
[----:B------:R-:W-:Y:S01]  /*3e50*/  HMMA.16816.F32 R32, R132, R146, R32 ;  /* 0x000000928420723c */ /* 0x000fe20000001820 */
[----:B--2---:R-:W-:Y:S01]  /*3e60*/  IMAD.U32 R0, RZ, RZ, UR41 ;  /* 0x00000029ff007e24 */ /* 0x004fe2000f8e00ff */
[----:B------:R-:W-:Y:S04]  /*3e70*/  LDSM.16.M88.4 R144, [R222+-0x2000] ;  /* 0xffe00000de90783b */ /* 0x000fe80000000200 */
[-C--:B------:R-:W-:Y:S01]  /*3e80*/  HMMA.16816.F32 R4, R136, R148.reuse, R4 ;  /* 0x000000948804723c */ /* 0x080fe20000001804 */
[----:B------:R-:W-:Y:S05]  /*3e90*/  IMAD.U32 R132, RZ, RZ, UR5 ;  /* 0x00000005ff847e24 */ /* 0x000fea000f8e00ff */
[C---:B------:R-:W-:Y:S06]  /*3ea0*/  HMMA.16816.F32 R8, R156.reuse, R148, R8 ;  /* 0x000000949c08723c */ /* 0x040fec0000001808 */
[-C--:B------:R-:W-:Y:S06]  /*3eb0*/  HMMA.16816.F32 R12, R156, R150.reuse, R12 ;  /* 0x000000969c0c723c */ /* 0x080fec000000180c */
[C---:B------:R-:W-:Y:S05]  /*3ec0*/  HMMA.16816.F32 R16, R136.reuse, R150, R16 ;  /* 0x000000968810723c */ /* 0x040fea0000001810 */
[----:B---3--:R-:W-:Y:S01]  /*3ed0*/  LOP3.LUT R152, R231, UR9, RZ, 0x3c, !PT ;  /* 0x00000009e7987c12 */ /* 0x008fe2000f8e3cff */
[-C--:B------:R-:W-:Y:S06]  /*3ee0*/  HMMA.16816.F32 R20, R136, R140.reuse, R20 ;  /* 0x0000008c8814723c */ /* 0x080fec0000001814 */
[C---:B------:R-:W-:Y:S06]  /*3ef0*/  HMMA.16816.F32 R24, R156.reuse, R140, R24 ;  /* 0x0000008c9c18723c */ /* 0x040fec0000001818 */
[-C--:B------:R-:W-:Y:S06]  /*3f00*/  HMMA.16816.F32 R28, R156, R142.reuse, R28 ;  /* 0x0000008e9c1c723c */ /* 0x080fec000000181c */
[----:B------:R-:W-:Y:S01]  /*3f10*/  HMMA.16816.F32 R32, R136, R142, R32 ;  /* 0x0000008e8820723c */ /* 0x000fe20000001820 */
[----:B------:R-:W-:Y:S06]  /*3f20*/  LDSM.16.M88.4 R136, [R222+-0x1c00] ;  /* 0xffe40000de88783b */ /* 0x000fec0000000200 */
[----:B------:R-:W-:Y:S05]  /*3f30*/  FMUL.FTZ R142, R249, 1.4426950216293334961 ;  /* 0x3fb8aa3bf98e7820 */ /* 0x000fea0000410000 */
[----:B------:R-:W-:Y:S02]  /*3f40*/  FSEL R142, R142, RZ, P1 ;  /* 0x000000ff8e8e7208 */ /* 0x000fe40000800000 */
[----:B------:R-:W-:Y:S01]  /*3f50*/  FSETP.NEU.FTZ.AND P1, PT, R247, -INF , PT ;  /* 0xff800000f700780b */ /* 0x000fe20003f3d000 */
[----:B----4-:R-:W-:Y:S02]  /*3f60*/  IMAD R134, R0, 0x4, R165 ;  /* 0x0000000400867824 */ /* 0x010fe400078e02a5 */
[----:B------:R-:W-:Y:S03]  /*3f70*/  IMAD R0, R132, 0x4, R234 ;  /* 0x0000000484007824 */ /* 0x000fe600078e02ea */
[----:B------:R-:W-:Y:S01]  /*3f80*/  LOP3.LUT R134, R233, UR8, R134, 0x96, !PT ;  /* 0x00000008e9867c12 */ /* 0x000fe2000f8e9686 */
[----:B------:R-:W-:Y:S04]  /*3f90*/  IMAD.WIDE.U32 R132, R0, -0x326172a9, RZ ;  /* 0xcd9e8d5700847825 */ /* 0x000fe800078e00ff */
[----:B------:R-:W-:Y:S01]  /*3fa0*/  IMAD.WIDE.U32 R166, R134, -0x326172a9, RZ ;  /* 0xcd9e8d5786a67825 */ /* 0x000fe200078e00ff */
[-C--:B------:R-:W-:Y:S03]  /*3fb0*/  LOP3.LUT R153, R133, R152.reuse, RZ, 0x3c, !PT ;  /* 0x0000009885997212 */ /* 0x080fe600078e3cff */
[----:B------:R-:W-:Y:S01]  /*3fc0*/  VIADD R148, R0, 0x2 ;  /* 0x0000000200947836 */ /* 0x000fe20000000000 */
[----:B------:R-:W-:Y:S01]  /*3fd0*/  LOP3.LUT R165, R166, UR13, RZ, 0x3c, !PT ;  /* 0x0000000da6a57c12 */ /* 0x000fe2000f8e3cff */
[----:B------:R-:W-:Y:S01]  /*3fe0*/  IMAD.MOV.U32 R166, RZ, RZ, 0x28 ;  /* 0x00000028ffa67424 */ /* 0x000fe200078e00ff */
[----:B------:R-:W-:Y:S01]  /*3ff0*/  LOP3.LUT R162, R167, UR12, R132, 0x96, !PT ;  /* 0x0000000ca7a27c12 */ /* 0x000fe2000f8e9684 */
[----:B------:R-:W-:Y:S01]  /*4000*/  IMAD.WIDE.U32 R148, R148, -0x326172a9, RZ ;  /* 0xcd9e8d5794947825 */ /* 0x000fe200078e00ff */
[----:B------:R-:W1:Y:S01]  /*4010*/  LDSM.16.M88.4 R132, [R2+0x2000] ;  /* 0x002000000284783b */ /* 0x000e620000000200 */
[----:B------:R-:W-:Y:S02]  /*4020*/  UIADD3 UR13, UR9, 0x1715609d, URZ ;  /* 0x1715609d090d7890 */ /* 0x000fe4000fffe03f */
[----:B------:R-:W-:Y:S01]  /*4030*/  IMAD.WIDE.U32 R162, R162, -0x2daee0ad, RZ ;  /* 0xd2511f53a2a27825 */ /* 0x000fe200078e00ff */
[----:B------:R-:W-:Y:S02]  /*4040*/  LOP3.LUT R154, R149, R152, RZ, 0x3c, !PT ;  /* 0x00000098959a7212 */ /* 0x000fe400078e3cff */
[----:B------:R-:W-:Y:S01]  /*4050*/  LOP3.LUT R160, R167, UR12, R148, 0x96, !PT ;  /* 0x0000000ca7a07c12 */ /* 0x000fe2000f8e9694 */
[----:B------:R-:W-:Y:S01]  /*4060*/  IMAD.U32 R0, RZ, RZ, UR40 ;  /* 0x00000028ff007e24 */ /* 0x000fe2000f8e00ff */
[----:B------:R2:W3:Y:S01]  /*4070*/  LDSM.16.M88.4 R148, [R2+0x2800] ;  /* 0x002800000294783b */ /* 0x0004e20000000200 */
[----:B------:R-:W-:Y:S01]  /*4080*/  UIADD3 UR12, UR8, -0x4498517b, URZ ;  /* 0xbb67ae85080c7890 */ /* 0x000fe2000fffe03f */
[----:B------:R-:W-:Y:S02]  /*4090*/  IMAD.MOV.U32 R167, RZ, RZ, 0x20 ;  /* 0x00000020ffa77424 */ /* 0x000fe400078e00ff */
[----:B------:R-:W-:Y:S01]  /*40a0*/  @!P0 IADD3 R0, -R0, 0x1, R246 ;  /* 0x0000000100008810 */ /* 0x000fe20007ffe1f6 */
[----:B------:R-:W-:Y:S03]  /*40b0*/  IMAD.WIDE.U32 R160, R160, -0x2daee0ad, RZ ;  /* 0xd2511f53a0a07825 */ /* 0x000fe600078e00ff */
[----:B------:R-:W-:Y:S01]  /*40c0*/  @!P0 IADD3 R155, R155, UR10, R0 ;  /* 0x0000000a9b9b8c10 */ /* 0x000fe2000fffe000 */
[----:B------:R-:W-:Y:S01]  /*40d0*/  IMAD.WIDE.U32 R152, R153, -0x2daee0ad, RZ ;  /* 0xd2511f5399987825 */ /* 0x000fe200078e00ff */
[----:B------:R-:W-:Y:S01]  /*40e0*/  LOP3.LUT R0, R232, UR12, RZ, 0x3c, !PT ;  /* 0x0000000ce8007c12 */ /* 0x000fe2000f8e3cff */
[----:B------:R-:W-:Y:S01]  /*40f0*/  UIADD3 UR12, UR8, 0x32370b8f, URZ ;  /* 0x32370b8f080c7890 */ /* 0x000fe2000fffe03f */
[----:B------:R-:W-:Y:S01]  /*4100*/  @!P0 VIADDMNMX R143, R155, R166, UR10, PT ;  /* 0x0000000a9b8f8e46 */ /* 0x000fe2000b8001a6 */
[----:B------:R-:W-:Y:S01]  /*4110*/  IMAD.WIDE.U32 R140, R154, -0x2daee0ad, RZ ;  /* 0xd2511f539a8c7825 */ /* 0x000fe200078e00ff */
[----:B------:R-:W-:Y:S02]  /*4120*/  LOP3.LUT R152, R163, UR11, R152, 0x96, !PT ;  /* 0x0000000ba3987c12 */ /* 0x000fe4000f8e9698 */
[C---:B------:R-:W-:Y:S02]  /*4130*/  LOP3.LUT R153, R0.reuse, R153, RZ, 0x3c, !PT ;  /* 0x0000009900997212 */ /* 0x040fe400078e3cff */
[----:B------:R-:W-:Y:S01]  /*4140*/  LOP3.LUT R154, R161, UR11, R140, 0x96, !PT ;  /* 0x0000000ba19a7c12 */ /* 0x000fe2000f8e968c */
[----:B------:R-:W-:Y:S01]  /*4150*/  UIADD3 UR11, UR9, -0x255992d5, URZ ;  /* 0xdaa66d2b090b7890 */ /* 0x000fe2000fffe03f */
[----:B------:R-:W-:Y:S01]  /*4160*/  LOP3.LUT R163, R0, R141, RZ, 0x3c, !PT ;  /* 0x0000008d00a37212 */ /* 0x000fe200078e3cff */
[----:B------:R-:W-:Y:S04]  /*4170*/  IMAD.WIDE.U32 R140, R153, -0x326172a9, RZ ;  /* 0xcd9e8d57998c7825 */ /* 0x000fe800078e00ff */
[----:B--2---:R-:W-:Y:S01]  /*4180*/  @!P0 IMAD.SHL.U32 R2, R164, 0x2, RZ ;  /* 0x00000002a4028824 */ /* 0x004fe200078e00ff */
[----:B------:R-:W-:Y:S01]  /*4190*/  LOP3.LUT R161, R165, R141, RZ, 0x3c, !PT ;  /* 0x0000008da5a17212 */ /* 0x000fe200078e3cff */
[----:B------:R-:W-:Y:S04]  /*41a0*/  IMAD.WIDE.U32 R156, R152, -0x326172a9, RZ ;  /* 0xcd9e8d57989c7825 */ /* 0x000fe800078e00ff */
[----:B------:R-:W-:Y:S01]  /*41b0*/  FMUL.FTZ R141, R250, 1.4426950216293334961 ;  /* 0x3fb8aa3bfa8d7820 */ /* 0x000fe20000410000 */
[----:B------:R-:W-:Y:S01]  /*41c0*/  @!P0 LOP3.LUT R2, R168, 0x6, R2, 0xf8, !PT ;  /* 0x00000006a8028812 */ /* 0x000fe200078ef802 */
[----:B------:R-:W-:Y:S01]  /*41d0*/  IMAD.U32 R0, RZ, RZ, UR41 ;  /* 0x00000029ff007e24 */ /* 0x000fe2000f8e00ff */
[-C--:B-1----:R-:W-:Y:S01]  /*41e0*/  HMMA.16816.F32 R4, R132, R144.reuse, R4 ;  /* 0x000000908404723c */ /* 0x082fe20000001804 */
[----:B------:R-:W-:Y:S04]  /*41f0*/  IMAD.MOV.U32 R168, RZ, RZ, 0x8 ;  /* 0x00000008ffa87424 */ /* 0x000fe800078e00ff */
[----:B------:R-:W-:Y:S01]  /*4200*/  FSEL R141, R141, RZ, P3 ;  /* 0x000000ff8d8d7208 */ /* 0x000fe20001800000 */
[----:B------:R-:W-:Y:S01]  /*4210*/  IMAD.WIDE.U32 R152, R163, -0x326172a9, RZ ;  /* 0xcd9e8d57a3987825 */ /* 0x000fe200078e00ff */
[----:B------:R-:W-:Y:S01]  /*4220*/  LOP3.LUT R163, R157, UR11, R140, 0x96, !PT ;  /* 0x0000000b9da37c12 */ /* 0x000fe2000f8e968c */
[C---:B---3--:R-:W-:Y:S04]  /*4230*/  HMMA.16816.F32 R8, R148.reuse, R144, R8 ;  /* 0x000000909408723c */ /* 0x048fe80000001808 */
[----:B------:R-:W-:Y:S01]  /*4240*/  LOP3.LUT R157, R165, R153, RZ, 0x3c, !PT ;  /* 0x00000099a59d7212 */ /* 0x000fe200078e3cff */
[----:B------:R-:W-:Y:S01]  /*4250*/  IMAD.WIDE.U32 R158, R154, -0x326172a9, RZ ;  /* 0xcd9e8d579a9e7825 */ /* 0x000fe200078e00ff */
[----:B------:R-:W-:Y:S01]  /*4260*/  @!P0 VIMNMX R154, R155, UR10, PT ;  /* 0x0000000a9b9a8c48 */ /* 0x000fe2000bfe0100 */
[-C--:B------:R-:W-:Y:S03]  /*4270*/  HMMA.16816.F32 R12, R148, R146.reuse, R12 ;  /* 0x00000092940c723c */ /* 0x080fe6000000180c */
[----:B------:R-:W-:Y:S01]  /*4280*/  FSETP.NEU.FTZ.AND P3, PT, R248, -INF , PT ;  /* 0xff800000f800780b */ /* 0x000fe20003f7d000 */
[----:B------:R-:W-:Y:S01]  /*4290*/  @!P0 IMAD R0, R0, 0x80, R2 ;  /* 0x0000008000008824 */ /* 0x000fe200078e0202 */
[----:B------:R-:W-:Y:S01]  /*42a0*/  LOP3.LUT R159, R159, UR11, R152, 0x96, !PT ;  /* 0x0000000b9f9f7c12 */ /* 0x000fe2000f8e9698 */
[----:B------:R-:W-:Y:S01]  /*42b0*/  FMUL.FTZ R140, R247, 1.4426950216293334961 ;  /* 0x3fb8aa3bf78c7820 */ /* 0x000fe20000410000 */
[C---:B------:R-:W-:Y:S01]  /*42c0*/  @!P0 VIADDMNMX R153, R155.reuse, R168, UR10, PT ;  /* 0x0000000a9b998e46 */ /* 0x040fe2000b8001a8 */
[C---:B------:R-:W-:Y:S01]  /*42d0*/  HMMA.16816.F32 R16, R132.reuse, R146, R16 ;  /* 0x000000928410723c */ /* 0x040fe20000001810 */
[----:B------:R-:W-:Y:S03]  /*42e0*/  UIADD3 UR11, UR8, -0x126145ec, URZ ;  /* 0xed9eba14080b7890 */ /* 0x000fe6000fffe03f */
[----:B------:R-:W-:Y:S01]  /*42f0*/  @!P0 VIADDMNMX R152, R155, R167, UR10, PT ;  /* 0x0000000a9b988e46 */ /* 0x000fe2000b8001a7 */
[----:B------:R-:W-:Y:S01]  /*4300*/  @!P0 VIADD R2, R0, 0x1 ;  /* 0x0000000100028836 */ /* 0x000fe20000000000 */
[----:B------:R-:W-:Y:S01]  /*4310*/  FSEL R140, R140, RZ, P1 ;  /* 0x000000ff8c8c7208 */ /* 0x000fe20000800000 */
[-C--:B------:R-:W-:Y:S03]  /*4320*/  HMMA.16816.F32 R20, R132, R136.reuse, R20 ;  /* 0x000000888414723c */ /* 0x080fe60000001814 */
[C---:B------:R-:W-:Y:S01]  /*4330*/  @!P0 ISETP.GE.AND P1, PT, R0.reuse, R154, PT ;  /* 0x0000009a0000820c */ /* 0x040fe20003f26270 */
[----:B------:R-:W-:Y:S01]  /*4340*/  @!P0 VIADD R144, R0, 0x8 ;  /* 0x0000000800908836 */ /* 0x000fe20000000000 */
[C---:B------:R-:W-:Y:S01]  /*4350*/  @!P0 ISETP.GE.AND P4, PT, R2.reuse, R152, PT ;  /* 0x000000980200820c */ /* 0x040fe20003f86270 */
[C---:B------:R-:W-:Y:S04]  /*4360*/  HMMA.16816.F32 R24, R148.reuse, R136, R24 ;  /* 0x000000889418723c */ /* 0x040fe80000001818 */
[----:B------:R-:W-:Y:S01]  /*4370*/  @!P0 ISETP.GE.AND P5, PT, R2, R154, PT ;  /* 0x0000009a0200820c */ /* 0x000fe20003fa6270 */
[----:B------:R-:W-:Y:S01]  /*4380*/  @!P0 VIADD R145, R0, 0x9 ;  /* 0x0000000900918836 */ /* 0x000fe20000000000 */
[----:B------:R-:W-:Y:S01]  /*4390*/  @!P0 FSEL R4, R4, -INF , !P1 ;  /* 0xff80000004048808 */ /* 0x000fe20004800000 */
[-C--:B------:R-:W-:Y:S03]  /*43a0*/  HMMA.16816.F32 R28, R148, R138.reuse, R28 ;  /* 0x0000008a941c723c */ /* 0x080fe6000000181c */
[----:B------:R-:W-:Y:S01]  /*43b0*/  @!P0 ISETP.GE.AND P6, PT, R2, R153, PT ;  /* 0x000000990200820c */ /* 0x000fe20003fc6270 */
[----:B------:R-:W-:Y:S01]  /*43c0*/  FFMA.FTZ R4, R4, UR14, -R142 ;  /* 0x0000000e04047c23 */ /* 0x000fe2000801088e */
[----:B------:R-:W-:Y:S01]  /*43d0*/  @!P0 FSEL R9, R9, -INF , !P4 ;  /* 0xff80000009098808 */ /* 0x000fe20006000000 */
[----:B------:R-:W-:Y:S02]  /*43e0*/  HMMA.16816.F32 R32, R132, R138, R32 ;  /* 0x0000008a8420723c */ /* 0x000fe40000001820 */
[----:B------:R1:W2:Y:S02]  /*43f0*/  MUFU.EX2 R165, R4 ;  /* 0x0000000400a57308 */ /* 0x0002a40000000800 */
[----:B------:R-:W-:Y:S01]  /*4400*/  @!P0 ISETP.GE.AND P2, PT, R2, R143, PT ;  /* 0x0000008f0200820c */ /* 0x000fe20003f46270 */
[----:B------:R-:W-:Y:S01]  /*4410*/  FMUL.FTZ R2, R248, 1.4426950216293334961 ;  /* 0x3fb8aa3bf8027820 */ /* 0x000fe20000410000 */
[----:B------:R-:W-:Y:S01]  /*4420*/  @!P0 FSEL R7, R7, -INF , !P6 ;  /* 0xff80000007078808 */ /* 0x000fe20007000000 */
[----:B------:R-:W-:Y:S01]  /*4430*/  FFMA.FTZ R9, R9, UR14, -R140 ;  /* 0x0000000e09097c23 */ /* 0x000fe2000801088c */
[----:B------:R-:W-:Y:S02]  /*4440*/  @!P0 FSEL R5, R5, -INF , !P5 ;  /* 0xff80000005058808 */ /* 0x000fe40006800000 */
[-C--:B------:R-:W-:Y:S01]  /*4450*/  @!P0 ISETP.GE.AND P1, PT, R0, R152.reuse, PT ;  /* 0x000000980000820c */ /* 0x080fe20003f26270 */
[--C-:B------:R-:W-:Y:S01]  /*4460*/  FFMA.FTZ R7, R7, UR14, -R141.reuse ;  /* 0x0000000e07077c23 */ /* 0x100fe2000801088d */
[----:B------:R-:W-:Y:S01]  /*4470*/  FSEL R2, R2, RZ, P3 ;  /* 0x000000ff02027208 */ /* 0x000fe20001800000 */
[----:B------:R-:W-:Y:S01]  /*4480*/  FFMA.FTZ R5, R5, UR14, -R142 ;  /* 0x0000000e05057c23 */ /* 0x000fe2000801088e */
[----:B------:R-:W-:Y:S01]  /*4490*/  @!P0 ISETP.GE.AND P3, PT, R0, R153, PT ;  /* 0x000000990000820c */ /* 0x000fe20003f66270 */
[----:B------:R-:W-:Y:S01]  /*44a0*/  MUFU.EX2 R168, R7 ;  /* 0x0000000700a87308 */ /* 0x000fe20000000800 */
[----:B------:R-:W-:Y:S01]  /*44b0*/  @!P0 FSEL R8, R8, -INF , !P1 ;  /* 0xff80000008088808 */ /* 0x000fe20004800000 */
[----:B------:R-:W-:Y:S01]  /*44c0*/  @!P0 VIADD R136, R0, 0x11 ;  /* 0x0000001100888836 */ /* 0x000fe20000000000 */
[----:B------:R-:W-:Y:S01]  /*44d0*/  @!P0 ISETP.GE.AND P6, PT, R144, R143, PT ;  /* 0x0000008f9000820c */ /* 0x000fe20003fc6270 */
[----:B-1----:R-:W-:Y:S01]  /*44e0*/  @!P0 VIADD R4, R0, 0x18 ;  /* 0x0000001800048836 */ /* 0x002fe20000000000 */
[----:B------:R-:W-:Y:S01]  /*44f0*/  @!P0 FSEL R6, R6, -INF , !P3 ;  /* 0xff80000006068808 */ /* 0x000fe20005800000 */
[----:B------:R-:W-:Y:S01]  /*4500*/  FFMA.FTZ R8, R8, UR14, -R140 ;  /* 0x0000000e08087c23 */ /* 0x000fe2000801088c */
[----:B------:R-:W-:Y:S03]  /*4510*/  @!P0 ISETP.GE.AND P3, PT, R144, R152, PT ;  /* 0x000000989000820c */ /* 0x000fe60003f66270 */
[----:B------:R-:W1:Y:S01]  /*4520*/  MUFU.EX2 R169, R5 ;  /* 0x0000000500a97308 */ /* 0x000e620000000800 */
[----:B------:R-:W-:Y:S01]  /*4530*/  @!P0 FSEL R14, R14, -INF , !P6 ;  /* 0xff8000000e0e8808 */ /* 0x000fe20007000000 */
[--C-:B------:R-:W-:Y:S01]  /*4540*/  FFMA.FTZ R6, R6, UR14, -R141.reuse ;  /* 0x0000000e06067c23 */ /* 0x100fe2000801088d */
[-C--:B------:R-:W-:Y:S02]  /*4550*/  @!P0 ISETP.GE.AND P1, PT, R144, R154.reuse, PT ;  /* 0x0000009a9000820c */ /* 0x080fe40003f26270 */
[----:B------:R-:W-:Y:S01]  /*4560*/  @!P0 FSEL R12, R12, -INF , !P3 ;  /* 0xff8000000c0c8808 */ /* 0x000fe20005800000 */
[----:B------:R-:W-:Y:S01]  /*4570*/  FFMA.FTZ R14, R14, UR14, -R2 ;  /* 0x0000000e0e0e7c23 */ /* 0x000fe20008010802 */
[----:B------:R-:W-:Y:S03]  /*4580*/  @!P0 ISETP.GE.AND P4, PT, R144, R153, PT ;  /* 0x000000999000820c */ /* 0x000fe60003f86270 */
[----:B------:R3:W4:Y:S01]  /*4590*/  MUFU.EX2 R170, R6 ;  /* 0x0000000600aa7308 */ /* 0x0007220000000800 */
[----:B------:R-:W-:Y:S01]  /*45a0*/  @!P0 FSEL R16, R16, -INF , !P1 ;  /* 0xff80000010108808 */ /* 0x000fe20004800000 */
[----:B------:R-:W-:Y:S01]  /*45b0*/  FFMA.FTZ R12, R12, UR14, -R140 ;  /* 0x0000000e0c0c7c23 */ /* 0x000fe2000801088c */
[----:B------:R-:W-:Y:S01]  /*45c0*/  @!P0 FSEL R11, R11, -INF , !P2 ;  /* 0xff8000000b0b8808 */ /* 0x000fe20005000000 */
[----:B------:R-:W-:Y:S01]  /*45d0*/  @!P0 VIADD R144, R0, 0x10 ;  /* 0x0000001000908836 */ /* 0x000fe20000000000 */
[----:B------:R-:W-:Y:S01]  /*45e0*/  @!P0 FSEL R18, R18, -INF , !P4 ;  /* 0xff80000012128808 */ /* 0x000fe20006000000 */
[----:B------:R-:W-:Y:S01]  /*45f0*/  FFMA.FTZ R16, R16, UR14, -R142 ;  /* 0x0000000e10107c23 */ /* 0x000fe2000801088e */
[-C--:B------:R-:W-:Y:S01]  /*4600*/  @!P0 ISETP.GE.AND P2, PT, R145, R143.reuse, PT ;  /* 0x0000008f9100820c */ /* 0x080fe20003f46270 */
[--C-:B------:R-:W-:Y:S01]  /*4610*/  FFMA.FTZ R11, R11, UR14, -R2.reuse ;  /* 0x0000000e0b0b7c23 */ /* 0x100fe20008010802 */
[-C--:B------:R-:W-:Y:S01]  /*4620*/  @!P0 ISETP.GE.AND P6, PT, R144, R154.reuse, PT ;  /* 0x0000009a9000820c */ /* 0x080fe20003fc6270 */
[--C-:B------:R-:W-:Y:S01]  /*4630*/  FFMA.FTZ R18, R18, UR14, -R141.reuse ;  /* 0x0000000e12127c23 */ /* 0x100fe2000801088d */
[C---:B------:R-:W-:Y:S01]  /*4640*/  @!P0 ISETP.GE.AND P5, PT, R0.reuse, R143, PT ;  /* 0x0000008f0000820c */ /* 0x040fe20003fa6270 */
[----:B------:R2:W4:Y:S01]  /*4650*/  MUFU.EX2 R232, R8 ;  /* 0x0000000800e87308 */ /* 0x0005220000000800 */
[----:B------:R-:W-:Y:S01]  /*4660*/  @!P0 FSEL R15, R15, -INF , !P2 ;  /* 0xff8000000f0f8808 */ /* 0x000fe20005000000 */
[----:B------:R-:W-:Y:S01]  /*4670*/  @!P0 VIADD R0, R0, 0x19 ;  /* 0x0000001900008836 */ /* 0x000fe20000000000 */
[----:B------:R-:W-:Y:S02]  /*4680*/  @!P0 ISETP.GE.AND P3, PT, R145, R154, PT ;  /* 0x0000009a9100820c */ /* 0x000fe40003f66270 */
[----:B------:R-:W-:Y:S01]  /*4690*/  @!P0 FSEL R10, R10, -INF , !P5 ;  /* 0xff8000000a0a8808 */ /* 0x000fe20006800000 */
[--C-:B------:R-:W-:Y:S01]  /*46a0*/  FFMA.FTZ R15, R15, UR14, -R2.reuse ;  /* 0x0000000e0f0f7c23 */ /* 0x100fe20008010802 */
[----:B------:R-:W-:Y:S01]  /*46b0*/  @!P0 FSEL R17, R17, -INF , !P3 ;  /* 0xff80000011118808 */ /* 0x000fe20005800000 */
[----:B---3--:R-:W-:Y:S01]  /*46c0*/  IMAD.WIDE.U32 R6, R161, -0x2daee0ad, RZ ;  /* 0xd2511f53a1067825 */ /* 0x008fe200078e00ff */
[C---:B------:R-:W-:Y:S01]  /*46d0*/  @!P0 ISETP.GE.AND P2, PT, R144.reuse, R153, PT ;  /* 0x000000999000820c */ /* 0x040fe20003f46270 */
[----:B------:R-:W3:Y:S01]  /*46e0*/  MUFU.EX2 R231, R9 ;  /* 0x0000000900e77308 */ /* 0x000ee20000000800 */
[-C--:B------:R-:W-:Y:S01]  /*46f0*/  @!P0 ISETP.GE.AND P1, PT, R144, R152.reuse, PT ;  /* 0x000000989000820c */ /* 0x080fe20003f26270 */
[----:B------:R-:W-:Y:S01]  /*4700*/  FFMA.FTZ R10, R10, UR14, -R2 ;  /* 0x0000000e0a0a7c23 */ /* 0x000fe20008010802 */
[----:B------:R-:W-:Y:S01]  /*4710*/  @!P0 ISETP.GE.AND P5, PT, R145, R152, PT ;  /* 0x000000989100820c */ /* 0x000fe20003fa6270 */
[----:B------:R-:W-:Y:S01]  /*4720*/  FFMA.FTZ R17, R17, UR14, -R142 ;  /* 0x0000000e11117c23 */ /* 0x000fe2000801088e */
[-C--:B------:R-:W-:Y:S02]  /*4730*/  @!P0 ISETP.GE.AND P3, PT, R144, R143.reuse, PT ;  /* 0x0000008f9000820c */ /* 0x080fe40003f66270 */
[----:B------:R-:W-:Y:S03]  /*4740*/  @!P0 FSEL R22, R22, -INF , !P2 ;  /* 0xff80000016168808 */ /* 0x000fe60005000000 */
[----:B------:R1:W-:Y:S01]  /*4750*/  MUFU.EX2 R234, R10 ;  /* 0x0000000a00ea7308 */ /* 0x0003e20000000800 */
[----:B------:R-:W-:Y:S02]  /*4760*/  @!P0 ISETP.GE.AND P4, PT, R136, R154, PT ;  /* 0x0000009a8800820c */ /* 0x000fe40003f86270 */
[----:B------:R-:W-:Y:S01]  /*4770*/  @!P0 ISETP.GE.AND P2, PT, R4, R152, PT ;  /* 0x000000980400820c */ /* 0x000fe20003f46270 */
[--C-:B------:R-:W-:Y:S01]  /*4780*/  FFMA.FTZ R22, R22, UR14, -R141.reuse ;  /* 0x0000000e16167c23 */ /* 0x100fe2000801088d */
[----:B------:R-:W-:Y:S02]  /*4790*/  @!P0 FSEL R24, R24, -INF , !P1 ;  /* 0xff80000018188808 */ /* 0x000fe40004800000 */
[----:B------:R-:W-:Y:S03]  /*47a0*/  @!P0 FSEL R13, R13, -INF , !P5 ;  /* 0xff8000000d0d8808 */ /* 0x000fe60006800000 */
[----:B------:R4:W3:Y:S01]  /*47b0*/  MUFU.EX2 R233, R11 ;  /* 0x0000000b00e97308 */ /* 0x0008e20000000800 */
[----:B------:R-:W-:Y:S01]  /*47c0*/  @!P0 ISETP.GE.AND P1, PT, R4, R143, PT ;  /* 0x0000008f0400820c */ /* 0x000fe20003f26270 */
[--C-:B------:R-:W-:Y:S01]  /*47d0*/  FFMA.FTZ R24, R24, UR14, -R140.reuse ;  /* 0x0000000e18187c23 */ /* 0x100fe2000801088c */
[----:B------:R-:W-:Y:S01]  /*47e0*/  @!P0 ISETP.GE.AND P5, PT, R145, R153, PT ;  /* 0x000000999100820c */ /* 0x000fe20003fa6270 */
[----:B------:R-:W-:Y:S01]  /*47f0*/  IMAD.WIDE.U32 R144, R163, -0x2daee0ad, RZ ;  /* 0xd2511f53a3907825 */ /* 0x000fe200078e00ff */
[----:B------:R-:W-:Y:S02]  /*4800*/  @!P0 FSEL R21, R21, -INF , !P4 ;  /* 0xff80000015158808 */ /* 0x000fe40006000000 */
[----:B------:R-:W-:Y:S01]  /*4810*/  @!P0 FSEL R26, R26, -INF , !P3 ;  /* 0xff8000001a1a8808 */ /* 0x000fe20005800000 */
[----:B------:R-:W-:Y:S01]  /*4820*/  FFMA.FTZ R13, R13, UR14, -R140 ;  /* 0x0000000e0d0d7c23 */ /* 0x000fe2000801088c */
[----:B------:R-:W-:Y:S01]  /*4830*/  @!P0 ISETP.GE.AND P4, PT, R136, R143, PT ;  /* 0x0000008f8800820c */ /* 0x000fe20003f86270 */
[----:B------:R-:W-:Y:S01]  /*4840*/  FFMA.FTZ R21, R21, UR14, -R142 ;  /* 0x0000000e15157c23 */ /* 0x000fe2000801088e */
[----:B------:R-:W-:Y:S01]  /*4850*/  @!P0 FSEL R28, R28, -INF , !P2 ;  /* 0xff8000001c1c8808 */ /* 0x000fe20005000000 */
[----:B------:R-:W-:Y:S01]  /*4860*/  FFMA.FTZ R26, R26, UR14, -R2 ;  /* 0x0000000e1a1a7c23 */ /* 0x000fe20008010802 */
[C---:B------:R-:W-:Y:S01]  /*4870*/  @!P0 ISETP.GE.AND P3, PT, R4.reuse, R154, PT ;  /* 0x0000009a0400820c */ /* 0x040fe20003f66270 */
[----:B------:R-:W-:Y:S01]  /*4880*/  MUFU.EX2 R166, R12 ;  /* 0x0000000c00a67308 */ /* 0x000fe20000000800 */
[-C--:B------:R-:W-:Y:S01]  /*4890*/  @!P0 ISETP.GE.AND P2, PT, R4, R153.reuse, PT ;  /* 0x000000990400820c */ /* 0x080fe20003f46270 */
[----:B------:R-:W-:Y:S01]  /*48a0*/  FFMA.FTZ R28, R28, UR14, -R140 ;  /* 0x0000000e1c1c7c23 */ /* 0x000fe2000801088c */
[----:B------:R-:W-:Y:S01]  /*48b0*/  @!P0 FSEL R19, R19, -INF , !P5 ;  /* 0xff80000013138808 */ /* 0x000fe20006800000 */
[----:B------:R-:W-:Y:S01]  /*48c0*/  IMAD.WIDE.U32 R4, R157, -0x2daee0ad, RZ ;  /* 0xd2511f539d047825 */ /* 0x000fe200078e00ff */
[----:B------:R-:W-:Y:S02]  /*48d0*/  @!P0 FSEL R20, R20, -INF , !P6 ;  /* 0xff80000014148808 */ /* 0x000fe40007000000 */
[CC--:B------:R-:W-:Y:S01]  /*48e0*/  @!P0 ISETP.GE.AND P6, PT, R136.reuse, R152.reuse, PT ;  /* 0x000000988800820c */ /* 0x0c0fe20003fc6270 */
[--C-:B------:R-:W-:Y:S01]  /*48f0*/  FFMA.FTZ R19, R19, UR14, -R141.reuse ;  /* 0x0000000e13137c23 */ /* 0x100fe2000801088d */
[----:B------:R-:W-:Y:S01]  /*4900*/  @!P0 ISETP.GE.AND P5, PT, R136, R153, PT ;  /* 0x000000998800820c */ /* 0x000fe20003fa6270 */
[----:B------:R-:W-:Y:S01]  /*4910*/  IMAD.WIDE.U32 R136, R159, -0x2daee0ad, RZ ;  /* 0xd2511f539f887825 */ /* 0x000fe200078e00ff */
[----:B------:R-:W-:Y:S01]  /*4920*/  @!P0 FSEL R25, R25, -INF , !P6 ;  /* 0xff80000019198808 */ /* 0x000fe20007000000 */
[----:B------:R3:W-:Y:S01]  /*4930*/  MUFU.EX2 R164, R13 ;  /* 0x0000000d00a47308 */ /* 0x0007e20000000800 */
[----:B------:R-:W-:Y:S01]  /*4940*/  LOP3.LUT R7, R7, UR12, R162, 0x96, !PT ;  /* 0x0000000c07077c12 */ /* 0x000fe2000f8e96a2 */
[----:B------:R-:W-:Y:S01]  /*4950*/  FFMA.FTZ R20, R20, UR14, -R142 ;  /* 0x0000000e14147c23 */ /* 0x000fe2000801088e */
[C---:B------:R-:W-:Y:S01]  /*4960*/  @!P0 ISETP.GE.AND P6, PT, R0.reuse, R143, PT ;  /* 0x0000008f0000820c */ /* 0x040fe20003fc6270 */
[----:B------:R-:W-:Y:S01]  /*4970*/  FFMA.FTZ R25, R25, UR14, -R140 ;  /* 0x0000000e19197c23 */ /* 0x000fe2000801088c */
[----:B------:R-:W-:Y:S01]  /*4980*/  LOP3.LUT R5, R5, UR12, R160, 0x96, !PT ;  /* 0x0000000c05057c12 */ /* 0x000fe2000f8e96a0 */
[----:B------:R-:W-:Y:S01]  /*4990*/  UIADD3 UR12, UR8, -0x56f99767, URZ ;  /* 0xa9066899080c7890 */ /* 0x000fe2000fffe03f */
[----:B------:R-:W-:Y:S01]  /*49a0*/  LOP3.LUT R146, R145, UR11, R6, 0x96, !PT ;  /* 0x0000000b91927c12 */ /* 0x000fe2000f8e9606 */
[----:B------:R-:W-:Y:S01]  /*49b0*/  IMAD.WIDE.U32 R6, R7, -0x326172a9, RZ ;  /* 0xcd9e8d5707067825 */ /* 0x000fe200078e00ff */
[----:B------:R-:W-:Y:S01]  /*49c0*/  LOP3.LUT R148, R137, UR11, R4, 0x96, !PT ;  /* 0x0000000b89947c12 */ /* 0x000fe2000f8e9604 */
[----:B------:R-:W-:Y:S01]  /*49d0*/  UIADD3 UR11, UR9, 0x78dde6e4, URZ ;  /* 0x78dde6e4090b7890 */ /* 0x000fe2000fffe03f */
[----:B------:R-:W-:Y:S01]  /*49e0*/  @!P0 FSEL R23, R23, -INF , !P5 ;  /* 0xff80000017178808 */ /* 0x000fe20006800000 */
[----:B------:R-:W-:Y:S01]  /*49f0*/  IMAD.WIDE.U32 R4, R5, -0x326172a9, RZ ;  /* 0xcd9e8d5705047825 */ /* 0x000fe200078e00ff */
[----:B------:R-:W-:Y:S01]  /*4a00*/  @!P0 ISETP.GE.AND P5, PT, R0, R152, PT ;  /* 0x000000980000820c */ /* 0x000fe20003fa6270 */
[----:B------:R3:W-:Y:S01]  /*4a10*/  MUFU.EX2 R171, R14 ;  /* 0x0000000e00ab7308 */ /* 0x0007e20000000800 */
[----:B------:R-:W-:Y:S01]  /*4a20*/  @!P0 FSEL R27, R27, -INF , !P4 ;  /* 0xff8000001b1b8808 */ /* 0x000fe20006000000 */
[----:B------:R-:W-:Y:S01]  /*4a30*/  IMAD.WIDE.U32 R146, R146, -0x326172a9, RZ ;  /* 0xcd9e8d5792927825 */ /* 0x000fe200078e00ff */
[----:B--2---:R-:W-:Y:S02]  /*4a40*/  LOP3.LUT R8, R7, UR11, R156, 0x96, !PT ;  /* 0x0000000b07087c12 */ /* 0x004fe4000f8e969c */
[----:B-1----:R-:W-:Y:S01]  /*4a50*/  LOP3.LUT R10, R5, UR11, R158, 0x96, !PT ;  /* 0x0000000b050a7c12 */ /* 0x002fe2000f8e969e */
[----:B------:R-:W-:Y:S01]  /*4a60*/  IMAD.WIDE.U32 R148, R148, -0x326172a9, RZ ;  /* 0xcd9e8d5794947825 */ /* 0x000fe200078e00ff */
[----:B------:R-:W-:Y:S03]  /*4a70*/  LOP3.LUT R5, R147, UR13, R6, 0x96, !PT ;  /* 0x0000000d93057c12 */ /* 0x000fe6000f8e9606 */
[----:B------:R-:W-:Y:S01]  /*4a80*/  MUFU.EX2 R167, R15 ;  /* 0x0000000f00a77308 */ /* 0x000fe20000000800 */
[----:B------:R-:W-:Y:S01]  /*4a90*/  @!P0 FSEL R29, R29, -INF , !P5 ;  /* 0xff8000001d1d8808 */ /* 0x000fe20006800000 */
[----:B----4-:R-:W-:Y:S01]  /*4aa0*/  IMAD.WIDE.U32 R10, R10, -0x2daee0ad, RZ ;  /* 0xd2511f530a0a7825 */ /* 0x010fe200078e00ff */
[----:B------:R-:W-:Y:S01]  /*4ab0*/  LOP3.LUT R6, R149, UR13, R4, 0x96, !PT ;  /* 0x0000000d95067c12 */ /* 0x000fe2000f8e9604 */
[----:B------:R-:W-:Y:S01]  /*4ac0*/  UIADD3 UR11, UR8, 0x646e171e, URZ ;  /* 0x646e171e080b7890 */ /* 0x000fe2000fffe03f */
[----:B------:R-:W-:Y:S01]  /*4ad0*/  @!P0 ISETP.GE.AND P4, PT, R0, R154, PT ;  /* 0x0000009a0000820c */ /* 0x000fe20003f86270 */
[----:B------:R-:W-:Y:S01]  /*4ae0*/  IMAD.WIDE.U32 R8, R8, -0x2daee0ad, RZ ;  /* 0xd2511f5308087825 */ /* 0x000fe200078e00ff */
[----:B------:R-:W-:Y:S03]  /*4af0*/  LOP3.LUT R136, R11, UR12, R136, 0x96, !PT ;  /* 0x0000000c0b887c12 */ /* 0x000fe6000f8e9688 */
[----:B------:R-:W-:Y:S01]  /*4b00*/  MUFU.EX2 R163, R16 ;  /* 0x0000001000a37308 */ /* 0x000fe20000000800 */
[----:B------:R-:W-:Y:S01]  /*4b10*/  @!P0 ISETP.GE.AND P5, PT, R0, R153, PT ;  /* 0x000000990000820c */ /* 0x000fe20003fa6270 */
[----:B------:R-:W-:Y:S01]  /*4b20*/  IMAD.WIDE.U32 R4, R5, -0x2daee0ad, RZ ;  /* 0xd2511f5305047825 */ /* 0x000fe200078e00ff */
[----:B------:R-:W-:Y:S02]  /*4b30*/  LOP3.LUT R144, R9, UR12, R144, 0x96, !PT ;  /* 0x0000000c09907c12 */ /* 0x000fe4000f8e9690 */
[----:B------:R-:W-:Y:S01]  /*4b40*/  @!P0 FSEL R31, R31, -INF , !P6 ;  /* 0xff8000001f1f8808 */ /* 0x000fe20007000000 */
[----:B------:R-:W-:Y:S01]  /*4b50*/  IMAD.WIDE.U32 R6, R6, -0x2daee0ad, RZ ;  /* 0xd2511f5306067825 */ /* 0x000fe200078e00ff */
[----:B------:R-:W-:Y:S03]  /*4b60*/  LOP3.LUT R9, R5, UR11, R8, 0x96, !PT ;  /* 0x0000000b05097c12 */ /* 0x000fe6000f8e9608 */
[----:B------:R-:W-:Y:S01]  /*4b70*/  MUFU.EX2 R162, R18 ;  /* 0x0000001200a27308 */ /* 0x000fe20000000800 */
[----:B------:R-:W-:Y:S01]  /*4b80*/  SHF.R.U32.HI R135, RZ, 0x10, R4 ;  /* 0x00000010ff877819 */ /* 0x000fe20000011604 */
[----:B------:R-:W-:Y:S01]  /*4b90*/  FFMA.FTZ R23, R23, UR14, -R141 ;  /* 0x0000000e17177c23 */ /* 0x000fe2000801088d */
[----:B------:R-:W-:Y:S01]  /*4ba0*/  LOP3.LUT R8, R7, UR11, R10, 0x96, !PT ;  /* 0x0000000b07087c12 */ /* 0x000fe2000f8e960a */
[----:B------:R-:W-:Y:S01]  /*4bb0*/  UIADD3 UR11, UR9, -0x4ab325aa, URZ ;  /* 0xb54cda56090b7890 */ /* 0x000fe2000fffe03f */
[C---:B------:R-:W-:Y:S01]  /*4bc0*/  LOP3.LUT R134, R4.reuse, 0xffff, RZ, 0xc0, !PT ;  /* 0x0000ffff04867812 */ /* 0x040fe200078ec0ff */
[----:B------:R-:W-:Y:S01]  /*4bd0*/  FFMA.FTZ R27, R27, UR14, -R2 ;  /* 0x0000000e1b1b7c23 */ /* 0x000fe20008010802 */
[----:B------:R-:W-:Y:S03]  /*4be0*/  LOP3.LUT R11, R4, 0xff, RZ, 0xc0, !PT ;  /* 0x000000ff040b7812 */ /* 0x000fe600078ec0ff */
[----:B------:R-:W-:Y:S01]  /*4bf0*/  MUFU.EX2 R160, R17 ;  /* 0x0000001100a07308 */ /* 0x000fe20000000800 */
[----:B------:R-:W-:Y:S01]  /*4c00*/  SHF.R.U32.HI R10, RZ, 0x18, R4 ;  /* 0x00000018ff0a7819 */ /* 0x000fe20000011604 */
[----:B------:R-:W-:Y:S01]  /*4c10*/  IMAD.WIDE.U32 R4, R144, -0x326172a9, RZ ;  /* 0xcd9e8d5790047825 */ /* 0x000fe200078e00ff */
[--C-:B------:R-:W-:Y:S02]  /*4c20*/  SHF.R.U32.HI R133, RZ, 0x18, R6.reuse ;  /* 0x00000018ff857819 */ /* 0x100fe40000011606 */
[----:B------:R-:W-:Y:S01]  /*4c30*/  SHF.R.U32.HI R137, RZ, 0x10, R6 ;  /* 0x00000010ff897819 */ /* 0x000fe20000011606 */
[----:B------:R-:W-:Y:S01]  /*4c40*/  FFMA.FTZ R140, R29, UR14, -R140 ;  /* 0x0000000e1d8c7c23 */ /* 0x000fe2000801088c */
[C---:B------:R-:W-:Y:S03]  /*4c50*/  LOP3.LUT R138, R6.reuse, 0xffff, RZ, 0xc0, !PT ;  /* 0x0000ffff068a7812 */ /* 0x040fe600078ec0ff */
[----:B------:R-:W-:Y:S01]  /*4c60*/  MUFU.EX2 R161, R19 ;  /* 0x0000001300a17308 */ /* 0x000fe20000000800 */
[----:B------:R-:W-:Y:S02]  /*4c70*/  LOP3.LUT R0, R6, 0xff, RZ, 0xc0, !PT ;  /* 0x000000ff06007812 */ /* 0x000fe400078ec0ff */
[----:B------:R-:W-:Y:S02]  /*4c80*/  LOP3.LUT R6, R5, UR11, R146, 0x96, !PT ;  /* 0x0000000b05067c12 */ /* 0x000fe4000f8e9692 */
[----:B------:R-:W-:Y:S02]  /*4c90*/  ISETP.LE.U32.AND P6, PT, R10, UR15, PT ;  /* 0x0000000f0a007c0c */ /* 0x000fe4000bfc3070 */
[C---:B------:R-:W-:Y:S03]  /*4ca0*/  LOP3.LUT R7, R6.reuse, 0xffff, RZ, 0xc0, !PT ;  /* 0x0000ffff06077812 */ /* 0x040fe600078ec0ff */
[----:B------:R-:W-:Y:S01]  /*4cb0*/  MUFU.EX2 R154, R20 ;  /* 0x00000014009a7308 */ /* 0x000fe20000000800 */
[----:B------:R-:W-:Y:S02]  /*4cc0*/  LOP3.LUT R10, R6, 0xff, RZ, 0xc0, !PT ;  /* 0x000000ff060a7812 */ /* 0x000fe400078ec0ff */
[----:B------:R-:W-:Y:S02]  /*4cd0*/  SHF.R.U32.HI R7, RZ, 0x8, R7 ;  /* 0x00000008ff077819 */ /* 0x000fe40000011607 */
[----:B------:R-:W-:Y:S02]  /*4ce0*/  @!P0 FSEL R33, R33, -INF , !P4 ;  /* 0xff80000021218808 */ /* 0x000fe40006000000 */
[----:B------:R-:W-:Y:S03]  /*4cf0*/  ISETP.LE.U32.AND P4, PT, R10, UR15, PT ;  /* 0x0000000f0a007c0c */ /* 0x000fe6000bf83070 */
[----:B------:R-:W-:Y:S01]  /*4d00*/  MUFU.EX2 R156, R22 ;  /* 0x00000016009c7308 */ /* 0x000fe20000000800 */
[----:B------:R-:W-:Y:S02]  /*4d10*/  LOP3.LUT R7, R7, 0xffff, RZ, 0xc0, !PT ;  /* 0x0000ffff07077812 */ /* 0x000fe400078ec0ff */
[--C-:B------:R-:W-:Y:S02]  /*4d20*/  SHF.R.U32.HI R132, RZ, 0x10, R4.reuse ;  /* 0x00000010ff847819 */ /* 0x100fe40000011604 */
[C---:B---3--:R-:W-:Y:S02]  /*4d30*/  LOP3.LUT R13, R4.reuse, 0xff, RZ, 0xc0, !PT ;  /* 0x000000ff040d7812 */ /* 0x048fe400078ec0ff */
[----:B------:R-:W-:Y:S03]  /*4d40*/  LOP3.LUT R12, R4, 0xffff, RZ, 0xc0, !PT ;  /* 0x0000ffff040c7812 */ /* 0x000fe600078ec0ff */
[----:B------:R-:W-:Y:S01]  /*4d50*/  MUFU.EX2 R152, R23 ;  /* 0x0000001700987308 */ /* 0x000fe20000000800 */
[----:B------:R-:W-:Y:S01]  /*4d60*/  SHF.R.U32.HI R14, RZ, 0x18, R4 ;  /* 0x00000018ff0e7819 */ /* 0x000fe20000011604 */
[----:B------:R-:W-:Y:S01]  /*4d70*/  IMAD.WIDE.U32 R4, R136, -0x326172a9, RZ ;  /* 0xcd9e8d5788047825 */ /* 0x000fe200078e00ff */
[----:B------:R-:W-:Y:S02]  /*4d80*/  SHF.R.U32.HI R10, RZ, 0x10, R6 ;  /* 0x00000010ff0a7819 */ /* 0x000fe40000011606 */
[----:B------:R-:W-:Y:S01]  /*4d90*/  @!P0 FSEL R34, R34, -INF , !P2 ;  /* 0xff80000022228808 */ /* 0x000fe20005000000 */
[----:B------:R-:W-:Y:S01]  /*4da0*/  @!P4 FADD.FTZ R165, -R165, -RZ ;  /* 0x800000ffa5a5c221 */ /* 0x000fe20000010100 */
[----:B------:R-:W-:Y:S03]  /*4db0*/  ISETP.LE.U32.AND P2, PT, R7, UR15, PT ;  /* 0x0000000f07007c0c */ /* 0x000fe6000bf43070 */
[----:B------:R-:W-:Y:S01]  /*4dc0*/  MUFU.EX2 R158, R24 ;  /* 0x00000018009e7308 */ /* 0x000fe20000000800 */
[----:B------:R-:W-:Y:S01]  /*4dd0*/  @!P0 FSEL R32, R32, -INF , !P3 ;  /* 0xff80000020208808 */ /* 0x000fe20005800000 */
[--C-:B------:R-:W-:Y:S01]  /*4de0*/  FFMA.FTZ R34, R34, UR14, -R141.reuse ;  /* 0x0000000e22227c23 */ /* 0x100fe2000801088d */
[----:B------:R-:W-:Y:S02]  /*4df0*/  LOP3.LUT R7, R10, 0xff, RZ, 0xc0, !PT ;  /* 0x000000ff0a077812 */ /* 0x000fe400078ec0ff */
[----:B------:R-:W-:Y:S01]  /*4e00*/  ISETP.LE.U32.AND P3, PT, R0, UR15, PT ;  /* 0x0000000f00007c0c */ /* 0x000fe2000bf63070 */
[----:B------:R-:W-:Y:S01]  /*4e10*/  FFMA.FTZ R32, R32, UR14, -R142 ;  /* 0x0000000e20207c23 */ /* 0x000fe2000801088e */
[----:B------:R-:W-:Y:S01]  /*4e20*/  SHF.R.U32.HI R6, RZ, 0x18, R6 ;  /* 0x00000018ff067819 */ /* 0x000fe20000011606 */
[----:B------:R-:W-:Y:S01]  /*4e30*/  FFMA.FTZ R142, R33, UR14, -R142 ;  /* 0x0000000e218e7c23 */ /* 0x000fe2000801088e */
[----:B------:R-:W-:Y:S01]  /*4e40*/  LOP3.LUT R0, R5, UR11, R148, 0x96, !PT ;  /* 0x0000000b05007c12 */ /* 0x000fe2000f8e9694 */
[----:B------:R-:W-:Y:S01]  /*4e50*/  MUFU.EX2 R150, R32 ;  /* 0x0000002000967308 */ /* 0x000fe20000000800 */
[----:B------:R-:W-:Y:S01]  /*4e60*/  @!P0 FSEL R35, R35, -INF , !P5 ;  /* 0xff80000023238808 */ /* 0x000fe20006800000 */
[----:B------:R-:W-:Y:S01]  /*4e70*/  @!P2 FADD.FTZ R169, -R169, -RZ ;  /* 0x800000ffa9a9a221 */ /* 0x000fe20000010100 */
[----:B------:R-:W-:Y:S02]  /*4e80*/  @!P0 FSEL R30, R30, -INF , !P1 ;  /* 0xff8000001e1e8808 */ /* 0x000fe40004800000 */
[----:B------:R-:W-:Y:S01]  /*4e90*/  ISETP.LE.U32.AND P5, PT, R7, UR15, PT ;  /* 0x0000000f07007c0c */ /* 0x000fe2000bfa3070 */
[----:B------:R-:W-:Y:S01]  /*4ea0*/  FFMA.FTZ R141, R35, UR14, -R141 ;  /* 0x0000000e238d7c23 */ /* 0x000fe2000801088d */
[----:B------:R-:W-:Y:S03]  /*4eb0*/  ISETP.LE.U32.AND P0, PT, R6, UR15, PT ;  /* 0x0000000f06007c0c */ /* 0x000fe6000bf03070 */
[----:B------:R-:W-:Y:S01]  /*4ec0*/  MUFU.EX2 R147, R142 ;  /* 0x0000008e00937308 */ /* 0x000fe20000000800 */
[----:B------:R-:W-:Y:S01]  /*4ed0*/  LOP3.LUT R6, R0, 0xffff, RZ, 0xc0, !PT ;  /* 0x0000ffff00067812 */ /* 0x000fe200078ec0ff */
[--C-:B------:R-:W-:Y:S01]  /*4ee0*/  FFMA.FTZ R30, R30, UR14, -R2.reuse ;  /* 0x0000000e1e1e7c23 */ /* 0x100fe20008010802 */
[----:B------:R-:W-:Y:S01]  /*4ef0*/  LOP3.LUT R7, R0, 0xff, RZ, 0xc0, !PT ;  /* 0x000000ff00077812 */ /* 0x000fe200078ec0ff */
[----:B------:R-:W-:Y:S01]  /*4f00*/  FFMA.FTZ R2, R31, UR14, -R2 ;  /* 0x0000000e1f027c23 */ /* 0x000fe20008010802 */
[----:B------:R-:W-:Y:S02]  /*4f10*/  SHF.R.U32.HI R6, RZ, 0x8, R6 ;  /* 0x00000008ff067819 */ /* 0x000fe40000011606 */
[----:B------:R-:W-:Y:S03]  /*4f20*/  ISETP.LE.U32.AND P4, PT, R7, UR15, PT ;  /* 0x0000000f07007c0c */ /* 0x000fe6000bf83070 */
[----:B------:R-:W-:Y:S01]  /*4f30*/  MUFU.EX2 R151, R34 ;  /* 0x0000002200977308 */ /* 0x000fe20000000800 */
[--C-:B------:R-:W-:Y:S01]  /*4f40*/  SHF.R.U32.HI R7, RZ, 0x18, R0.reuse ;  /* 0x00000018ff077819 */ /* 0x100fe20000011600 */
[----:B------:R-:W-:Y:S01]  /*4f50*/  @!P5 FADD.FTZ R170, -R170, -RZ ;  /* 0x800000ffaaaad221 */ /* 0x000fe20000010100 */
[----:B------:R-:W-:Y:S01]  /*4f60*/  LOP3.LUT R6, R6, 0xffff, RZ, 0xc0, !PT ;  /* 0x0000ffff06067812 */ /* 0x000fe200078ec0ff */
[----:B------:R-:W-:Y:S01]  /*4f70*/  @!P0 FADD.FTZ R168, -R168, -RZ ;  /* 0x800000ffa8a88221 */ /* 0x000fe20000010100 */
[----:B------:R-:W-:Y:S02]  /*4f80*/  SHF.R.U32.HI R0, RZ, 0x10, R0 ;  /* 0x00000010ff007819 */ /* 0x000fe40000011600 */
[----:B------:R-:W-:Y:S03]  /*4f90*/  ISETP.LE.U32.AND P5, PT, R6, UR15, PT ;  /* 0x0000000f06007c0c */ /* 0x000fe6000bfa3070 */
[----:B------:R-:W1:Y:S01]  /*4fa0*/  MUFU.EX2 R149, R141 ;  /* 0x0000008d00957308 */ /* 0x000e620000000800 */
[----:B------:R-:W-:Y:S02]  /*4fb0*/  LOP3.LUT R6, R0, 0xff, RZ, 0xc0, !PT ;  /* 0x000000ff00067812 */ /* 0x000fe400078ec0ff */
[----:B------:R-:W-:Y:S01]  /*4fc0*/  ISETP.LE.U32.AND P2, PT, R7, UR15, PT ;  /* 0x0000000f07007c0c */ /* 0x000fe2000bf43070 */
[----:B------:R-:W-:Y:S01]  /*4fd0*/  @!P4 FADD.FTZ R232, -R232, -RZ ;  /* 0x800000ffe8e8c221 */ /* 0x000fe20000010100 */
[C---:B------:R-:W-:Y:S02]  /*4fe0*/  LOP3.LUT R0, R4.reuse, 0xffff, RZ, 0xc0, !PT ;  /* 0x0000ffff04007812 */ /* 0x040fe400078ec0ff */
[----:B------:R-:W-:Y:S03]  /*4ff0*/  LOP3.LUT R5, R4, 0xff, RZ, 0xc0, !PT ;  /* 0x000000ff04057812 */ /* 0x000fe600078ec0ff */
[----:B------:R-:W2:Y:S01]  /*5000*/  MUFU.EX2 R153, R21 ;  /* 0x0000001500997308 */ /* 0x000ea20000000800 */
[----:B------:R-:W-:Y:S02]  /*5010*/  ISETP.LE.U32.AND P0, PT, R6, UR15, PT ;  /* 0x0000000f06007c0c */ /* 0x000fe4000bf03070 */
[----:B------:R-:W-:Y:S01]  /*5020*/  SHF.R.U32.HI R0, RZ, 0x8, R0 ;  /* 0x00000008ff007819 */ /* 0x000fe20000011600 */
[----:B------:R-:W-:Y:S01]  /*5030*/  @!P5 FADD.FTZ R231, -R231, -RZ ;  /* 0x800000ffe7e7d221 */ /* 0x000fe20000010100 */
[----:B------:R-:W-:Y:S02]  /*5040*/  ISETP.LE.U32.AND P4, PT, R5, UR15, PT ;  /* 0x0000000f05007c0c */ /* 0x000fe4000bf83070 */
[----:B------:R-:W-:Y:S01]  /*5050*/  LOP3.LUT R5, R0, 0xffff, RZ, 0xc0, !PT ;  /* 0x0000ffff00057812 */ /* 0x000fe200078ec0ff */
[----:B------:R-:W-:Y:S01]  /*5060*/  @!P2 FADD.FTZ R233, -R233, -RZ ;  /* 0x800000ffe9e9a221 */ /* 0x000fe20000010100 */
[--C-:B------:R-:W-:Y:S01]  /*5070*/  SHF.R.U32.HI R0, RZ, 0x10, R4.reuse ;  /* 0x00000010ff007819 */ /* 0x100fe20000011604 */
[----:B-1----:R-:W-:Y:S01]  /*5080*/  @!P6 FADD.FTZ R149, -R149, -RZ ;  /* 0x800000ff9595e221 */ /* 0x002fe20000010100 */
[----:B------:R-:W-:Y:S01]  /*5090*/  SHF.R.U32.HI R4, RZ, 0x18, R4 ;  /* 0x00000018ff047819 */ /* 0x000fe20000011604 */
[----:B------:R-:W-:Y:S01]  /*50a0*/  MUFU.EX2 R144, R2 ;  /* 0x0000000200907308 */ /* 0x000fe20000000800 */
[----:B------:R-:W-:Y:S01]  /*50b0*/  LOP3.LUT R0, R0, 0xff, RZ, 0xc0, !PT ;  /* 0x000000ff00007812 */ /* 0x000fe200078ec0ff */
[----:B------:R-:W-:Y:S01]  /*50c0*/  @!P0 FADD.FTZ R234, -R234, -RZ ;  /* 0x800000ffeaea8221 */ /* 0x000fe20000010100 */
[----:B------:R-:W-:Y:S01]  /*50d0*/  ISETP.LE.U32.AND P2, PT, R4, UR15, PT ;  /* 0x0000000f04007c0c */ /* 0x000fe2000bf43070 */
[----:B------:R-:W-:Y:S01]  /*50e0*/  IMAD.U32 R141, RZ, RZ, UR18 ;  /* 0x00000012ff8d7e24 */ /* 0x000fe2000f8e00ff */
[----:B------:R-:W-:Y:S01]  /*50f0*/  ISETP.LE.U32.AND P0, PT, R0, UR15, PT ;  /* 0x0000000f00007c0c */ /* 0x000fe2000bf03070 */
[----:B------:R-:W-:Y:S01]  /*5100*/  @!P4 FADD.FTZ R166, -R166, -RZ ;  /* 0x800000ffa6a6c221 */ /* 0x000fe20000010100 */
[----:B------:R-:W-:Y:S03]  /*5110*/  ISETP.LE.U32.AND P5, PT, R5, UR15, PT ;  /* 0x0000000f05007c0c */ /* 0x000fe6000bfa3070 */
[----:B------:R-:W-:Y:S01]  /*5120*/  MUFU.EX2 R155, R25 ;  /* 0x00000019009b7308 */ /* 0x000fe20000000800 */
[----:B------:R-:W-:Y:S02]  /*5130*/  ISETP.LE.U32.AND P4, PT, R13, UR15, PT ;  /* 0x0000000f0d007c0c */ /* 0x000fe4000bf83070 */
[----:B------:R-:W-:Y:S02]  /*5140*/  LOP3.LUT R4, R132, 0xff, RZ, 0xc0, !PT ;  /* 0x000000ff84047812 */ /* 0x000fe400078ec0ff */
[----:B------:R-:W-:Y:S02]  /*5150*/  SHF.R.U32.HI R0, RZ, 0x8, R12 ;  /* 0x00000008ff007819 */ /* 0x000fe4000001160c */
[--C-:B------:R-:W-:Y:S01]  /*5160*/  SHF.R.U32.HI R5, RZ, 0x10, R9.reuse ;  /* 0x00000010ff057819 */ /* 0x100fe20000011609 */
[----:B------:R-:W-:Y:S01]  /*5170*/  @!P2 FADD.FTZ R167, -R167, -RZ ;  /* 0x800000ffa7a7a221 */ /* 0x000fe20000010100 */
[----:B------:R-:W-:Y:S01]  /*5180*/  ISETP.LE.U32.AND P2, PT, R4, UR15, PT ;  /* 0x0000000f04007c0c */ /* 0x000fe2000bf43070 */
[----:B------:R-:W-:Y:S01]  /*5190*/  @!P0 FADD.FTZ R171, -R171, -RZ ;  /* 0x800000ffabab8221 */ /* 0x000fe20000010100 */
[----:B------:R-:W-:Y:S01]  /*51a0*/  LOP3.LUT R0, R0, 0xffff, RZ, 0xc0, !PT ;  /* 0x0000ffff00007812 */ /* 0x000fe200078ec0ff */
[----:B------:R-:W-:Y:S01]  /*51b0*/  @!P5 FADD.FTZ R164, -R164, -RZ ;  /* 0x800000ffa4a4d221 */ /* 0x000fe20000010100 */
[----:B------:R-:W-:Y:S01]  /*51c0*/  ISETP.LE.U32.AND P5, PT, R14, UR15, PT ;  /* 0x0000000f0e007c0c */ /* 0x000fe2000bfa3070 */
[----:B------:R-:W-:Y:S01]  /*51d0*/  @!P4 FADD.FTZ R163, -R163, -RZ ;  /* 0x800000ffa3a3c221 */ /* 0x000fe20000010100 */
[----:B------:R-:W-:Y:S01]  /*51e0*/  ISETP.LE.U32.AND P0, PT, R0, UR15, PT ;  /* 0x0000000f00007c0c */ /* 0x000fe2000bf03070 */
[----:B------:R-:W-:Y:S01]  /*51f0*/  MUFU.EX2 R159, R26 ;  /* 0x0000001a009f7308 */ /* 0x000fe20000000800 */
[C---:B------:R-:W-:Y:S02]  /*5200*/  LOP3.LUT R4, R9.reuse, 0xff, RZ, 0xc0, !PT ;  /* 0x000000ff09047812 */ /* 0x040fe400078ec0ff */
        /* <DEDUP_REMOVED lines=13> */
[----:B------:R-:W-:Y:S01]  /*52e0*/  @!P4 FADD.FTZ R154, -R154, -RZ ;  /* 0x800000ff9a9ac221 */ /* 0x000fe20000010100 */
[----:B------:R-:W-:Y:S02]  /*52f0*/  LOP3.LUT R0, R8, 0xff, RZ, 0xc0, !PT ;  /* 0x000000ff08007812 */ /* 0x000fe400078ec0ff */
[----:B------:R-:W-:Y:S02]  /*5300*/  ISETP.LE.U32.AND P5, PT, R9, UR15, PT ;  /* 0x0000000f09007c0c */ /* 0x000fe4000bfa3070 */
[----:B------:R-:W-:Y:S01]  /*5310*/  ISETP.LE.U32.AND P4, PT, R0, UR15, PT ;  /* 0x0000000f00007c0c */ /* 0x000fe2000bf83070 */
[----:B------:R-:W-:Y:S01]  /*5320*/  @!P2 FADD.FTZ R156, -R156, -RZ ;  /* 0x800000ff9c9ca221 */ /* 0x000fe20000010100 */
[----:B------:R-:W-:Y:S01]  /*5330*/  LOP3.LUT R0, R135, 0xff, RZ, 0xc0, !PT ;  /* 0x000000ff87007812 */ /* 0x000fe200078ec0ff */
[----:B------:R-:W3:Y:S01]  /*5340*/  MUFU.EX2 R145, R30 ;  /* 0x0000001e00917308 */ /* 0x000ee20000000800 */
[----:B------:R-:W-:Y:S02]  /*5350*/  SHF.R.U32.HI R4, RZ, 0x8, R134 ;  /* 0x00000008ff047819 */ /* 0x000fe40000011686 */
[----:B------:R-:W-:Y:S01]  /*5360*/  ISETP.LE.U32.AND P2, PT, R0, UR15, PT ;  /* 0x0000000f00007c0c */ /* 0x000fe2000bf43070 */
[----:B--2---:R-:W-:Y:S01]  /*5370*/  @!P0 FADD.FTZ R153, -R153, -RZ ;  /* 0x800000ff99998221 */ /* 0x004fe20000010100 */
[----:B------:R-:W-:Y:S02]  /*5380*/  ISETP.LE.U32.AND P1, PT, R11, UR15, PT ;  /* 0x0000000f0b007c0c */ /* 0x000fe4000bf23070 */
[----:B------:R-:W-:Y:S01]  /*5390*/  LOP3.LUT R0, R4, 0xffff, RZ, 0xc0, !PT ;  /* 0x0000ffff04007812 */ /* 0x000fe200078ec0ff */
[----:B------:R-:W-:Y:S01]  /*53a0*/  @!P5 FADD.FTZ R152, -R152, -RZ ;  /* 0x800000ff9898d221 */ /* 0x000fe20000010100 */
[--C-:B------:R-:W-:Y:S01]  /*53b0*/  SHF.R.U32.HI R4, RZ, 0x18, R8.reuse ;  /* 0x00000018ff047819 */ /* 0x100fe20000011608 */
[----:B------:R-:W-:Y:S01]  /*53c0*/  @!P4 FADD.FTZ R158, -R158, -RZ ;  /* 0x800000ff9e9ec221 */ /* 0x000fe20000010100 */
[----:B------:R-:W-:Y:S01]  /*53d0*/  ISETP.LE.U32.AND P5, PT, R0, UR15, PT ;  /* 0x0000000f00007c0c */ /* 0x000fe2000bfa3070 */
[----:B------:R2:W4:Y:S01]  /*53e0*/  MUFU.EX2 R146, R140 ;  /* 0x0000008c00927308 */ /* 0x0005220000000800 */
[----:B------:R-:W-:Y:S01]  /*53f0*/  ISETP.LE.U32.AND P4, PT, R4, UR15, PT ;  /* 0x0000000f04007c0c */ /* 0x000fe2000bf83070 */
[----:B-1----:R-:W-:Y:S01]  /*5400*/  @!P3 FADD.FTZ R148, -R148, -RZ ;  /* 0x800000ff9494b221 */ /* 0x002fe20000010100 */
        /* <DEDUP_REMOVED lines=9> */
[----:B------:R-:W-:Y:S01]  /*54a0*/  @!P4 FADD.FTZ R157, -R157, -RZ ;  /* 0x800000ff9d9dc221 */ /* 0x000fe20000010100 */
[----:B------:R-:W-:Y:S02]  /*54b0*/  ISETP.LE.U32.AND P5, PT, R0, UR15, PT ;  /* 0x0000000f00007c0c */ /* 0x000fe4000bfa3070 */
[----:B------:R-:W-:Y:S01]  /*54c0*/  LOP3.LUT R4, R4, 0xffff, RZ, 0xc0, !PT ;  /* 0x0000ffff04047812 */ /* 0x000fe200078ec0ff */
[----:B--2---:R-:W-:Y:S01]  /*54d0*/  IMAD.U32 R140, RZ, RZ, UR19 ;  /* 0x00000013ff8c7e24 */ /* 0x004fe2000f8e00ff */
[----:B------:R-:W-:Y:S01]  /*54e0*/  SHF.R.U32.HI R0, RZ, 0x8, R8 ;  /* 0x00000008ff007819 */ /* 0x000fe20000011608 */
[----:B---3--:R-:W-:Y:S01]  /*54f0*/  @!P1 FADD.FTZ R145, -R145, -RZ ;  /* 0x800000ff91919221 */ /* 0x008fe20000010100 */
        /* <DEDUP_REMOVED lines=10> */
[----:B------:R-:W-:Y:S01]  /*55a0*/  F2FP.RELU.F16.F32.PACK_AB R2, R152, R156 ;  /* 0x0000009c9802723e */ /* 0x000fe200000008ff */
[----:B----4-:R-:W-:Y:S01]  /*55b0*/  @!P2 FADD.FTZ R146, -R146, -RZ ;  /* 0x800000ff9292a221 */ /* 0x010fe20000010100 */
[----:B------:R-:W-:Y:S02]  /*55c0*/  ISETP.LE.U32.AND P0, PT, R133, UR15, PT ;  /* 0x0000000f85007c0c */ /* 0x000fe4000bf03070 */
[----:B------:R-:W-:Y:S02]  /*55d0*/  FSETP.GE.FTZ.AND P1, PT, R153, RZ, PT ;  /* 0x000000ff9900720b */ /* 0x000fe40003f36000 */
[----:B------:R-:W-:Y:S01]  /*55e0*/  FSETP.GE.FTZ.AND P5, PT, R169, RZ, PT ;  /* 0x000000ffa900720b */ /* 0x000fe20003fb6000 */
[----:B------:R-:W-:Y:S01]  /*55f0*/  @!P6 FADD.FTZ R155, -R155, -RZ ;  /* 0x800000ff9b9be221 */ /* 0x000fe20000010100 */
[----:B------:R-:W-:Y:S02]  /*5600*/  FSETP.GE.FTZ.AND P4, PT, R163, RZ, PT ;  /* 0x000000ffa300720b */ /* 0x000fe40003f96000 */
[----:B------:R-:W-:Y:S02]  /*5610*/  FSETP.GE.FTZ.AND P3, PT, R160, RZ, PT ;  /* 0x000000ffa000720b */ /* 0x000fe40003f76000 */
[----:B------:R-:W-:Y:S03]  /*5620*/  FSETP.GE.FTZ.AND P2, PT, R154, RZ, PT ;  /* 0x000000ff9a00720b */ /* 0x000fe60003f56000 */
[----:B------:R-:W-:Y:S01]  /*5630*/  @!P0 FADD.FTZ R144, -R144, -RZ ;  /* 0x800000ff90908221 */ /* 0x000fe20000010100 */
[----:B------:R-:W-:Y:S02]  /*5640*/  LEA R142, P0, R246, R140, 0x2 ;  /* 0x0000008cf68e7211 */ /* 0x000fe400078010ff */
[----:B-1----:R-:W-:Y:S02]  /*5650*/  F2FP.RELU.F16.F32.PACK_AB R4, R160, R163 ;  /* 0x000000a3a004723e */ /* 0x002fe400000008ff */
[----:B------:R-:W-:Y:S02]  /*5660*/  LEA.HI.X.SX32 R143, R246, R141, 0x2, P0 ;  /* 0x0000008df68f7211 */ /* 0x000fe400000f16ff */
[----:B--2---:R-:W-:Y:S01]  /*5670*/  F2FP.RELU.F16.F32.PACK_AB R0, R161, R162 ;  /* 0x000000a2a100723e */ /* 0x004fe200000008ff */
        /* <DEDUP_REMOVED lines=145> */
.L_x_252:
[----:B------:R2:W-:Y:S01]  /*5f90*/  STS [R236+0xf000], R5 ;  /* 0x00f00005ec007388 */ /* 0x0005e20000000800 */
[----:B------:R-:W-:Y:S01]  /*5fa0*/  FADD.FTZ R6, -R4, R19 ;  /* 0x0000001304067221 */ /* 0x000fe20000010100 */
[C---:B------:R-:W-:Y:S01]  /*5fb0*/  FSETP.GE.FTZ.AND P4, PT, R161.reuse, RZ, PT ;  /* 0x000000ffa100720b */ /* 0x040fe20003f96000 */
[----:B------:R-:W-:Y:S01]  /*5fc0*/  FMUL.FTZ R32, R170, R32 ;  /* 0x00000020aa207220 */ /* 0x000fe20000410000 */
[----:B------:R-:W-:Y:S01]  /*5fd0*/  FSETP.GE.FTZ.AND P1, PT, R162, RZ, PT ;  /* 0x000000ffa200720b */ /* 0x000fe20003f36000 */
[----:B------:R-:W-:Y:S01]  /*5fe0*/  FMUL.FTZ R168, R168, R16 ;  /* 0x00000010a8a87220 */ /* 0x000fe20000410000 */
[----:B------:R-:W-:Y:S01]  /*5ff0*/  FSEL R6, R6, R4, P4 ;  /* 0x0000000406067208 */ /* 0x000fe20002000000 */
[----:B------:R-:W-:Y:S01]  /*6000*/  FADD.FTZ R22, -R4, R22 ;  /* 0x0000001604167221 */ /* 0x000fe20000010100 */
[----:B------:R-:W-:Y:S01]  /*6010*/  FSETP.GE.FTZ.AND P3, PT, R156, RZ, PT ;  /* 0x000000ff9c00720b */ /* 0x000fe20003f76000 */
[----:B------:R-:W-:Y:S01]  /*6020*/  FADD.FTZ R16, -R4, R23 ;  /* 0x0000001704107221 */ /* 0x000fe20000010100 */
[----:B------:R-:W-:Y:S01]  /*6030*/  FSETP.GE.FTZ.AND P2, PT, R152, RZ, PT ;  /* 0x000000ff9800720b */ /* 0x000fe20003f56000 */
[----:B------:R-:W-:Y:S01]  /*6040*/  FMUL.FTZ R161, R161, R6 ;  /* 0x00000006a1a17220 */ /* 0x000fe20000410000 */
[----:B------:R-:W-:Y:S01]  /*6050*/  F2FP.F16.F32.PACK_AB R6, R168, R32 ;  /* 0x00000020a806723e */ /* 0x000fe200000000ff */
[----:B------:R-:W-:Y:S01]  /*6060*/  FADD.FTZ R7, -R4, R34 ;  /* 0x0000002204077221 */ /* 0x000fe20000010100 */
[-C--:B------:R-:W-:Y:S01]  /*6070*/  FSEL R16, R16, R4.reuse, P2 ;  /* 0x0000000410107208 */ /* 0x080fe20001000000 */
[----:B-----5:R-:W-:Y:S01]  /*6080*/  FADD.FTZ R13, -R2, R13 ;  /* 0x0000000d020d7221 */ /* 0x020fe20000010100 */
[----:B------:R-:W-:Y:S01]  /*6090*/  FSETP.GE.FTZ.AND P2, PT, R151, RZ, PT ;  /* 0x000000ff9700720b */ /* 0x000fe20003f56000 */
[----:B------:R3:W-:Y:S01]  /*60a0*/  STS [R236+0xf400], R6 ;  /* 0x00f40006ec007388 */ /* 0x0007e20000000800 */
[----:B------:R-:W-:Y:S01]  /*60b0*/  FSETP.GE.FTZ.AND P4, PT, R158, RZ, PT ;  /* 0x000000ff9e00720b */ /* 0x000fe20003f96000 */
[C---:B------:R-:W-:Y:S01]  /*60c0*/  FADD.FTZ R10, -R0.reuse, R10 ;  /* 0x0000000a000a7221 */ /* 0x040fe20000010100 */
[-C--:B------:R-:W-:Y:S01]  /*60d0*/  FSEL R7, R7, R4.reuse, P2 ;  /* 0x0000000407077208 */ /* 0x080fe20001000000 */
[C---:B------:R-:W-:Y:S01]  /*60e0*/  FADD.FTZ R11, -R0.reuse, R11 ;  /* 0x0000000b000b7221 */ /* 0x040fe20000010100 */
[----:B------:R-:W-:Y:S01]  /*60f0*/  FSETP.GE.FTZ.AND P2, PT, R231, RZ, PT ;  /* 0x000000ffe700720b */ /* 0x000fe20003f56000 */
[----:B------:R-:W-:Y:S01]  /*6100*/  FADD.FTZ R15, -R0, R15 ;  /* 0x0000000f000f7221 */ /* 0x000fe20000010100 */
[----:B------:R-:W-:Y:S01]  /*6110*/  FSETP.GE.FTZ.AND P5, PT, R167, RZ, PT ;  /* 0x000000ffa700720b */ /* 0x000fe20003fb6000 */
[----:B--2---:R-:W-:Y:S01]  /*6120*/  FADD.FTZ R5, -R4, R18 ;  /* 0x0000001204057221 */ /* 0x004fe20000010100 */
[----:B------:R-:W-:Y:S01]  /*6130*/  FMUL.FTZ R151, R151, R7 ;  /* 0x0000000797977220 */ /* 0x000fe20000410000 */
[----:B------:R-:W-:Y:S01]  /*6140*/  FADD.FTZ R7, -R2, R8 ;  /* 0x0000000802077221 */ /* 0x000fe20000010100 */
[----:B------:R-:W-:Y:S01]  /*6150*/  STS [R238+0xf000], R17 ;  /* 0x00f00011ee007388 */ /* 0x000fe20000000800 */
[----:B------:R-:W-:Y:S01]  /*6160*/  FADD.FTZ R26, -R0, R26 ;  /* 0x0000001a001a7221 */ /* 0x000fe20000010100 */
[----:B------:R-:W-:Y:S01]  /*6170*/  FSEL R5, R5, R4, P1 ;  /* 0x0000000405057208 */ /* 0x000fe20000800000 */
[----:B------:R-:W-:Y:S01]  /*6180*/  FMUL.FTZ R16, R152, R16 ;  /* 0x0000001098107220 */ /* 0x000fe20000410000 */
[----:B------:R-:W-:Y:S01]  /*6190*/  FSETP.GE.FTZ.AND P1, PT, R149, RZ, PT ;  /* 0x000000ff9500720b */ /* 0x000fe20003f36000 */
[----:B------:R2:W5:Y:S01]  /*61a0*/  LDL R163, [R1+0x10] ;  /* 0x0000100001a37983 */ /* 0x0005620000100800 */
[----:B------:R-:W-:Y:S01]  /*61b0*/  F2FP.F16.F32.PACK_AB R20, R20, R150 ;  /* 0x000000961414723e */ /* 0x000fe200000000ff */
[----:B------:R-:W-:Y:S01]  /*61c0*/  FMUL.FTZ R162, R162, R5 ;  /* 0x00000005a2a27220 */ /* 0x000fe20000410000 */
[----:B------:R-:W-:Y:S01]  /*61d0*/  FSEL R5, R22, R4, P3 ;  /* 0x0000000416057208 */ /* 0x000fe20001800000 */
[----:B------:R-:W-:Y:S01]  /*61e0*/  IMAD.MOV.U32 R160, RZ, RZ, R245 ;  /* 0x000000ffffa07224 */ /* 0x000fe200078e00f5 */
        /* <DEDUP_REMOVED lines=14> */
[----:B------:R-:W-:Y:S01]  /*62d0*/  FSETP.GE.FTZ.AND P3, PT, R155, RZ, PT ;  /* 0x000000ff9b00720b */ /* 0x000fe20003f76000 */
[----:B------:R-:W-:Y:S01]  /*62e0*/  IMAD.MOV.U32 R161, RZ, RZ, R244 ;  /* 0x000000ffffa17224 */ /* 0x000fe200078e00f4 */
        /* <DEDUP_REMOVED lines=11> */
[----:B------:R-:W-:Y:S01]  /*63a0*/  F2FP.F16.F32.PACK_AB R7, R13, R166 ;  /* 0x000000a60d07723e */ /* 0x000fe200000000ff */
[----:B---3--:R-:W-:Y:S01]  /*63b0*/  FMUL.FTZ R5, R231, R6 ;  /* 0x00000006e7057220 */ /* 0x008fe20000410000 */
[----:B------:R-:W-:Y:S01]  /*63c0*/  FADD.FTZ R6, -R2, R25 ;  /* 0x0000001902067221 */ /* 0x000fe20000010100 */
[----:B------:R-:W-:Y:S01]  /*63d0*/  FMUL.FTZ R4, R148, R4 ;  /* 0x0000000494047220 */ /* 0x000fe20000410000 */
[----:B------:R-:W-:Y:S02]  /*63e0*/  FSETP.GE.FTZ.AND P4, PT, R159, RZ, PT ;  /* 0x000000ff9f00720b */ /* 0x000fe40003f96000 */
[----:B------:R-:W-:Y:S02]  /*63f0*/  F2FP.F16.F32.PACK_AB R5, R5, R8 ;  /* 0x000000080505723e */ /* 0x000fe400000000ff */
[----:B------:R-:W-:Y:S01]  /*6400*/  FSEL R6, R6, R2, P3 ;  /* 0x0000000206067208 */ /* 0x000fe20001800000 */
[----:B------:R-:W-:Y:S01]  /*6410*/  @P1 FADD.FTZ R2, -R2, R29 ;  /* 0x0000001d02021221 */ /* 0x000fe20000010100 */
[----:B------:R-:W-:Y:S01]  /*6420*/  FSETP.GE.FTZ.AND P1, PT, R233, RZ, PT ;  /* 0x000000ffe900720b */ /* 0x000fe20003f36000 */
[----:B------:R3:W-:Y:S01]  /*6430*/  STS [R236+0x10000], R5 ;  /* 0x01000005ec007388 */ /* 0x0007e20000000800 */
[----:B------:R-:W-:Y:S01]  /*6440*/  FSETP.GE.FTZ.AND P3, PT, R157, RZ, PT ;  /* 0x000000ff9d00720b */ /* 0x000fe20003f76000 */
[----:B------:R-:W-:Y:S01]  /*6450*/  FMUL.FTZ R8, R146, R2 ;  /* 0x0000000292087220 */ /* 0x000fe20000410000 */
[-C--:B------:R-:W-:Y:S01]  /*6460*/  FSEL R2, R10, R0.reuse, P2 ;  /* 0x000000000a027208 */ /* 0x080fe20001000000 */
[----:B------:R-:W-:Y:S01]  /*6470*/  FADD.FTZ R10, -R0, R14 ;  /* 0x0000000e000a7221 */ /* 0x000fe20000010100 */
[----:B------:R-:W-:Y:S01]  /*6480*/  FSEL R11, R11, R0, P1 ;  /* 0x000000000b0b7208 */ /* 0x000fe20000800000 */
[----:B------:R-:W-:Y:S01]  /*6490*/  FMUL.FTZ R6, R155, R6 ;  /* 0x000000069b067220 */ /* 0x000fe20000410000 */
[----:B------:R-:W-:Y:S01]  /*64a0*/  F2FP.F16.F32.PACK_AB R8, R8, R4 ;  /* 0x000000040808723e */ /* 0x000fe200000000ff */
[----:B------:R-:W-:Y:S01]  /*64b0*/  FADD.FTZ R4, -R0, R27 ;  /* 0x0000001b00047221 */ /* 0x000fe20000010100 */
[----:B------:R-:W-:Y:S01]  /*64c0*/  FSETP.GE.FTZ.AND P2, PT, R171, RZ, PT ;  /* 0x000000ffab00720b */ /* 0x000fe20003f56000 */
[----:B------:R-:W-:Y:S01]  /*64d0*/  FMUL.FTZ R14, R234, R2 ;  /* 0x00000002ea0e7220 */ /* 0x000fe20000410000 */
[----:B------:R-:W-:Y:S01]  /*64e0*/  FMUL.FTZ R13, R233, R11 ;  /* 0x0000000be90d7220 */ /* 0x000fe20000410000 */
[----:B------:R-:W-:Y:S01]  /*64f0*/  FADD.FTZ R2, -R0, R30 ;  /* 0x0000001e00027221 */ /* 0x000fe20000010100 */
[-C--:B------:R-:W-:Y:S02]  /*6500*/  FSEL R10, R10, R0.reuse, P2 ;  /* 0x000000000a0a7208 */ /* 0x080fe40001000000 */
        /* <DEDUP_REMOVED lines=9> */
[----:B------:R-:W-:Y:S01]  /*65a0*/  FSEL R10, R26, R0, P4 ;  /* 0x000000001a0a7208 */ /* 0x000fe20002000000 */
[----:B------:R-:W-:Y:S01]  /*65b0*/  FMUL.FTZ R145, R145, R2 ;  /* 0x0000000291917220 */ /* 0x000fe20000410000 */
[----:B------:R-:W-:Y:S01]  /*65c0*/  F2FP.F16.F32.PACK_AB R2, R11, R12 ;  /* 0x0000000c0b02723e */ /* 0x000fe200000000ff */
[----:B------:R-:W-:Y:S01]  /*65d0*/  STS [R236+0x10400], R4 ;  /* 0x01040004ec007388 */ /* 0x000fe20000000800 */
[----:B------:R-:W-:Y:S01]  /*65e0*/  F2FP.F16.F32.PACK_AB R16, R16, R156 ;  /* 0x0000009c1010723e */ /* 0x000fe200000000ff */
[----:B------:R-:W-:Y:S01]  /*65f0*/  FMUL.FTZ R10, R159, R10 ;  /* 0x0000000a9f0a7220 */ /* 0x000fe20000410000 */
[----:B------:R-:W-:Y:S02]  /*6600*/  F2FP.F16.F32.PACK_AB R9, R149, R151 ;  /* 0x000000979509723e */ /* 0x000fe400000000ff */
[----:B------:R-:W-:Y:S01]  /*6610*/  STS [R238+0x10000], R7 ;  /* 0x01000007ee007388 */ /* 0x000fe20000000800 */
[----:B------:R-:W-:Y:S01]  /*6620*/  @P1 FADD.FTZ R0, -R0, R31 ;  /* 0x0000001f00001221 */ /* 0x000fe20000010100 */
[----:B------:R-:W-:Y:S03]  /*6630*/  F2FP.F16.F32.PACK_AB R6, R6, R158 ;  /* 0x0000009e0606723e */ /* 0x000fe600000000ff */
[----:B------:R-:W-:Y:S01]  /*6640*/  STS [R238+0x10400], R2 ;  /* 0x01040002ee007388 */ /* 0x000fe20000000800 */
[----:B------:R-:W-:Y:S01]  /*6650*/  FMUL.FTZ R144, R144, R0 ;  /* 0x0000000090907220 */ /* 0x000fe20000410000 */
[----:B------:R-:W-:Y:S03]  /*6660*/  F2FP.F16.F32.PACK_AB R0, R157, R10 ;  /* 0x0000000a9d00723e */ /* 0x000fe600000000ff */
[----:B------:R-:W-:Y:S01]  /*6670*/  STS [R237+0xf000], R21 ;  /* 0x00f00015ed007388 */ /* 0x000fe20000000800 */
[----:B---3--:R-:W-:Y:S04]  /*6680*/  F2FP.F16.F32.PACK_AB R5, R144, R145 ;  /* 0x000000919005723e */ /* 0x008fe800000000ff */
        /* <DEDUP_REMOVED lines=8> */
[----:B---3--:R-:W-:Y:S05]  /*6710*/  LEA R0, R228, UR4, 0x1 ;  /* 0x00000004e4007c11 */ /* 0x008fea000f8e08ff */
[----:B------:R-:W-:Y:S05]  /*6720*/  LDSM.16.MT88.4 R4, [R3+0x13000] ;  /* 0x013000000304783b */ /* 0x000fea0000004200 */
[----:B------:R-:W3:Y:S05]  /*6730*/  LDSM.16.MT88.4 R8, [R0+0x6000] ;  /* 0x006000000008783b */ /* 0x000eea0000004200 */
[----:B------:R-:W4:Y:S05]  /*6740*/  LDSM.16.MT88.4 R12, [R3+0x15000] ;  /* 0x01500000030c783b */ /* 0x000f2a0000004200 */
[----:B------:R-:W1:Y:S05]  /*6750*/  LDSM.16.MT88.4 R16, [R0+0x7000] ;  /* 0x007000000010783b */ /* 0x000e6a0000004200 */
[----:B------:R-:W2:Y:S05]  /*6760*/  LDSM.16.MT88.4 R20, [R0+0x8000] ;  /* 0x008000000014783b */ /* 0x000eaa0000004200 */
[----:B------:R-:W-:Y:S05]  /*6770*/  LDSM.16.MT88.4 R24, [R3+0x13800] ;  /* 0x013800000318783b */ /* 0x000fea0000004200 */
[----:B------:R-:W2:Y:S05]  /*6780*/  LDSM.16.MT88.4 R28, [R0+0x6400] ;  /* 0x00640000001c783b */ /* 0x000eaa0000004200 */
[----:B------:R-:W2:Y:S05]  /*6790*/  LDSM.16.MT88.4 R32, [R3+0x15800] ;  /* 0x015800000320783b */ /* 0x000eaa0000004200 */
[----:B------:R-:W2:Y:S01]  /*67a0*/  LDSM.16.MT88.4 R132, [R0+0x7400] ;  /* 0x007400000084783b */ /* 0x000ea20000004200 */
[-C--:B---3--:R-:W-:Y:S04]  /*67b0*/  HMMA.16816.F32 R36, R4, R8.reuse, R36 ;  /* 0x000000080424723c */ /* 0x088fe80000001824 */
[----:B------:R-:W3:Y:S02]  /*67c0*/  LDSM.16.MT88.4 R136, [R0+0x8400] ;  /* 0x008400000088783b */ /* 0x000ee40000004200 */
[C---:B----4-:R-:W-:Y:S06]  /*67d0*/  HMMA.16816.F32 R40, R12.reuse, R8, R40 ;  /* 0x000000080c28723c */ /* 0x050fec0000001828 */
        /* <DEDUP_REMOVED lines=13> */
[----:B------:R-:W1:Y:S05]  /*68b0*/  LDSM.16.MT88.4 R4, [R3+0x14000] ;  /* 0x014000000304783b */ /* 0x000e6a0000004200 */
[-C--:B------:R-:W-:Y:S01]  /*68c0*/  HMMA.16816.F32 R36, R24, R28.reuse, R36 ;  /* 0x0000001c1824723c */ /* 0x080fe20000001824 */
[----:B------:R-:W2:Y:S05]  /*68d0*/  LDSM.16.MT88.4 R20, [R0+0x8800] ;  /* 0x008800000014783b */ /* 0x000eaa0000004200 */
        /* <DEDUP_REMOVED lines=12> */
[----:B------:R-:W3:Y:S05]  /*69a0*/  LDSM.16.MT88.4 R32, [R0+0x6c00] ;  /* 0x006c00000020783b */ /* 0x000eea0000004200 */
        /* <DEDUP_REMOVED lines=31> */
[----:B------:R-:W1:Y:S01]  /*6ba0*/  LDC R4, c[0x0][0x420] ;  /* 0x00010800ff047b82 */ /* 0x000e620000000800 */
[----:B-----5:R-:W-:Y:S01]  /*6bb0*/  LEA R2, R163, UR4, 0x1 ;  /* 0x00000004a3027c11 */ /* 0x020fe2000f8e08ff */
        /* <DEDUP_REMOVED lines=12> */
.L_x_253:
[----:B------:R-:W-:Y:S01]  /*6c80*/  LDSM.16.M88.4 R24, [R223] ;  /* 0x00000000df18783b */ /* 0x000fe20000000200 */
[C---:B------:R-:W-:Y:S01]  /*6c90*/  LEA R245, P1, R251.reuse, R160, 0x2 ;  /* 0x000000a0fbf57211 */ /* 0x040fe200078210ff */
[----:B-1----:R-:W-:Y:S01]  /*6ca0*/  IMAD.MOV.U32 R2, RZ, RZ, 0x4 ;  /* 0x00000004ff027424 */ /* 0x002fe200078e00ff */
[----:B------:R-:W-:Y:S01]  /*6cb0*/  ULOP3.LUT UR11, UR5, 0x1, URZ, 0xc0, !UPT ;  /* 0x00000001050b7892 */ /* 0x000fe2000f8ec03f */
[----:B------:R-:W1:Y:S01]  /*6cc0*/  LDSM.16.MT88.4 R8, [R0+0x9000] ;  /* 0x009000000008783b */ /* 0x000e620000004200 */
[----:B------:R-:W-:Y:S01]  /*6cd0*/  LEA.HI.X.SX32 R244, R251, R161, 0x2, P1 ;  /* 0x000000a1fbf47211 */ /* 0x000fe200008f16ff */
[----:B------:R-:W-:Y:S02]  /*6ce0*/  UISETP.GT.AND UP2, UPT, UR5, UR30, UPT ;  /* 0x0000001e0500728c */ /* 0x000fe4000bf44270 */
[----:B------:R-:W2:Y:S01]  /*6cf0*/  LDSM.16.MT88.4 R16, [R0+0xb000] ;  /* 0x00b000000010783b */ /* 0x000ea20000004200 */
[----:B------:R-:W-:Y:S02]  /*6d00*/  UISETP.NE.U32.AND UP0, UPT, UR11, 0x1, UPT ;  /* 0x000000010b00788c */ /* 0x000fe4000bf05070 */
[----:B------:R-:W-:Y:S01]  /*6d10*/  @UP3 UIADD3 UR12, UP1, UR16, -0x100, URZ ;  /* 0xffffff00100c3890 */ /* 0x000fe2000ff3e03f */
[----:B------:R-:W3:Y:S01]  /*6d20*/  LDSM.16.MT88.4 R28, [R0+0xd000] ;  /* 0x00d00000001c783b */ /* 0x000ee20000004200 */
[----:B------:R-:W-:Y:S02]  /*6d30*/  UIADD3 UR5, UR5, -0x1, URZ ;  /* 0xffffffff05057890 */ /* 0x000fe4000fffe03f */
[----:B------:R-:W-:Y:S01]  /*6d40*/  @UP3 UIADD3.X UR11, UR17, -0x1, URZ, UP1, !UPT ;  /* 0xffffffff110b3890 */ /* 0x000fe20008ffe43f */
[----:B------:R-:W-:Y:S04]  /*6d50*/  LDSM.16.M88.4 R32, [R224] ;  /* 0x00000000e020783b */ /* 0x000fe80000000200 */
[----:B------:R-:W4:Y:S04]  /*6d60*/  LDSM.16.MT88.4 R132, [R0+0x9400] ;  /* 0x009400000084783b */ /* 0x000f280000004200 */
[----:B------:R-:W4:Y:S04]  /*6d70*/  LDSM.16.MT88.4 R136, [R0+0xb400] ;  /* 0x00b400000088783b */ /* 0x000f280000004200 */
[----:B------:R-:W4:Y:S04]  /*6d80*/  LDSM.16.MT88.4 R140, [R0+0xd400] ;  /* 0x00d40000008c783b */ /* 0x000f280000004200 */
[----:B------:R-:W-:Y:S04]  /*6d90*/  LDSM.16.M88.4 R144, [R226] ;  /* 0x00000000e290783b */ /* 0x000fe80000000200 */
[----:B------:R-:W4:Y:S04]  /*6da0*/  LDSM.16.MT88.4 R148, [R0+0x9800] ;  /* 0x009800000094783b */ /* 0x000f280000004200 */
[----:B------:R-:W4:Y:S01]  /*6db0*/  LDSM.16.MT88.4 R152, [R0+0xb800] ;  /* 0x00b800000098783b */ /* 0x000f220000004200 */
[C---:B-1----:R-:W-:Y:S03]  /*6dc0*/  HMMA.16816.F32 R4, R24.reuse, R8, RZ ;  /* 0x000000081804723c */ /* 0x042fe600000018ff */
[----:B------:R-:W-:Y:S03]  /*6dd0*/  LDSM.16.MT88.4 R156, [R0+0x9c00] ;  /* 0x009c0000009c783b */ /* 0x000fe60000004200 */
[C---:B------:R-:W-:Y:S06]  /*6de0*/  HMMA.16816.F32 R8, R24.reuse, R10, RZ ;  /* 0x0000000a1808723c */ /* 0x040fec00000018ff */
[C---:B--2---:R-:W-:Y:S06]  /*6df0*/  HMMA.16816.F32 R12, R24.reuse, R16, RZ ;  /* 0x00000010180c723c */ /* 0x044fec00000018ff */
[C---:B------:R-:W-:Y:S06]  /*6e00*/  HMMA.16816.F32 R16, R24.reuse, R18, RZ ;  /* 0x000000121810723c */ /* 0x040fec00000018ff */
[C---:B---3--:R-:W-:Y:S06]  /*6e10*/  HMMA.16816.F32 R20, R24.reuse, R28, RZ ;  /* 0x0000001c1814723c */ /* 0x048fec00000018ff */
[----:B------:R-:W-:Y:S01]  /*6e20*/  HMMA.16816.F32 R24, R24, R30, RZ ;  /* 0x0000001e1818723c */ /* 0x000fe200000018ff */
[----:B------:R-:W1:Y:S05]  /*6e30*/  LDSM.16.MT88.4 R28, [R0+0xd800] ;  /* 0x00d80000001c783b */ /* 0x000e6a0000004200 */
[C---:B----4-:R-:W-:Y:S06]  /*6e40*/  HMMA.16816.F32 R4, R32.reuse, R132, R4 ;  /* 0x000000842004723c */ /* 0x050fec0000001804 */
[C---:B------:R-:W-:Y:S01]  /*6e50*/  HMMA.16816.F32 R8, R32.reuse, R134, R8 ;  /* 0x000000862008723c */ /* 0x040fe20000001808 */
[----:B------:R-:W2:Y:S05]  /*6e60*/  LDSM.16.M88.4 R132, [R225] ;  /* 0x00000000e184783b */ /* 0x000eaa0000000200 */
[C---:B------:R-:W-:Y:S06]  /*6e70*/  HMMA.16816.F32 R12, R32.reuse, R136, R12 ;  /* 0x00000088200c723c */ /* 0x040fec000000180c */
[C---:B------:R-:W-:Y:S01]  /*6e80*/  HMMA.16816.F32 R16, R32.reuse, R138, R16 ;  /* 0x0000008a2010723c */ /* 0x040fe20000001810 */
[----:B------:R-:W3:Y:S05]  /*6e90*/  LDSM.16.MT88.4 R136, [R0+0xbc00] ;  /* 0x00bc00000088783b */ /* 0x000eea0000004200 */
[C---:B------:R-:W-:Y:S06]  /*6ea0*/  HMMA.16816.F32 R20, R32.reuse, R140, R20 ;  /* 0x0000008c2014723c */ /* 0x040fec0000001814 */
        /* <DEDUP_REMOVED lines=9> */
[C---:B-1----:R-:W-:Y:S06]  /*6f40*/  HMMA.16816.F32 R20, R144.reuse, R28, R20 ;  /* 0x0000001c9014723c */ /* 0x042fec0000001814 */
[----:B------:R-:W-:Y:S01]  /*6f50*/  HMMA.16816.F32 R24, R144, R30, R24 ;  /* 0x0000001e9018723c */ /* 0x000fe20000001818 */
[----:B------:R-:W1:Y:S04]  /*6f60*/  LDSM.16.MT88.4 R28, [R0+0xe000] ;  /* 0x00e00000001c783b */ /* 0x000e680000004200 */
[----:B------:R-:W-:Y:S01]  /*6f70*/  LDSM.16.M88.4 R144, [R224+0x2000] ;  /* 0x00200000e090783b */ /* 0x000fe20000000200 */
[C---:B--2---:R-:W-:Y:S06]  /*6f80*/  HMMA.16816.F32 R4, R132.reuse, R156, R4 ;  /* 0x0000009c8404723c */ /* 0x044fec0000001804 */
[C---:B------:R-:W-:Y:S01]  /*6f90*/  HMMA.16816.F32 R8, R132.reuse, R158, R8 ;  /* 0x0000009e8408723c */ /* 0x040fe20000001808 */
[----:B------:R-:W2:Y:S05]  /*6fa0*/  LDSM.16.MT88.4 R156, [R0+0xa400] ;  /* 0x00a40000009c783b */ /* 0x000eaa0000004200 */
[C---:B---3--:R-:W-:Y:S06]  /*6fb0*/  HMMA.16816.F32 R12, R132.reuse, R136, R12 ;  /* 0x00000088840c723c */ /* 0x048fec000000180c */
[C---:B------:R-:W-:Y:S01]  /*6fc0*/  HMMA.16816.F32 R16, R132.reuse, R138, R16 ;  /* 0x0000008a8410723c */ /* 0x040fe20000001810 */
[----:B------:R-:W3:Y:S05]  /*6fd0*/  LDSM.16.MT88.4 R136, [R0+0xc400] ;  /* 0x00c400000088783b */ /* 0x000eea0000004200 */
        /* <DEDUP_REMOVED lines=22> */
[----:B------:R4:W3:Y:S04]  /*7140*/  LDSM.16.MT88.4 R32, [R0+0xec00] ;  /* 0x00ec00000020783b */ /* 0x0008e80000004200 */
[----:B------:R-:W-:Y:S01]  /*7150*/  LDSM.16.MT88.4 R144, [R220+0x1c00] ;  /* 0x001c0000dc90783b */ /* 0x000fe20000004200 */
[C---:B------:R-:W-:Y:S06]  /*7160*/  HMMA.16816.F32 R4, R132.reuse, R148, R4 ;  /* 0x000000948404723c */ /* 0x040fec0000001804 */
[C---:B------:R-:W-:Y:S06]  /*7170*/  HMMA.16816.F32 R8, R132.reuse, R150, R8 ;  /* 0x000000968408723c */ /* 0x040fec0000001808 */
[C---:B------:R-:W-:Y:S06]  /*7180*/  HMMA.16816.F32 R12, R132.reuse, R152, R12 ;  /* 0x00000098840c723c */ /* 0x040fec000000180c */
[C---:B------:R-:W-:Y:S01]  /*7190*/  HMMA.16816.F32 R16, R132.reuse, R154, R16 ;  /* 0x0000009a8410723c */ /* 0x040fe20000001810 */
[----:B----4-:R-:W-:Y:S05]  /*71a0*/  IMAD.U32 R0, RZ, RZ, UR20 ;  /* 0x00000014ff007e24 */ /* 0x010fea000f8e00ff */
[C---:B-1----:R-:W-:Y:S06]  /*71b0*/  HMMA.16816.F32 R20, R132.reuse, R28, R20 ;  /* 0x0000001c8414723c */ /* 0x042fec0000001814 */
[----:B------:R-:W-:Y:S05]  /*71c0*/  HMMA.16816.F32 R24, R132, R30, R24 ;  /* 0x0000001e8418723c */ /* 0x000fea0000001818 */
[----:B------:R-:W-:Y:S01]  /*71d0*/  IMAD.MOV.U32 R28, RZ, RZ, R245 ;  /* 0x000000ffff1c7224 */ /* 0x000fe200078e00f5 */
[C---:B--2---:R-:W-:Y:S01]  /*71e0*/  HMMA.16816.F32 R4, R140.reuse, R156, R4 ;  /* 0x0000009c8c04723c */ /* 0x044fe20000001804 */
[----:B------:R-:W-:Y:S04]  /*71f0*/  IMAD.U32 R132, RZ, RZ, UR20 ;  /* 0x00000014ff847e24 */ /* 0x000fe8000f8e00ff */
[----:B------:R-:W-:Y:S01]  /*7200*/  @P0 VIADD R30, R246, 0xffffffc0 ;  /* 0xffffffc0f61e0836 */ /* 0x000fe20000000000 */
[C---:B------:R-:W-:Y:S05]  /*7210*/  HMMA.16816.F32 R8, R140.reuse, R158, R8 ;  /* 0x0000009e8c08723c */ /* 0x040fea0000001808 */
[----:B------:R-:W-:Y:S01]  /*7220*/  @P0 IMAD.WIDE R30, R30, R2, UR16 ;  /* 0x000000101e1e0e25 */ /* 0x000fe2000f8e0202 */
[C---:B---3--:R-:W-:Y:S01]  /*7230*/  HMMA.16816.F32 R12, R140.reuse, R136, R12 ;  /* 0x000000888c0c723c */ /* 0x048fe2000000180c */
[----:B------:R-:W-:Y:S01]  /*7240*/  @UP3 UMOV UR16, UR12 ;  /* 0x0000000c00103c82 */ /* 0x000fe20008000000 */
[----:B------:R-:W-:Y:S02]  /*7250*/  @UP3 UMOV UR17, UR11 ;  /* 0x0000000b00113c82 */ /* 0x000fe40008000000 */
[----:B------:R-:W5:Y:S01]  /*7260*/  @P0 LDG.E R249, desc[UR6][R30.64] ;  /* 0x000000061ef90981 */ /* 0x000f62000c1e1900 */
[----:B------:R-:W-:Y:S01]  /*7270*/  IMAD.MOV.U32 R29, RZ, RZ, R244 ;  /* 0x000000ffff1d7224 */ /* 0x000fe200078e00f4 */
[C---:B------:R-:W-:Y:S01]  /*7280*/  HMMA.16816.F32 R16, R140.reuse, R138, R16 ;  /* 0x0000008a8c10723c */ /* 0x040fe20000001810 */
[----:B------:R-:W-:Y:S01]  /*7290*/  IMAD.U32 R2, RZ, RZ, UR21 ;  /* 0x00000015ff027e24 */ /* 0x000fe2000f8e00ff */
[----:B------:R-:W5:Y:S03]  /*72a0*/  @P0 LDG.E R250, desc[UR6][R30.64+0x20] ;  /* 0x000020061efa0981 */ /* 0x000f66000c1e1900 */
[-C--:B------:R-:W-:Y:S01]  /*72b0*/  LEA R132, P1, R132, R28.reuse, 0x2 ;  /* 0x0000001c84847211 */ /* 0x080fe200078210ff */
[C---:B------:R-:W-:Y:S01]  /*72c0*/  HMMA.16816.F32 R20, R140.reuse, R32, R20 ;  /* 0x000000208c14723c */ /* 0x040fe20000001814 */
[----:B------:R-:W5:Y:S04]  /*72d0*/  @P0 LDG.E R247, desc[UR6][R30.64+0x80] ;  /* 0x000080061ef70981 */ /* 0x000f68000c1e1900 */
[----:B------:R1:W5:Y:S01]  /*72e0*/  @P0 LDG.E R248, desc[UR6][R30.64+0xa0] ;  /* 0x0000a0061ef80981 */ /* 0x000362000c1e1900 */
[----:B------:R-:W-:Y:S01]  /*72f0*/  HMMA.16816.F32 R24, R140, R34, R24 ;  /* 0x000000228c18723c */ /* 0x000fe20000001818 */
[----:B------:R-:W-:Y:S02]  /*7300*/  IMAD.U32 R32, RZ, RZ, UR39 ;  /* 0x00000027ff207e24 */ /* 0x000fe4000f8e00ff */
[----:B------:R2:W-:Y:S02]  /*7310*/  REDG.E.ADD.F32.FTZ.RN.STRONG.GPU desc[UR6][R28.64], R4 ;  /* 0x000000041c0079a6 */ /* 0x0005e4000c10f386 */
[-C--:B------:R-:W-:Y:S01]  /*7320*/  LEA.HI.X.SX32 R133, R0, R29.reuse, 0x2, P1 ;  /* 0x0000001d00857211 */ /* 0x080fe200008f16ff */
[----:B------:R-:W-:Y:S01]  /*7330*/  IMAD.U32 R0, RZ, RZ, UR21 ;  /* 0x00000015ff007e24 */ /* 0x000fe2000f8e00ff */
[-C--:B------:R-:W-:Y:S01]  /*7340*/  LEA R34, P0, R2, R28.reuse, 0x2 ;  /* 0x0000001c02227211 */ /* 0x080fe200078010ff */
[----:B------:R-:W-:Y:S01]  /*7350*/  IMAD.U32 R2, RZ, RZ, UR38 ;  /* 0x00000026ff027e24 */ /* 0x000fe2000f8e00ff */
[----:B------:R-:W-:Y:S02]  /*7360*/  LDSM.16.MT88.4 R136, [R220+0x2400] ;  /* 0x00240000dc88783b */ /* 0x000fe40000004200 */
[-C--:B------:R-:W-:Y:S02]  /*7370*/  LEA R32, P2, R32, R28.reuse, 0x2 ;  /* 0x0000001c20207211 */ /* 0x080fe400078410ff */
[----:B------:R3:W-:Y:S01]  /*7380*/  REDG.E.ADD.F32.FTZ.RN.STRONG.GPU desc[UR6][R132.64], R5 ;  /* 0x00000005840079a6 */ /* 0x0007e2000c10f386 */
[-C--:B------:R-:W-:Y:S01]  /*7390*/  LEA.HI.X.SX32 R35, R0, R29.reuse, 0x2, P0 ;  /* 0x0000001d00237211 */ /* 0x080fe200000f16ff */
[----:B------:R-:W-:Y:S02]  /*73a0*/  IMAD.U32 R0, RZ, RZ, UR37 ;  /* 0x00000025ff007e24 */ /* 0x000fe4000f8e00ff */
[----:B------:R-:W-:Y:S04]  /*73b0*/  LDSM.16.MT88.4 R140, [R220+0x1800] ;  /* 0x00180000dc8c783b */ /* 0x000fe80000004200 */
[----:B------:R4:W-:Y:S01]  /*73c0*/  REDG.E.ADD.F32.FTZ.RN.STRONG.GPU desc[UR6][R34.64], R6 ;  /* 0x00000006220079a6 */ /* 0x0009e2000c10f386 */
[----:B-1----:R-:W-:Y:S05]  /*73d0*/  IMAD.U32 R30, RZ, RZ, UR38 ;  /* 0x00000026ff1e7e24 */ /* 0x002fea000f8e00ff */
[-C--:B------:R-:W-:Y:S01]  /*73e0*/  LEA R30, P1, R30, R28.reuse, 0x2 ;  /* 0x0000001c1e1e7211 */ /* 0x080fe200078210ff */
[----:B--2---:R-:W-:Y:S03]  /*73f0*/  IMAD.U32 R4, RZ, RZ, UR37 ;  /* 0x00000025ff047e24 */ /* 0x004fe6000f8e00ff */
[-C--:B------:R-:W-:Y:S01]  /*7400*/  LEA.HI.X.SX32 R31, R2, R29.reuse, 0x2, P1 ;  /* 0x0000001d021f7211 */ /* 0x080fe200008f16ff */
[----:B------:R-:W-:Y:S01]  /*7410*/  IMAD.U32 R2, RZ, RZ, UR36 ;  /* 0x00000024ff027e24 */ /* 0x000fe2000f8e00ff */
[-C--:B------:R-:W-:Y:S01]  /*7420*/  LEA R4, P0, R4, R28.reuse, 0x2 ;  /* 0x0000001c04047211 */ /* 0x080fe200078010ff */
[----:B---3--:R-:W-:Y:S05]  /*7430*/  IMAD.U32 R5, RZ, RZ, UR39 ;  /* 0x00000027ff057e24 */ /* 0x008fea000f8e00ff */
[-C--:B------:R-:W-:Y:S02]  /*7440*/  LEA.HI.X.SX32 R33, R5, R29.reuse, 0x2, P2 ;  /* 0x0000001d05217211 */ /* 0x080fe400010f16ff */
[-C--:B------:R-:W-:Y:S01]  /*7450*/  LEA.HI.X.SX32 R5, R0, R29.reuse, 0x2, P0 ;  /* 0x0000001d00057211 */ /* 0x080fe200000f16ff */
[----:B------:R-:W-:Y:S02]  /*7460*/  IMAD.U32 R0, RZ, RZ, UR36 ;  /* 0x00000024ff007e24 */ /* 0x000fe4000f8e00ff */
[----:B------:R1:W-:Y:S01]  /*7470*/  REDG.E.ADD.F32.FTZ.RN.STRONG.GPU desc[UR6][R32.64], R7 ;  /* 0x00000007200079a6 */ /* 0x0003e2000c10f386 */
[----:B----4-:R-:W-:Y:S03]  /*7480*/  IMAD.U32 R6, RZ, RZ, UR29 ;  /* 0x0000001dff067e24 */ /* 0x010fe6000f8e00ff */
[----:B------:R2:W-:Y:S04]  /*7490*/  REDG.E.ADD.F32.FTZ.RN.STRONG.GPU desc[UR6][R30.64], R8 ;  /* 0x000000081e0079a6 */ /* 0x0005e8000c10f386 */
[----:B------:R3:W-:Y:S04]  /*74a0*/  REDG.E.ADD.F32.FTZ.RN.STRONG.GPU desc[UR6][R4.64], R9 ;  /* 0x00000009040079a6 */ /* 0x0007e8000c10f386 */
[----:B------:R-:W-:Y:S01]  /*74b0*/  LDSM.16.MT88.4 R32, [R3+0xf800] ;  /* 0x00f800000320783b */ /* 0x000fe20000004200 */
[----:B-1----:R-:W-:Y:S01]  /*74c0*/  IMAD.U32 R7, RZ, RZ, UR29 ;  /* 0x0000001dff077e24 */ /* 0x002fe2000f8e00ff */
[----:B--2---:R-:W-:Y:S02]  /*74d0*/  MOV R8, UR35 ;  /* 0x0000002300087c02 */ /* 0x004fe40008000f00 */
[-C--:B---3--:R-:W-:Y:S01]  /*74e0*/  LEA R4, P1, R0, R28.reuse, 0x2 ;  /* 0x0000001c00047211 */ /* 0x088fe200078210ff */
        /* <DEDUP_REMOVED lines=361> */
.L_x_255:
[----:B------:R-:W-:Y:S01]  /*8b80*/  @UP0 UIADD3 UR5, UR44, UR45, URZ ;  /* 0x0000002d2c050290 */ /* 0x000fe2000fffe03f */
[----:B-1---5:R-:W-:Y:S01]  /*8b90*/  LEA R0, R163, UR4, 0x1 ;  /* 0x00000004a3007c11 */ /* 0x022fe2000f8e08ff */
[----:B------:R-:W-:Y:S02]  /*8ba0*/  @UP0 ULDC.64 UR12, c[0x0][0x458] ;  /* 0x00011600000c0ab9 */ /* 0x000fe40000000a00 */
        /* <DEDUP_REMOVED lines=16> */
.L_x_256:
[----:B------:R-:W2:Y:S01]  /*8cb0*/  LDL.64 R4, [R1+0x20] ;  /* 0x0000200001047983 */ /* 0x000ea20000100a00 */
[----:B------:R-:W-:Y:S01]  /*8cc0*/  USHF.R.S32.HI UR5, URZ, 0x1f, UR42 ;  /* 0x0000001f3f057899 */ /* 0x000fe2000801142a */
[----:B------:R-:W-:Y:S01]  /*8cd0*/  IMAD.U32 R2, RZ, RZ, UR8 ;  /* 0x00000008ff027e24 */ /* 0x000fe2000f8e00ff */
[----:B------:R-:W-:Y:S01]  /*8ce0*/  UIMAD UR10, UR41, -0x80, UR10 ;  /* 0xffffff80290a78a4 */ /* 0x000fe2000f8e020a */
[----:B------:R-:W-:Y:S01]  /*8cf0*/  BAR.SYNC.DEFER_BLOCKING 0x0 ;  /* 0x0000000000007b1d */ /* 0x000fe20000010000 */
[----:B------:R-:W-:Y:S01]  /*8d00*/  UIMAD UR11, UR5, UR8, URZ ;  /* 0x00000008050b72a4 */ /* 0x000fe2000f8e023f */
[C---:B------:R-:W-:Y:S01]  /*8d10*/  IADD3 R8, R252.reuse, 0x40, RZ ;  /* 0x00000040fc087810 */ /* 0x040fe20007ffe0ff */
[----:B------:R-:W-:Y:S01]  /*8d20*/  USHF.R.S32.HI UR20, URZ, 0x1f, UR59 ;  /* 0x0000001f3f147899 */ /* 0x000fe2000801143b */
[----:B------:R-:W-:Y:S01]  /*8d30*/  SHF.R.S32.HI R25, RZ, 0x1f, R252 ;  /* 0x0000001fff197819 */ /* 0x000fe200000114fc */
[----:B------:R-:W-:Y:S01]  /*8d40*/  UIMAD UR11, UR42, UR9, UR11 ;  /* 0x000000092a0b72a4 */ /* 0x000fe2000f8e020b */
[----:B------:R-:W-:Y:S01]  /*8d50*/  ISETP.GE.AND P2, PT, R252, UR10, PT ;  /* 0x0000000afc007c0c */ /* 0x000fe2000bf46270 */
[----:B------:R-:W-:Y:S01]  /*8d60*/  ULDC.64 UR16, c[0x0][0x468] ;  /* 0x00011a0000107ab9 */ /* 0x000fe20000000a00 */
[----:B------:R-:W-:Y:S01]  /*8d70*/  ISETP.GE.AND P1, PT, R8, UR10, PT ;  /* 0x0000000a08007c0c */ /* 0x000fe2000bf26270 */
[----:B------:R-:W-:Y:S01]  /*8d80*/  BSSY B0, `(.L_x_257) ;  /* 0x0000022000007945 */ /* 0x000fe20003800000 */
[----:B------:R1:W3:Y:S04]  /*8d90*/  LDS.128 R36, [R0+0xa000] ;  /* 0x00a0000000247984 */ /* 0x0002e80000000c00 */
[----:B------:R1:W4:Y:S04]  /*8da0*/  LDS.128 R32, [R0+0xc000] ;  /* 0x00c0000000207984 */ /* 0x0003280000000c00 */
[----:B------:R1:W1:Y:S04]  /*8db0*/  LDS.128 R28, [R0+0xe000] ;  /* 0x00e00000001c7984 */ /* 0x0002680000000c00 */
[----:B------:R1:W1:Y:S04]  /*8dc0*/  LDS.128 R48, [R0+0x10000] ;  /* 0x0100000000307984 */ /* 0x0002680000000c00 */
[----:B------:R1:W1:Y:S04]  /*8dd0*/  LDS.128 R44, [R0+0x12000] ;  /* 0x01200000002c7984 */ /* 0x0002680000000c00 */
[----:B------:R1:W1:Y:S01]  /*8de0*/  LDS.128 R40, [R0+0x14000] ;  /* 0x0140000000287984 */ /* 0x0002620000000c00 */
        /* <DEDUP_REMOVED lines=9> */
[----:B------:R-:W-:-:S05]  /*8e80*/  IMAD.WIDE.U32 R8, R2, UR59, R4 ;  /* 0x0000003b02087c25 */ /* 0x000fca000f8e0004 */
[----:B------:R-:W-:Y:S01]  /*8e90*/  IADD3 R24, R9, UR17, RZ ;  /* 0x0000001109187c10 */ /* 0x000fe2000fffe0ff */
[----:B-1-34-:R-:W-:Y:S06]  /*8ea0*/  @P2 BRA `(.L_x_258) ;  /* 0x00000000003c2947 */ /* 0x01afec0003800000 */
        /* <DEDUP_REMOVED lines=15> */
.L_x_258:
[----:B------:R-:W-:Y:S05]  /*8fa0*/  BSYNC B0 ;  /* 0x0000000000007941 */ /* 0x000fea0003800000 */
.L_x_257:
[----:B------:R-:W-:Y:S04]  /*8fb0*/  BSSY B0, `(.L_x_259) ;  /* 0x0000010000007945 */ /* 0x000fe80003800000 */
[----:B------:R-:W-:Y:S05]  /*8fc0*/  @P1 BRA `(.L_x_260) ;  /* 0x0000000000381947 */ /* 0x000fea0003800000 */
[----:B------:R-:W-:Y:S01]  /*8fd0*/  IADD3 R2, P0, R252, 0x40, RZ ;  /* 0x00000040fc027810 */ /* 0x000fe20007f1e0ff */
[----:B------:R-:W-:Y:S01]  /*8fe0*/  ULDC.64 UR10, c[0x0][0x3f0] ;  /* 0x0000fc00000a7ab9 */ /* 0x000fe20000000a00 */
[----:B-1----:R-:W-:-:S03]  /*8ff0*/  MOV R5, R24 ;  /* 0x0000001800057202 */ /* 0x002fc60000000f00 */
[----:B------:R-:W-:-:S04]  /*9000*/  IMAD.X R4, RZ, RZ, R25, P0 ;  /* 0x000000ffff047224 */ /* 0x000fc800000e0619 */
[----:B------:R-:W-:Y:S02]  /*9010*/  IMAD R10, R4, UR8, RZ ;  /* 0x00000008040a7c24 */ /* 0x000fe4000f8e02ff */
[----:B------:R-:W-:-:S04]  /*9020*/  IMAD.MOV.U32 R4, RZ, RZ, R8 ;  /* 0x000000ffff047224 */ /* 0x000fc800078e0008 */
[----:B------:R-:W-:-:S04]  /*9030*/  IMAD.WIDE.U32 R8, R2, UR8, R4 ;  /* 0x0000000802087c25 */ /* 0x000fc8000f8e0004 */
[----:B------:R-:W-:Y:S01]  /*9040*/  IMAD R2, R2, UR9, R10 ;  /* 0x0000000902027c24 */ /* 0x000fe2000f8e020a */
[----:B------:R-:W-:-:S04]  /*9050*/  LEA R4, P0, R8, UR10, 0x1 ;  /* 0x0000000a08047c11 */ /* 0x000fc8000f8008ff */
[----:B------:R-:W-:-:S04]  /*9060*/  IADD3 R2, R2, R9, RZ ;  /* 0x0000000902027210 */ /* 0x000fc80007ffe0ff */
[----:B------:R-:W-:-:S05]  /*9070*/  LEA.HI.X R5, R8, UR11, R2, 0x1, P0 ;  /* 0x0000000b08057c11 */ /* 0x000fca00080f0c02 */
[----:B------:R2:W-:Y:S04]  /*9080*/  STG.E.128 desc[UR6][R4.64], R36 ;  /* 0x0000002404007986 */ /* 0x0005e8000c101d06 */
[----:B------:R2:W-:Y:S04]  /*9090*/  STG.E.128 desc[UR6][R4.64+0x40], R32 ;  /* 0x0000402004007986 */ /* 0x0005e8000c101d06 */
[----:B------:R2:W-:Y:S02]  /*90a0*/  STG.E.128 desc[UR6][R4.64+0x80], R28 ;  /* 0x0000801c04007986 */ /* 0x0005e4000c101d06 */
.L_x_260:
[----:B------:R-:W-:Y:S05]  /*90b0*/  BSYNC B0 ;  /* 0x0000000000007941 */ /* 0x000fea0003800000 */
.L_x_259:
[----:B------:R-:W-:Y:S01]  /*90c0*/  IMAD.U32 R2, RZ, RZ, UR12 ;  /* 0x0000000cff027e24 */ /* 0x000fe2000f8e00ff */
[----:B------:R-:W-:Y:S01]  /*90d0*/  UIMAD UR5, UR5, UR12, URZ ;  /* 0x0000000c050572a4 */ /* 0x000fe2000f8e023f */
[----:B-1----:R-:W1:Y:S01]  /*90e0*/  LDS.128 R20, [R0+0xf000] ;  /* 0x00f0000000147984 */ /* 0x002e620000000c00 */
[----:B------:R-:W-:Y:S01]  /*90f0*/  USHF.R.S32.HI UR10, URZ, 0x1f, UR59 ;  /* 0x0000001f3f0a7899 */ /* 0x000fe2000801143b */
[----:B------:R-:W-:Y:S01]  /*9100*/  IMAD.WIDE.U32 R6, R2, UR42, R6 ;  /* 0x0000002a02067c25 */ /* 0x000fe2000f8e0006 */
[----:B------:R-:W-:Y:S01]  /*9110*/  UIMAD UR42, UR42, UR13, UR5 ;  /* 0x0000000d2a2a72a4 */ /* 0x000fe2000f8e0205 */
[----:B------:R-:W3:Y:S01]  /*9120*/  LDS.128 R16, [R0+0x11000] ;  /* 0x0110000000107984 */ /* 0x000ee20000000c00 */
[----:B------:R-:W-:Y:S01]  /*9130*/  ULDC.64 UR8, c[0x0][0x470] ;  /* 0x00011c0000087ab9 */ /* 0x000fe20000000a00 */
[----:B------:R-:W-:Y:S01]  /*9140*/  BSSY B0, `(.L_x_261) ;  /* 0x0000017000007945 */ /* 0x000fe20003800000 */
[----:B------:R-:W-:Y:S01]  /*9150*/  IADD3 R6, P0, R6, UR14, RZ ;  /* 0x0000000e06067c10 */ /* 0x000fe2000ff1e0ff */
[----:B------:R4:W1:Y:S01]  /*9160*/  LDS.128 R12, [R0+0x13000] ;  /* 0x01300000000c7984 */ /* 0x0008620000000c00 */
[----:B------:R-:W-:-:S04]  /*9170*/  UIMAD UR5, UR10, UR8, URZ ;  /* 0x000000080a0572a4 */ /* 0x000fc8000f8e023f */
[----:B------:R-:W-:Y:S01]  /*9180*/  UIMAD UR9, UR59, UR9, UR5 ;  /* 0x000000093b0972a4 */ /* 0x000fe2000f8e0205 */
[----:B----4-:R-:W-:-:S05]  /*9190*/  IMAD.U32 R0, RZ, RZ, UR42 ;  /* 0x0000002aff007e24 */ /* 0x010fca000f8e00ff */
[----:B------:R-:W-:Y:S02]  /*91a0*/  IADD3.X R7, R7, UR15, R0, P0, !PT ;  /* 0x0000000f07077c10 */ /* 0x000fe400087fe400 */
[----:B------:R-:W-:-:S05]  /*91b0*/  MOV R0, UR8 ;  /* 0x0000000800007c02 */ /* 0x000fca0008000f00 */
[----:B------:R-:W-:-:S05]  /*91c0*/  IMAD.WIDE.U32 R6, R0, UR59, R6 ;  /* 0x0000003b00067c25 */ /* 0x000fca000f8e0006 */
[----:B------:R-:W-:Y:S01]  /*91d0*/  IADD3 R2, R7, UR9, RZ ;  /* 0x0000000907027c10 */ /* 0x000fe2000fffe0ff */
[----:B-1-3--:R-:W-:Y:S06]  /*91e0*/  @P2 BRA `(.L_x_262) ;  /* 0x0000000000302947 */ /* 0x00afec0003800000 */
        /* <DEDUP_REMOVED lines=9> */
[----:B------:R1:W-:Y:S04]  /*9280*/  STG.E.128 desc[UR6][R4.64], R20 ;  /* 0x0000001404007986 */ /* 0x0003e8000c101d06 */
[----:B------:R1:W-:Y:S04]  /*9290*/  STG.E.128 desc[UR6][R4.64+0x40], R16 ;  /* 0x0000401004007986 */ /* 0x0003e8000c101d06 */
[----:B------:R1:W-:Y:S02]  /*92a0*/  STG.E.128 desc[UR6][R4.64+0x80], R12 ;  /* 0x0000800c04007986 */ /* 0x0003e4000c101d06 */
.L_x_262:
[----:B------:R-:W-:Y:S05]  /*92b0*/  BSYNC B0 ;  /* 0x0000000000007941 */ /* 0x000fea0003800000 */
.L_x_261:
[----:B------:R-:W-:Y:S05]  /*92c0*/  @P1 BRA `(.L_x_251) ;  /* 0x0000000000341947 */ /* 0x000fea0003800000 */
[----:B------:R-:W-:Y:S01]  /*92d0*/  IADD3 R0, P0, R252, 0x40, RZ ;  /* 0x00000040fc007810 */ /* 0x000fe20007f1e0ff */
[----:B------:R-:W-:Y:S01]  /*92e0*/  ULDC.64 UR8, c[0x0][0x3f8] ;  /* 0x0000fe0000087ab9 */ /* 0x000fe20000000a00 */
[----:B------:R-:W-:Y:S02]  /*92f0*/  MOV R7, R2 ;  /* 0x0000000200077202 */ /* 0x000fe40000000f00 */
[----:B-12---:R-:W-:Y:S01]  /*9300*/  IADD3.X R4, RZ, R25, RZ, P0, !PT ;  /* 0x00000019ff047210 */ /* 0x006fe200007fe4ff */
        /* <DEDUP_REMOVED lines=9> */
.L_x_251:
[----:B------:R-:W-:Y:S05]  /*93a0*/  BSYNC B1 ;  /* 0x0000000000017941 */ /* 0x000fea0003800000 */
.L_x_237:
[----:B------:R-:W5:Y:S01]  /*93b0*/  LDL R2, [R1+0x2c] ;  /* 0x00002c0001027983 */ /* 0x000f620000100800 */
[----:B------:R-:W-:Y:S02]  /*93c0*/  ULDC UR5, c[0x0][0xc] ;  /* 0x0000030000057ab9 */ /* 0x000fe40000000800 */
[----:B------:R-:W-:Y:S01]  /*93d0*/  UIADD3 UR41, UR5, UR41, URZ ;  /* 0x0000002905297290 */ /* 0x000fe2000fffe03f */
[----:B-----5:R-:W-:-:S13]  /*93e0*/  R2UR UR8, R2 ;  /* 0x00000000020872ca */ /* 0x020fda00000e0000 */
[----:B------:R-:W-:-:S06]  /*93f0*/  UISETP.GE.AND UP0, UPT, UR41, UR8, UPT ;  /* 0x000000082900728c */ /* 0x000fcc000bf06270 */
[----:B------:R-:W-:-:S13]  /*9400*/  PLOP3.LUT P0, PT, PT, PT, UP0, 0x80, 0x0 ;  /* 0x000000000000781c */ /* 0x000fda0003f0f008 */
[----:B------:R-:W-:Y:S05]  /*9410*/  @P0 BRA `(.L_x_263) ;  /* 0x0000000000040947 */ /* 0x000fea0003800000 */
[----:B------:R-:W-:Y:S05]  /*9420*/  BRA `(.L_x_264) ;  /* 0xffffff7400f47947 */ /* 0x000fea000383ffff */
.L_x_263:
[----:B------:R-:W-:Y:S05]  /*9430*/  EXIT ;  /* 0x000000000000794d */ /* 0x000fea0003800000 */
.L_x_265:
        /* <DEDUP_REMOVED lines=12> */
.L_x_677:


//--------------------- .text._ZN5flash44flash_bwd_dq_dk_dv_loop_seqk_parallel_kernelI23Flash_bwd_kernel_traitsILi96ELi64ELi128ELi8ELi2ELi4ELi4ELb1ELb0EN7cutlass6half_tE19Flash_kernel_traitsILi96ELi64ELi128ELi8ES3_EELb0ELb1ELb0ELb0ELb0ELb1ELb1EEEvNS_16Flash_bwd_paramsE --------------------------
	.section	.text._ZN5flash44flash_bwd_dq_dk_dv_loop_seqk_parallel_kernelI23Flash_bwd_kernel_traitsILi96ELi64ELi128ELi8ELi2ELi4ELi4ELb1ELb0EN7cutlass6half_tE19Flash_kernel_traitsILi96ELi64ELi128ELi8ES3_EELb0ELb1ELb0ELb0ELb0ELb1ELb1EEEvNS_16Flash_bwd_paramsE,"ax",@progbits
	.align	128
        .global         _ZN5flash44flash_bwd_dq_dk_dv_loop_seqk_parallel_kernelI23Flash_bwd_kernel_traitsILi96ELi64ELi128ELi8ELi2ELi4ELi4ELb1ELb0EN7cutlass6half_tE19Flash_kernel_traitsILi96ELi64ELi128ELi8ES3_EELb0ELb1ELb0ELb0ELb0ELb1ELb1EEEvNS_16Flash_bwd_paramsE
        .type           _ZN5flash44flash_bwd_dq_dk_dv_loop_seqk_parallel_kernelI23Flash_bwd_kernel_traitsILi96ELi64ELi128ELi8ELi2ELi4ELi4ELb1ELb0EN7cutlass6half_tE19Flash_kernel_traitsILi96ELi64ELi128ELi8ES3_EELb0ELb1ELb0ELb0ELb0ELb1ELb1EEEvNS_16Flash_bwd_paramsE,@function
        .size           _ZN5flash44flash_bwd_dq_dk_dv_loop_seqk_parallel_kernelI23Flash_bwd_kernel_traitsILi96ELi64ELi128ELi8ELi2ELi4ELi4ELb1ELb0EN7cutlass6half_tE19Flash_kernel_traitsILi96ELi64ELi128ELi8ES3_EELb0ELb1ELb0ELb0ELb0ELb1ELb1EEEvNS_16Flash_bwd_paramsE,(.L_x_678 - _ZN5flash44flash_bwd_dq_dk_dv_loop_seqk_parallel_kernelI23Flash_bwd_kernel_traitsILi96ELi64ELi128ELi8ELi2ELi4ELi4ELb1ELb0EN7cutlass6half_tE19Flash_kernel_traitsILi96ELi64ELi128ELi8ES3_EELb0ELb1ELb0ELb0ELb0ELb1ELb1EEEvNS_16Flash_bwd_paramsE)
        .other          _ZN5flash44flash_bwd_dq_dk_dv_loop_seqk_parallel_kernelI23Flash_bwd_kernel_traitsILi96ELi64ELi128ELi8ELi2ELi4ELi4ELb1ELb0EN7cutlass6half_tE19Flash_kernel_traitsILi96ELi64ELi128ELi8ES3_EELb0ELb1ELb0ELb0ELb0ELb1ELb1EEEvNS_16Flash_bwd_paramsE,@"STO_CUDA_ENTRY STV_DEFAULT"
_ZN5flash44flash_bwd_dq_dk_dv_loop_seqk_parallel_kernelI23Flash_bwd_kernel_traitsILi96ELi64ELi128ELi8ELi2ELi4ELi4ELb1ELb0EN7cutlass6half_tE19Flash_kernel_traitsILi96ELi64ELi128ELi8ES3_EELb0ELb1ELb0ELb0ELb0ELb1ELb1EEEvNS_16Flash_bwd_paramsE:
.text._ZN5flash44flash_bwd_dq_dk_dv_loop_seqk_parallel_kernelI23Flash_bwd_kernel_traitsILi96ELi64ELi128ELi8ELi2ELi4ELi4ELb1ELb0EN7cutlass6half_tE19Flash_kernel_traitsILi96ELi64ELi128ELi8ES3_EELb0ELb1ELb0ELb0ELb0ELb1ELb1EEEvNS_16Flash_bwd_paramsE:
        /* <DEDUP_REMOVED lines=119> */
[----:B------:R-:W-:-:S03]  /*0770*/  LOP3.LUT P0, RZ, R17, 0x2, RZ, 0xc0, !PT ;  /* 0x0000000211ff7812 */ /* 0x000fc6000780c0ff */
        /* <DEDUP_REMOVED lines=33> */
[C---:B------:R-:W-:Y:S01]  /*0990*/  @P4 VIADD R237, R239.reuse, 0xffffffe0 ;  /* 0xffffffe0efed4836 */ /* 0x040fe20000000000 */
        /* <DEDUP_REMOVED lines=29> */
[----:B------:R-:W-:Y:S01]  /*0b70*/  VIADD R0, R7, 0xffffffc0 ;  /* 0xffffffc007007836 */ /* 0x000fe20000000000 */
[----:B------:R1:W-:Y:S01]  /*0b80*/  STL [R1], R3 ;  /* 0x0000000301007387 */ /* 0x0003e20000100800 */
        /* <DEDUP_REMOVED lines=11> */
[----:B-1----:R-:W-:Y:S02]  /*0c40*/  LEA R3, R5, UR4, 0x1 ;  /* 0x0000000405037c11 */ /* 0x002fe4000f8e08ff */
[----:B--2---:R-:W-:Y:S01]  /*0c50*/  LEA R2, R8, UR6, 0x1 ;  /* 0x0000000608027c11 */ /* 0x004fe2000f8e08ff */
[----:B------:R-:W-:-:S04]  /*0c60*/  ULDC.64 UR6, c[0x0][0x208] ;  /* 0x0000820000067ab9 */ /* 0x000fc80000000a00 */
[C---:B---3--:R-:W-:Y:S01]  /*0c70*/  VIADD R0, R2.reuse, 0x20 ;  /* 0x0000002002007836 */ /* 0x048fe20000000000 */
[----:B------:R1:W-:Y:S01]  /*0c80*/  STL [R1+0x20], R2 ;  /* 0x0000200201007387 */ /* 0x0003e20000100800 */
[----:B------:R-:W-:-:S05]  /*0c90*/  @P3 VIADD R0, R2, 0xffffffe0 ;  /* 0xffffffe002003836 */ /* 0x000fca0000000000 */
[----:B------:R1:W-:Y:S02]  /*0ca0*/  STL [R1+0x24], R0 ;  /* 0x0000240001007387 */ /* 0x0003e40000100800 */
.L_x_294:
        /* <DEDUP_REMOVED lines=34> */
[----:B---34-:R3:W4:Y:S02]  /*0ed0*/  @P0 LDG.E R6, desc[UR6][R4.64] ;  /* 0x0000000604060981 */ /* 0x018724000c1e1900 */
[----:B---3--:R-:W-:Y:S02]  /*0ee0*/  IMAD.U32 R4, RZ, RZ, UR15 ;  /* 0x0000000fff047e24 */ /* 0x008fe4000f8e00ff */
[----:B------:R-:W-:-:S05]  /*0ef0*/  IMAD.U32 R5, RZ, RZ, UR14 ;  /* 0x0000000eff057e24 */ /* 0x000fca000f8e00ff */
[----:B------:R-:W3:Y:S04]  /*0f00*/  @P3 LDG.E R7, desc[UR6][R4.64] ;  /* 0x0000000604073981 */ /* 0x000ee8000c1e1900 */
[----:B-1----:R1:W5:Y:S02]  /*0f10*/  @P3 LDG.E R0, desc[UR6][R4.64+0x4] ;  /* 0x0000040604003981 */ /* 0x002364000c1e1900 */
        /* <DEDUP_REMOVED lines=14> */
[----:B----4-:R-:W-:Y:S02]  /*1000*/  @P0 R2UR UR11, R6 ;  /* 0x00000000060b02ca */ /* 0x010fe400000e0000 */
        /* <DEDUP_REMOVED lines=13> */
.L_x_266:
        /* <DEDUP_REMOVED lines=133> */
.L_x_268:
        /* <DEDUP_REMOVED lines=14> */
.L_x_269:
        /* <DEDUP_REMOVED lines=12> */
.L_x_270:
[----:B------:R-:W-:Y:S01]  /*1ad0*/  ULDC UR5, c[0x0][0x270] ;  /* 0x00009c0000057ab9 */ /* 0x000fe20000000800 */
[----:B------:R-:W-:Y:S01]  /*1ae0*/  ULDC UR8, c[0x0][0x2d4] ;  /* 0x0000b50000087ab9 */ /* 0x000fe20000000800 */
[----:B------:R-:W-:-:S04]  /*1af0*/  UIMAD UR5, UR50, UR5, UR60 ;  /* 0x00000005320572a4 */ /* 0x000fc8000f8e023c */
[----:B------:R-:W-:-:S12]  /*1b00*/  UIMAD UR5, UR5, UR8, URZ ;  /* 0x00000008050572a4 */ /* 0x000fd8000f8e023f */
.L_x_271:
        /* <DEDUP_REMOVED lines=16> */
[----:B------:R-:W-:-:S02]  /*1c10*/  UIADD3 UR10, UR5, -UR10, URZ ;  /* 0x8000000a050a7290 */ /* 0x000fc4000fffe03f */
[----:B------:R-:W-:Y:S02]  /*1c20*/  USHF.R.S32.HI UR8, URZ, 0x1f, UR60 ;  /* 0x0000001f3f087899 */ /* 0x000fe4000801143c */
[----:B------:R-:W-:Y:S01]  /*1c30*/  USHF.L.U32 UR24, UR25, 0x6, URZ ;  /* 0x0000000619187899 */ /* 0x000fe2000800063f */
[----:B------:R-:W-:Y:S01]  /*1c40*/  ULDC.64 UR34, c[0x0][0x478] ;  /* 0x00011e0000227ab9 */ /* 0x000fe20000000a00 */
[----:B----4-:R-:W-:-:S04]  /*1c50*/  SHF.R.S32.HI R27, RZ, 0x1f, R27 ;  /* 0x0000001fff1b7819 */ /* 0x010fc8000001141b */
[----:B-----5:R-:W-:-:S04]  /*1c60*/  LEA.HI R27, R27, R28, RZ, 0x2 ;  /* 0x0000001c1b1b7211 */ /* 0x020fc800078f10ff */
[----:B------:R-:W-:-:S04]  /*1c70*/  SHF.R.S32.HI R27, RZ, 0x2, R27 ;  /* 0x00000002ff1b7819 */ /* 0x000fc8000001141b */
[----:B------:R-:W-:Y:S02]  /*1c80*/  SHF.R.S32.HI R13, RZ, 0x1f, R27 ;  /* 0x0000001fff0d7819 */ /* 0x000fe4000001141b */
[----:B------:R-:W-:Y:S01]  /*1c90*/  IADD3 R2, P2, R27, UR20, RZ ;  /* 0x000000141b027c10 */ /* 0x000fe2000ff5e0ff */
[----:B------:R-:W-:-:S03]  /*1ca0*/  UIMAD UR5, UR18, UR12, URZ ;  /* 0x0000000c120572a4 */ /* 0x000fc6000f8e023f */
[----:B------:R-:W-:Y:S02]  /*1cb0*/  IADD3.X R6, R13, UR18, RZ, P2, !PT ;  /* 0x000000120d067c10 */ /* 0x000fe400097fe4ff */
[----:B-1----:R-:W-:Y:S01]  /*1cc0*/  SHF.R.S32.HI R11, RZ, 0x1f, R11 ;  /* 0x0000001fff0b7819 */ /* 0x002fe2000001140b */
[----:B------:R-:W-:Y:S01]  /*1cd0*/  IMAD.U32 R9, RZ, RZ, UR12 ;  /* 0x0000000cff097e24 */ /* 0x000fe2000f8e00ff */
[----:B------:R-:W-:Y:S01]  /*1ce0*/  UIMAD UR18, UR8, UR14, URZ ;  /* 0x0000000e081272a4 */ /* 0x000fe2000f8e023f */
[----:B------:R-:W-:Y:S01]  /*1cf0*/  IMAD R8, R6, UR44, RZ ;  /* 0x0000002c06087c24 */ /* 0x000fe2000f8e02ff */
[----:B------:R-:W-:Y:S01]  /*1d00*/  UIMAD UR5, UR20, UR13, UR5 ;  /* 0x0000000d140572a4 */ /* 0x000fe2000f8e0205 */
[----:B------:R-:W-:Y:S01]  /*1d10*/  LEA.HI R11, R11, R12, RZ, 0x5 ;  /* 0x0000000c0b0b7211 */ /* 0x000fe200078f28ff */
[----:B------:R-:W-:Y:S02]  /*1d20*/  UIADD3 UR19, UP2, UP1, UR32, UR24, UR53 ;  /* 0x0000001820137290 */ /* 0x000fe4000f95e035 */
[----:B------:R-:W-:Y:S01]  /*1d30*/  UIMAD UR28, UR60, UR15, UR18 ;  /* 0x0000000f3c1c72a4 */ /* 0x000fe2000f8e0212 */
[----:B------:R-:W-:Y:S01]  /*1d40*/  SHF.R.S32.HI R11, RZ, 0x5, R11 ;  /* 0x00000005ff0b7819 */ /* 0x000fe2000001140b */
[----:B------:R-:W-:Y:S01]  /*1d50*/  USHF.R.S32.HI UR18, URZ, 0x1f, UR10 ;  /* 0x0000001f3f127899 */ /* 0x000fe2000801140a */
[----:B------:R-:W-:-:S03]  /*1d60*/  ULDC.64 UR32, c[0x0][0x2b0] ;  /* 0x0000ac0000207ab9 */ /* 0x000fc60000000a00 */
[----:B------:R-:W-:-:S04]  /*1d70*/  ULEA.HI UR18, UR18, UR10, URZ, 0x6 ;  /* 0x0000000a12127291 */ /* 0x000fc8000f8f303f */
[----:B------:R-:W-:Y:S01]  /*1d80*/  USHF.R.S32.HI UR18, URZ, 0x6, UR18 ;  /* 0x000000063f127899 */ /* 0x000fe20008011412 */
[----:B------:R-:W-:Y:S01]  /*1d90*/  BSSY B1, `(.L_x_267) ;  /* 0x0000739000017945 */ /* 0x000fe20003800000 */
[----:B--2---:R-:W-:-:S05]  /*1da0*/  IMAD.MOV.U32 R14, RZ, RZ, R4 ;  /* 0x000000ffff0e7224 */ /* 0x004fca00078e0004 */
[----:B------:R-:W-:Y:S02]  /*1db0*/  SHF.R.S32.HI R15, RZ, 0x1f, R14 ;  /* 0x0000001fff0f7819 */ /* 0x000fe4000001140e */
[----:B------:R-:W-:-:S04]  /*1dc0*/  IADD3 R4, P0, R14, UR11, RZ ;  /* 0x0000000b0e047c10 */ /* 0x000fc8000ff1e0ff */
[----:B------:R-:W-:Y:S01]  /*1dd0*/  IADD3.X R5, R15, UR54, RZ, P0, !PT ;  /* 0x000000360f057c10 */ /* 0x000fe200087fe4ff */
[----:B------:R-:W-:Y:S01]  /*1de0*/  IMAD.WIDE.U32 R6, R2, UR44, R14 ;  /* 0x0000002c02067c25 */ /* 0x000fe2000f8e000e */
[----:B------:R-:W-:Y:S02]  /*1df0*/  UIMAD UR11, UR8, UR16, URZ ;  /* 0x00000010080b72a4 */ /* 0x000fe4000f8e023f */
[----:B------:R-:W-:Y:S01]  /*1e00*/  USHF.R.S32.HI UR8, URZ, 0x1f, UR24 ;  /* 0x0000001f3f087899 */ /* 0x000fe20008011418 */
[----:B------:R-:W-:Y:S01]  /*1e10*/  IMAD.WIDE.U32 R4, R9, UR20, R4 ;  /* 0x0000001409047c25 */ /* 0x000fe2000f8e0004 */
[----:B------:R-:W-:-:S03]  /*1e20*/  IADD3 R6, P0, R6, UR61, RZ ;  /* 0x0000003d06067c10 */ /* 0x000fc6000ff1e0ff */
[----:B------:R-:W-:Y:S02]  /*1e30*/  IMAD R2, R2, UR45, R8 ;  /* 0x0000002d02027c24 */ /* 0x000fe4000f8e0208 */
[----:B------:R-:W-:Y:S01]  /*1e40*/  VIADD R5, R5, UR5 ;  /* 0x0000000505057c36 */ /* 0x000fe20008000000 */
[----:B------:R-:W-:Y:S01]  /*1e50*/  UIADD3.X UR5, UR55, UR8, UR58, UP2, UP1 ;  /* 0x0000000837057290 */ /* 0x000fe200097e243a */
[----:B---3--:R-:W-:Y:S01]  /*1e60*/  IMAD R8, R11, UR25, R16 ;  /* 0x000000190b087c24 */ /* 0x008fe2000f8e0210 */
[----:B------:R-:W-:Y:S01]  /*1e70*/  IADD3.X R7, R7, UR52, R2, P0, !PT ;  /* 0x0000003407077c10 */ /* 0x000fe200087fe402 */
[----:B------:R-:W-:Y:S01]  /*1e80*/  UIADD3 UR8, UP2, UP1, UR57, UR19, UR59 ;  /* 0x0000001339087290 */ /* 0x000fe2000f95e03b */
[----:B------:R-:W-:Y:S01]  /*1e90*/  IMAD.U32 R2, RZ, RZ, UR14 ;  /* 0x0000000eff027e24 */ /* 0x000fe2000f8e00ff */
[----:B------:R-:W-:Y:S02]  /*1ea0*/  UIMAD UR17, UR60, UR17, UR11 ;  /* 0x000000113c1172a4 */ /* 0x000fe4000f8e020b */
[----:B------:R-:W-:Y:S01]  /*1eb0*/  UIADD3.X UR5, UR56, UR5, UR51, UP2, UP1 ;  /* 0x0000000538057290 */ /* 0x000fe200097e2433 */
[----:B------:R-:W-:Y:S01]  /*1ec0*/  IMAD.WIDE.U32 R6, R2, UR60, R6 ;  /* 0x0000003c02067c25 */ /* 0x000fe2000f8e0006 */
[----:B------:R-:W-:Y:S01]  /*1ed0*/  IADD3 R2, P0, R8, UR8, RZ ;  /* 0x0000000808027c10 */ /* 0x000fe2000ff1e0ff */
[----:B------:R-:W-:-:S02]  /*1ee0*/  UISETP.LT.AND UP1, UPT, URZ, UR18, UPT ;  /* 0x000000123f00728c */ /* 0x000fc4000bf21270 */
[----:B------:R-:W-:Y:S01]  /*1ef0*/  IMAD.U32 R9, RZ, RZ, UR16 ;  /* 0x00000010ff097e24 */ /* 0x000fe2000f8e00ff */
[----:B------:R-:W-:Y:S01]  /*1f00*/  ULDC.64 UR10, c[0x0][0x400] ;  /* 0x00010000000a7ab9 */ /* 0x000fe20000000a00 */
[----:B------:R-:W-:Y:S01]  /*1f10*/  LEA.HI.X.SX32 R8, R8, UR5, 0x1, P0 ;  /* 0x0000000508087c11 */ /* 0x000fe200080f0eff */
[----:B------:R-:W-:Y:S01]  /*1f20*/  ULDC.64 UR14, c[0x0][0x210] ;  /* 0x00008400000e7ab9 */ /* 0x000fe20000000a00 */
[----:B------:R-:W-:Y:S01]  /*1f30*/  IMAD.WIDE.U32 R4, R9, UR60, R4 ;  /* 0x0000003c09047c25 */ /* 0x000fe2000f8e0004 */
[C---:B------:R-:W-:Y:S01]  /*1f40*/  LEA R9, P0, R2.reuse, UR10, 0x2 ;  /* 0x0000000a02097c11 */ /* 0x040fe2000f8010ff */
[----:B------:R-:W-:Y:S02]  /*1f50*/  USEL UR18, URZ, UR18, !UP1 ;  /* 0x000000123f127287 */ /* 0x000fe4000c800000 */
[----:B------:R-:W-:Y:S01]  /*1f60*/  VIADD R7, R7, UR28 ;  /* 0x0000001c07077c36 */ /* 0x000fe20008000000 */
[----:B------:R-:W-:Y:S01]  /*1f70*/  LEA.HI.X R2, R2, UR11, R8, 0x2, P0 ;  /* 0x0000000b02027c11 */ /* 0x000fe200080f1408 */
[----:B------:R-:W-:Y:S01]  /*1f80*/  UISETP.GT.AND UP1, UPT, UR46, UR18, UPT ;  /* 0x000000122e00728c */ /* 0x000fe2000bf24270 */
[----:B------:R-:W-:Y:S01]  /*1f90*/  LEA R242, P0, R6, UR14, 0x1 ;  /* 0x0000000e06f27c11 */ /* 0x000fe2000f8008ff */
[----:B------:R-:W-:Y:S01]  /*1fa0*/  STL [R1+0x4c], R15 ;  /* 0x00004c0f01007387 */ /* 0x000fe20000100800 */
[----:B------:R-:W-:-:S03]  /*1fb0*/  VIADD R5, R5, UR17 ;  /* 0x0000001105057c36 */ /* 0x000fc60008000000 */
[----:B------:R-:W-:Y:S01]  /*1fc0*/  STL [R1+0x8], R9 ;  /* 0x0000080901007387 */ /* 0x000fe20000100800 */
[----:B------:R-:W-:Y:S01]  /*1fd0*/  LEA.HI.X R243, R6, UR15, R7, 0x1, P0 ;  /* 0x0000000f06f37c11 */ /* 0x000fe200080f0c07 */
[----:B------:R-:W-:Y:S02]  /*1fe0*/  UIADD3 UR16, UR20, UR31, URZ ;  /* 0x0000001f14107290 */ /* 0x000fe4000fffe03f */
[----:B------:R1:W-:Y:S01]  /*1ff0*/  STL [R1+0x4], R2 ;  /* 0x0000040201007387 */ /* 0x0003e20000100800 */
[----:B------:R-:W-:Y:S01]  /*2000*/  PLOP3.LUT P0, PT, PT, PT, UP1, 0x80, 0x0 ;  /* 0x000000000000781c */ /* 0x000fe20003f0f018 */
[----:B------:R-:W-:Y:S01]  /*2010*/  IMAD.WIDE.U32 R4, R27, UR12, R4 ;  /* 0x0000000c1b047c25 */ /* 0x000fe2000f8e0004 */
[----:B------:R-:W-:Y:S02]  /*2020*/  UIMAD.WIDE UR10, UR16, 0x4, UR32 ;  /* 0x00000004100a78a5 */ /* 0x000fe4000f8e0220 */
[----:B------:R-:W-:Y:S01]  /*2030*/  UIMAD.WIDE UR16, UR29, 0x4, UR34 ;  /* 0x000000041d1078a5 */ /* 0x000fe2000f8e0222 */
[----:B------:R-:W-:-:S02]  /*2040*/  ULDC.64 UR20, c[0x0][0x3e0] ;  /* 0x0000f80000147ab9 */ /* 0x000fc40000000a00 */
[----:B------:R-:W-:Y:S01]  /*2050*/  LEA R240, P2, R4, UR20, 0x1 ;  /* 0x0000001404f07c11 */ /* 0x000fe2000f8408ff */
[----:B------:R-:W-:-:S03]  /*2060*/  UIADD3 UR8, UR46, -0x1, URZ ;  /* 0xffffffff2e087890 */ /* 0x000fc6000fffe03f */
[----:B------:R-:W-:Y:S01]  /*2070*/  UMOV UR15, UR16 ;  /* 0x00000010000f7c82 */ /* 0x000fe20008000000 */
[----:B-1----:R-:W-:-:S04]  /*2080*/  IMAD R2, R13, UR12, RZ ;  /* 0x0000000c0d027c24 */ /* 0x002fc8000f8e02ff */
[----:B------:R-:W-:-:S04]  /*2090*/  IMAD R2, R27, UR13, R2 ;  /* 0x0000000d1b027c24 */ /* 0x000fc8000f8e0202 */
[----:B------:R-:W-:Y:S01]  /*20a0*/  IMAD.IADD R2, R5, 0x1, R2 ;  /* 0x0000000105027824 */ /* 0x000fe200078e0202 */
[----:B------:R-:W-:Y:S01]  /*20b0*/  UMOV UR13, UR10 ;  /* 0x0000000a000d7c82 */ /* 0x000fe20008000000 */
[----:B------:R-:W-:Y:S01]  /*20c0*/  UMOV UR12, UR11 ;  /* 0x0000000b000c7c82 */ /* 0x000fe20008000000 */
[----:B------:R-:W-:Y:S02]  /*20d0*/  UMOV UR14, UR17 ;  /* 0x00000011000e7c82 */ /* 0x000fe40008000000 */
[----:B------:R-:W-:Y:S01]  /*20e0*/  LEA.HI.X R241, R4, UR21, R2, 0x1, P2 ;  /* 0x0000001504f17c11 */ /* 0x000fe200090f0c02 */
[----:B------:R-:W-:Y:S06]  /*20f0*/  @P0 BRA `(.L_x_272) ;  /* 0x0000000800140947 */ /* 0x000fec0003800000 */
        /* <DEDUP_REMOVED lines=20> */
.L_x_273:
        /* <DEDUP_REMOVED lines=20> */
.L_x_274:
[----:B------:R-:W-:Y:S01]  /*2380*/  UIMAD UR5, UR43, UR10, URZ ;  /* 0x0000000a2b0572a4 */ /* 0x000fe2000f8e023f */
[----:B------:R-:W-:Y:S01]  /*2390*/  IMAD.U32 R4, RZ, RZ, UR10 ;  /* 0x0000000aff047e24 */ /* 0x000fe2000f8e00ff */
[----:B------:R-:W-:Y:S01]  /*23a0*/  UIMAD UR9, UR39, -0x80, UR9 ;  /* 0xffffff80270978a4 */ /* 0x000fe2000f8e0209 */
[C---:B------:R-:W-:Y:S01]  /*23b0*/  VIADD R2, R27.reuse, 0x40 ;  /* 0x000000401b027836 */ /* 0x040fe20000000000 */
        /* <DEDUP_REMOVED lines=28> */
.L_x_276:
[----:B------:R-:W-:Y:S05]  /*2580*/  BSYNC B0 ;  /* 0x0000000000007941 */ /* 0x000fea0003800000 */
.L_x_275:
        /* <DEDUP_REMOVED lines=15> */
.L_x_278:
[----:B------:R-:W-:Y:S05]  /*2680*/  BSYNC B0 ;  /* 0x0000000000007941 */ /* 0x000fea0003800000 */
.L_x_277:
        /* <DEDUP_REMOVED lines=28> */
.L_x_280:
[----:B------:R-:W-:Y:S05]  /*2850*/  BSYNC B0 ;  /* 0x0000000000007941 */ /* 0x000fea0003800000 */
.L_x_279:
        /* <DEDUP_REMOVED lines=15> */
.L_x_272:
[----:B------:R-:W2:Y:S01]  /*2950*/  LDL R24, [R1+0x40] ;  /* 0x0000400001187983 */ /* 0x000ea20000100800 */
[----:B------:R-:W-:Y:S01]  /*2960*/  UIMAD UR5, UR43, UR22, URZ ;  /* 0x000000162b0572a4 */ /* 0x000fe2000f8e023f */
[----:B------:R-:W-:Y:S02]  /*2970*/  IMAD.U32 R6, RZ, RZ, UR22 ;  /* 0x00000016ff067e24 */ /* 0x000fe4000f8e00ff */
[----:B------:R-:W3:Y:S01]  /*2980*/  LDL R25, [R1] ;  /* 0x0000000001197983 */ /* 0x000ee20000100800 */
[----:B------:R-:W-:Y:S01]  /*2990*/  UIMAD UR11, UR40, UR23, UR5 ;  /* 0x00000017280b72a4 */ /* 0x000fe2000f8e0205 */
[--C-:B------:R-:W-:Y:S02]  /*29a0*/  IMAD.WIDE.U32 R6, R6, UR40, R14.reuse ;  /* 0x0000002806067c25 */ /* 0x100fe4000f8e000e */
[----:B------:R-:W4:Y:S01]  /*29b0*/  LDL R26, [R1+0x50] ;  /* 0x00005000011a7983 */ /* 0x000f220000100800 */
[----:B------:R-:W-:Y:S01]  /*29c0*/  UIMAD UR10, UR43, UR26, URZ ;  /* 0x0000001a2b0a72a4 */ /* 0x000fe2000f8e023f */
[----:B------:R-:W-:Y:S01]  /*29d0*/  IMAD.U32 R4, RZ, RZ, UR26 ;  /* 0x0000001aff047e24 */ /* 0x000fe2000f8e00ff */
[----:B------:R-:W-:Y:S01]  /*29e0*/  UIMAD UR5, UR39, -0x80, UR9 ;  /* 0xffffff80270578a4 */ /* 0x000fe2000f8e0209 */
[----:B------:R-:W-:Y:S01]  /*29f0*/  VIADD R9, R27, 0x40 ;  /* 0x000000401b097836 */ /* 0x000fe20000000000 */
[----:B------:R-:W-:Y:S01]  /*2a00*/  UIMAD UR10, UR40, UR27, UR10 ;  /* 0x0000001b280a72a4 */ /* 0x000fe2000f8e020a */
[----:B------:R-:W-:Y:S01]  /*2a10*/  IMAD.U32 R2, RZ, RZ, UR11 ;  /* 0x0000000bff027e24 */ /* 0x000fe2000f8e00ff */
[----:B------:R-:W-:Y:S01]  /*2a20*/  IADD3 R8, P0, R6, UR42, RZ ;  /* 0x0000002a06087c10 */ /* 0x000fe2000ff1e0ff */
[----:B------:R-:W-:Y:S01]  /*2a30*/  IMAD.WIDE.U32 R4, R4, UR40, R14 ;  /* 0x0000002804047c25 */ /* 0x000fe2000f8e000e */
[----:B------:R-:W-:Y:S01]  /*2a40*/  ISETP.GE.AND P2, PT, R9, UR5, PT ;  /* 0x0000000509007c0c */ /* 0x000fe2000bf46270 */
[----:B------:R-:W-:Y:S01]  /*2a50*/  ULDC.64 UR16, c[0x0][0x268] ;  /* 0x00009a0000107ab9 */ /* 0x000fe20000000a00 */
[----:B------:R-:W-:Y:S01]  /*2a60*/  IADD3.X R9, R7, UR48, R2, P0, !PT ;  /* 0x0000003007097c10 */ /* 0x000fe200087fe402 */
[----:B------:R-:W-:Y:S01]  /*2a70*/  IMAD.U32 R2, RZ, RZ, UR10 ;  /* 0x0000000aff027e24 */ /* 0x000fe2000f8e00ff */
[----:B------:R-:W-:Y:S01]  /*2a80*/  IADD3 R6, P0, R4, UR47, RZ ;  /* 0x0000002f04067c10 */ /* 0x000fe2000ff1e0ff */
[----:B------:R-:W-:Y:S01]  /*2a90*/  ULDC.64 UR10, c[0x0][0x260] ;  /* 0x00009800000a7ab9 */ /* 0x000fe20000000a00 */
[----:B------:R-:W-:-:S02]  /*2aa0*/  IMAD R4, R10, UR16, RZ ;  /* 0x000000100a047c24 */ /* 0x000fc4000f8e02ff */
[----:B------:R-:W-:Y:S01]  /*2ab0*/  IADD3.X R7, R5, UR49, R2, P0, !PT ;  /* 0x0000003105077c10 */ /* 0x000fe200087fe402 */
[----:B------:R-:W-:Y:S01]  /*2ac0*/  IMAD R2, R10, UR10, RZ ;  /* 0x0000000a0a027c24 */ /* 0x000fe2000f8e02ff */
[C---:B------:R-:W-:Y:S01]  /*2ad0*/  ISETP.GE.AND P3, PT, R27.reuse, UR5, PT ;  /* 0x000000051b007c0c */ /* 0x040fe2000bf66270 */
[C---:B------:R-:W-:Y:S01]  /*2ae0*/  IMAD R10, R0.reuse, UR17, R4 ;  /* 0x00000011000a7c24 */ /* 0x040fe2000f8e0204 */
[----:B------:R-:W-:Y:S01]  /*2af0*/  UIMAD UR5, UR8, -0x40, UR30 ;  /* 0xffffffc0080578a4 */ /* 0x000fe2000f8e021e */
[C---:B------:R-:W-:Y:S01]  /*2b00*/  IMAD.WIDE.U32 R4, R0.reuse, UR16, R8 ;  /* 0x0000001000047c25 */ /* 0x040fe2000f8e0008 */
[----:B------:R-:W-:Y:S01]  /*2b10*/  @!P2 IADD3 R14, P0, R27, 0x40, RZ ;  /* 0x000000401b0ea810 */ /* 0x000fe20007f1e0ff */
[----:B------:R-:W1:Y:S02]  /*2b20*/  @!P2 LDC.64 R18, c[0x0][0x220] ;  /* 0x00008800ff12ab82 */ /* 0x000e640000000a00 */
[C---:B------:R-:W-:Y:S02]  /*2b30*/  IMAD R8, R0.reuse, UR11, R2 ;  /* 0x0000000b00087c24 */ /* 0x040fe4000f8e0202 */
[----:B------:R-:W-:-:S04]  /*2b40*/  IMAD.WIDE.U32 R6, R0, UR10, R6 ;  /* 0x0000000a00067c25 */ /* 0x000fc8000f8e0006 */
[----:B------:R-:W5:Y:S01]  /*2b50*/  @!P3 LDC.64 R16, c[0x0][0x220] ;  /* 0x00008800ff10bb82 */ /* 0x000f620000000a00 */
[----:B------:R-:W-:Y:S02]  /*2b60*/  IMAD.IADD R5, R5, 0x1, R10 ;  /* 0x0000000105057824 */ /* 0x000fe400078e020a */
[----:B------:R-:W-:-:S05]  /*2b70*/  IMAD.IADD R7, R7, 0x1, R8 ;  /* 0x0000000107077824 */ /* 0x000fca00078e0208 */
[----:B------:R-:W1:Y:S01]  /*2b80*/  @!P3 LDC.64 R22, c[0x0][0x218] ;  /* 0x00008600ff16bb82 */ /* 0x000e620000000a00 */
[----:B------:R-:W-:Y:S02]  /*2b90*/  @!P2 IMAD.MOV.U32 R8, RZ, RZ, R4 ;  /* 0x000000ffff08a224 */ /* 0x000fe400078e0004 */
[----:B------:R-:W-:Y:S02]  /*2ba0*/  @!P2 IMAD.MOV.U32 R9, RZ, RZ, R5 ;  /* 0x000000ffff09a224 */ /* 0x000fe400078e0005 */
[----:B------:R-:W-:Y:S02]  /*2bb0*/  @!P2 IMAD.MOV.U32 R10, RZ, RZ, R6 ;  /* 0x000000ffff0aa224 */ /* 0x000fe400078e0006 */
[----:B------:R-:W-:Y:S01]  /*2bc0*/  @!P2 IMAD.MOV.U32 R11, RZ, RZ, R7 ;  /* 0x000000ffff0ba224 */ /* 0x000fe200078e0007 */
[----:B------:R-:W-:-:S04]  /*2bd0*/  ULEA.HI UR10, UR8, UR8, URZ, 0x1 ;  /* 0x00000008080a7291 */ /* 0x000fc8000f8f083f */
[----:B------:R-:W-:-:S04]  /*2be0*/  ULOP3.LUT UR10, UR10, 0xfffffffe, URZ, 0xc0, !UPT ;  /* 0xfffffffe0a0a7892 */ /* 0x000fc8000f8ec03f */
[----:B------:R-:W-:-:S04]  /*2bf0*/  UIADD3 UR10, UR8, -UR10, URZ ;  /* 0x8000000a080a7290 */ /* 0x000fc8000fffe03f */
[----:B------:R-:W-:Y:S02]  /*2c00*/  UISETP.NE.AND UP0, UPT, UR10, 0x1, UPT ;  /* 0x000000010a00788c */ /* 0x000fe4000bf05270 */
[----:B------:R-:W-:Y:S02]  /*2c10*/  USHF.L.U32 UR17, UR25, 0x4, URZ ;  /* 0x0000000419117899 */ /* 0x000fe4000800063f */
[----:B------:R-:W-:Y:S01]  /*2c20*/  USHF.L.U32 UR16, UR25, 0x3, URZ ;  /* 0x0000000319107899 */ /* 0x000fe2000800063f */
[C---:B--2---:R-:W-:Y:S01]  /*2c30*/  VIADD R0, R24.reuse, 0x8 ;  /* 0x0000000818007836 */ /* 0x044fe20000000000 */
[----:B------:R-:W-:Y:S01]  /*2c40*/  UIADD3 UR37, UR30, 0x80, UR40 ;  /* 0x000000801e257890 */ /* 0x000fe2000fffe028 */
[----:B------:R-:W-:Y:S01]  /*2c50*/  VIADD R2, R24, 0x20 ;  /* 0x0000002018027836 */ /* 0x000fe20000000000 */
[----:B------:R-:W-:Y:S02]  /*2c60*/  CS2R R126, SRZ ;  /* 0x00000000007e7805 */ /* 0x000fe4000001ff00 */
[----:B------:R-:W-:-:S02]  /*2c70*/  CS2R R124, SRZ ;  /* 0x00000000007c7805 */ /* 0x000fc4000001ff00 */
[----:B------:R-:W-:Y:S01]  /*2c80*/  ISETP.GE.AND P6, PT, R0, UR5, PT ;  /* 0x0000000500007c0c */ /* 0x000fe2000bfc6270 */
[----:B------:R-:W-:Y:S01]  /*2c90*/  @!P2 IMAD.X R0, RZ, RZ, R13, P0 ;  /* 0x000000ffff00a224 */ /* 0x000fe200000e060d */
[----:B------:R-:W-:Y:S02]  /*2ca0*/  @!P2 IADD3 R12, P0, R27, 0x40, RZ ;  /* 0x000000401b0ca810 */ /* 0x000fe40007f1e0ff */
[----:B------:R-:W-:Y:S02]  /*2cb0*/  CS2R R130, SRZ ;  /* 0x0000000000827805 */ /* 0x000fe4000001ff00 */
[----:B------:R-:W-:Y:S01]  /*2cc0*/  CS2R R128, SRZ ;  /* 0x0000000000807805 */ /* 0x000fe2000001ff00 */
[----:B------:R-:W-:Y:S01]  /*2cd0*/  @!P2 IMAD R0, R0, UR22, RZ ;  /* 0x000000160000ac24 */ /* 0x000fe2000f8e02ff */
[----:B------:R-:W-:Y:S02]  /*2ce0*/  CS2R R122, SRZ ;  /* 0x00000000007a7805 */ /* 0x000fe4000001ff00 */
[----:B------:R-:W-:-:S02]  /*2cf0*/  CS2R R120, SRZ ;  /* 0x0000000000787805 */ /* 0x000fc4000001ff00 */
[----:B------:R-:W-:Y:S01]  /*2d00*/  CS2R R118, SRZ ;  /* 0x0000000000767805 */ /* 0x000fe2000001ff00 */
[----:B------:R-:W-:Y:S01]  /*2d10*/  @!P2 IMAD R21, R14, UR23, R0 ;  /* 0x000000170e15ac24 */ /* 0x000fe2000f8e0200 */
[----:B------:R-:W-:Y:S01]  /*2d20*/  CS2R R116, SRZ ;  /* 0x0000000000747805 */ /* 0x000fe2000001ff00 */
[----:B------:R-:W-:Y:S01]  /*2d30*/  @!P2 IMAD.X R0, RZ, RZ, R13, P0 ;  /* 0x000000ffff00a224 */ /* 0x000fe200000e060d */
[----:B------:R-:W-:Y:S02]  /*2d40*/  PLOP3.LUT P0, PT, PT, PT, UP4, 0x80, 0x0 ;  /* 0x000000000000781c */ /* 0x000fe40003f0f048 */
[----:B------:R-:W-:Y:S02]  /*2d50*/  CS2R R110, SRZ ;  /* 0x00000000006e7805 */ /* 0x000fe4000001ff00 */
[----:B------:R-:W-:Y:S01]  /*2d60*/  ISETP.GE.AND P5, PT, R2, UR5, PT ;  /* 0x0000000502007c0c */ /* 0x000fe2000bfa6270 */
[----:B------:R-:W-:Y:S01]  /*2d70*/  @!P3 IMAD R2, R13, UR22, RZ ;  /* 0x000000160d02bc24 */ /* 0x000fe2000f8e02ff */
        /* <DEDUP_REMOVED lines=9> */
[----:B------:R-:W-:Y:S01]  /*2e10*/  @P0 BAR.SYNC.DEFER_BLOCKING 0x0 ;  /* 0x0000000000000b1d */ /* 0x000fe20000010000 */
[----:B------:R-:W-:-:S04]  /*2e20*/  @!P2 IMAD.WIDE.U32 R14, R14, UR22, R8 ;  /* 0x000000160e0eac25 */ /* 0x000fc8000f8e0008 */
[C---:B------:R-:W-:Y:S01]  /*2e30*/  @!P3 IMAD R2, R27.reuse, UR23, R2 ;  /* 0x000000171b02bc24 */ /* 0x040fe2000f8e0202 */
[----:B------:R-:W-:Y:S01]  /*2e40*/  CS2R R98, SRZ ;  /* 0x0000000000627805 */ /* 0x000fe2000001ff00 */
[----:B------:R-:W-:Y:S01]  /*2e50*/  @!P3 IMAD.WIDE.U32 R8, R27, UR22, R4 ;  /* 0x000000161b08bc25 */ /* 0x000fe2000f8e0004 */
[----:B------:R-:W-:Y:S02]  /*2e60*/  CS2R R96, SRZ ;  /* 0x0000000000607805 */ /* 0x000fe4000001ff00 */
[----:B------:R-:W-:Y:S02]  /*2e70*/  CS2R R90, SRZ ;  /* 0x00000000005a7805 */ /* 0x000fe4000001ff00 */
[----:B------:R-:W-:Y:S01]  /*2e80*/  CS2R R88, SRZ ;  /* 0x0000000000587805 */ /* 0x000fe2000001ff00 */
[----:B------:R-:W-:Y:S01]  /*2e90*/  @!P2 IMAD R0, R0, UR26, RZ ;  /* 0x0000001a0000ac24 */ /* 0x000fe2000f8e02ff */
[----:B------:R-:W-:Y:S01]  /*2ea0*/  CS2R R86, SRZ ;  /* 0x0000000000567805 */ /* 0x000fe2000001ff00 */
[----:B------:R-:W-:Y:S01]  /*2eb0*/  @!P3 IMAD.IADD R5, R9, 0x1, R2 ;  /* 0x000000010905b824 */ /* 0x000fe200078e0202 */
[----:B-----5:R-:W-:Y:S01]  /*2ec0*/  @!P3 LEA R4, P1, R8, R16, 0x1 ;  /* 0x000000100804b211 */ /* 0x020fe200078208ff */
[----:B------:R-:W-:Y:S01]  /*2ed0*/  @!P3 IMAD R2, R13, UR26, RZ ;  /* 0x0000001a0d02bc24 */ /* 0x000fe2000f8e02ff */
[----:B------:R-:W-:Y:S01]  /*2ee0*/  CS2R R84, SRZ ;  /* 0x0000000000547805 */ /* 0x000fe2000001ff00 */
[C---:B------:R-:W-:Y:S01]  /*2ef0*/  @!P2 IMAD R20, R12.reuse, UR27, R0 ;  /* 0x0000001b0c14ac24 */ /* 0x040fe2000f8e0200 */
[----:B------:R-:W-:Y:S01]  /*2f00*/  CS2R R78, SRZ ;  /* 0x00000000004e7805 */ /* 0x000fe2000001ff00 */
[----:B------:R-:W-:Y:S01]  /*2f10*/  @!P2 IMAD.WIDE.U32 R12, R12, UR26, R10 ;  /* 0x0000001a0c0cac25 */ /* 0x000fe2000f8e000a */
[----:B------:R-:W-:-:S02]  /*2f20*/  @!P3 LEA.HI.X R5, R8, R17, R5, 0x1, P1 ;  /* 0x000000110805b211 */ /* 0x000fc400008f0c05 */
[----:B------:R-:W-:Y:S01]  /*2f30*/  CS2R R76, SRZ ;  /* 0x00000000004c7805 */ /* 0x000fe2000001ff00 */
[----:B------:R-:W2:Y:S01]  /*2f40*/  @!P2 LDC.64 R16, c[0x0][0x218] ;  /* 0x00008600ff10ab82 */ /* 0x000ea20000000a00 */
[C---:B------:R-:W-:Y:S01]  /*2f50*/  @!P3 IMAD R0, R27.reuse, UR27, R2 ;  /* 0x0000001b1b00bc24 */ /* 0x040fe2000f8e0202 */
[----:B---3--:R-:W-:Y:S01]  /*2f60*/  @P3 STS [R25+0xf000], RZ ;  /* 0x00f000ff19003388 */ /* 0x008fe20000000800 */
[----:B------:R-:W-:Y:S01]  /*2f70*/  @!P3 IMAD.WIDE.U32 R10, R27, UR26, R6 ;  /* 0x0000001a1b0abc25 */ /* 0x000fe2000f8e0006 */
[----:B------:R-:W-:Y:S02]  /*2f80*/  CS2R R82, SRZ ;  /* 0x0000000000527805 */ /* 0x000fe4000001ff00 */
[----:B------:R-:W-:Y:S01]  /*2f90*/  CS2R R80, SRZ ;  /* 0x0000000000507805 */ /* 0x000fe2000001ff00 */
[----:B------:R-:W-:Y:S01]  /*2fa0*/  @P3 STS [R25+0xf004], RZ ;  /* 0x00f004ff19003388 */ /* 0x000fe20000000800 */
[----:B------:R-:W-:Y:S01]  /*2fb0*/  @!P3 IMAD.IADD R2, R11, 0x1, R0 ;  /* 0x000000010b02b824 */ /* 0x000fe200078e0200 */
[----:B-1----:R-:W-:-:S02]  /*2fc0*/  @!P3 LEA R6, P1, R10, R22, 0x1 ;  /* 0x000000160a06b211 */ /* 0x002fc400078208ff */
[----:B------:R-:W-:Y:S01]  /*2fd0*/  CS2R R74, SRZ ;  /* 0x00000000004a7805 */ /* 0x000fe2000001ff00 */
[----:B------:R-:W-:Y:S01]  /*2fe0*/  @P3 STS.64 [R25+0xf008], RZ ;  /* 0x00f008ff19003388 */ /* 0x000fe20000000a00 */
[----:B------:R-:W-:Y:S02]  /*2ff0*/  CS2R R72, SRZ ;  /* 0x0000000000487805 */ /* 0x000fe4000001ff00 */
[----:B------:R-:W-:Y:S02]  /*3000*/  CS2R R70, SRZ ;  /* 0x0000000000467805 */ /* 0x000fe4000001ff00 */
[----:B------:R-:W-:Y:S01]  /*3010*/  CS2R R68, SRZ ;  /* 0x0000000000447805 */ /* 0x000fe2000001ff00 */
[----:B------:R-:W-:Y:S01]  /*3020*/  @P3 STS.128 [R25+0x11000], RZ ;  /* 0x011000ff19003388 */ /* 0x000fe20000000c00 */
[----:B------:R-:W-:Y:S02]  /*3030*/  CS2R R62, SRZ ;  /* 0x00000000003e7805 */ /* 0x000fe4000001ff00 */
[----:B------:R-:W-:-:S02]  /*3040*/  CS2R R60, SRZ ;  /* 0x00000000003c7805 */ /* 0x000fc4000001ff00 */
[----:B------:R-:W-:Y:S01]  /*3050*/  CS2R R66, SRZ ;  /* 0x0000000000427805 */ /* 0x000fe2000001ff00 */
[----:B------:R-:W-:Y:S01]  /*3060*/  @P3 STS.128 [R25+0x13000], RZ ;  /* 0x013000ff19003388 */ /* 0x000fe20000000c00 */
[----:B------:R-:W-:Y:S02]  /*3070*/  @!P3 LEA.HI.X R7, R10, R23, R2, 0x1, P1 ;  /* 0x000000170a07b211 */ /* 0x000fe400008f0c02 */
[----:B------:R-:W-:Y:S02]  /*3080*/  CS2R R64, SRZ ;  /* 0x0000000000407805 */ /* 0x000fe4000001ff00 */
[----:B------:R-:W-:Y:S01]  /*3090*/  CS2R R58, SRZ ;  /* 0x00000000003a7805 */ /* 0x000fe2000001ff00 */
[----:B------:R-:W-:Y:S01]  /*30a0*/  @!PT LDS RZ, [RZ] ;  /* 0x00000000fffff984 */ /* 0x000fe20000000800 */
[----:B------:R-:W-:Y:S01]  /*30b0*/  @!PT LDS RZ, [RZ] ;  /* 0x00000000fffff984 */ /* 0x000fe20000000800 */
[----:B------:R-:W-:Y:S01]  /*30c0*/  @!PT LDS RZ, [RZ] ;  /* 0x00000000fffff984 */ /* 0x000fe20000000800 */
[----:B------:R-:W-:Y:S01]  /*30d0*/  @!P3 LDGSTS.E.BYPASS.LTC128B.128 [R25+0xf000], desc[UR6][R4.64] ;  /* 0x0f0000000419bfae */ /* 0x000fe2000b901d46 */
[----:B------:R-:W-:Y:S02]  /*30e0*/  @!P2 LEA R8, P4, R14, R18, 0x1 ;  /* 0x000000120e08a211 */ /* 0x000fe400078808ff */
[----:B------:R-:W-:-:S02]  /*30f0*/  CS2R R56, SRZ ;  /* 0x0000000000387805 */ /* 0x000fc4000001ff00 */
[----:B------:R-:W-:Y:S01]  /*3100*/  CS2R R54, SRZ ;  /* 0x0000000000367805 */ /* 0x000fe2000001ff00 */
[----:B------:R-:W-:Y:S01]  /*3110*/  @!P3 LDGSTS.E.BYPASS.LTC128B.128 [R25+0x11000], desc[UR6][R4.64+0x40] ;  /* 0x110000400419bfae */ /* 0x000fe2000b901d46 */
[----:B------:R-:W-:Y:S02]  /*3120*/  ISETP.GE.AND P1, PT, R27, UR5, PT ;  /* 0x000000051b007c0c */ /* 0x000fe4000bf26270 */
[----:B------:R-:W-:Y:S02]  /*3130*/  CS2R R52, SRZ ;  /* 0x0000000000347805 */ /* 0x000fe4000001ff00 */
[----:B------:R-:W-:Y:S01]  /*3140*/  CS2R R46, SRZ ;  /* 0x00000000002e7805 */ /* 0x000fe2000001ff00 */
[----:B------:R1:W-:Y:S01]  /*3150*/  @!P3 LDGSTS.E.BYPASS.LTC128B.128 [R25+0x13000], desc[UR6][R4.64+0x80] ;  /* 0x130000800419bfae */ /* 0x0003e2000b901d46 */
[----:B----4-:R-:W-:Y:S01]  /*3160*/  VIADD R0, R26, 0x1800 ;  /* 0x000018001a007836 */ /* 0x010fe20000000000 */
[----:B------:R-:W-:Y:S02]  /*3170*/  PLOP3.LUT P0, PT, PT, PT, UP0, 0x80, 0x0 ;  /* 0x000000000000781c */ /* 0x000fe40003f0f008 */
[----:B------:R-:W-:Y:S01]  /*3180*/  CS2R R44, SRZ ;  /* 0x00000000002c7805 */ /* 0x000fe2000001ff00 */
[----:B------:R-:W-:Y:S01]  /*3190*/  @P2 STS.128 [R25+0x10000], RZ ;  /* 0x010000ff19002388 */ /* 0x000fe20000000c00 */
[----:B------:R-:W-:-:S02]  /*31a0*/  CS2R R50, SRZ ;  /* 0x0000000000327805 */ /* 0x000fc4000001ff00 */
[----:B------:R-:W-:Y:S02]  /*31b0*/  CS2R R48, SRZ ;  /* 0x0000000000307805 */ /* 0x000fe4000001ff00 */
[----:B------:R-:W-:Y:S01]  /*31c0*/  CS2R R42, SRZ ;  /* 0x00000000002a7805 */ /* 0x000fe2000001ff00 */
[----:B------:R-:W-:Y:S01]  /*31d0*/  @P2 STS.128 [R25+0x12000], RZ ;  /* 0x012000ff19002388 */ /* 0x000fe20000000c00 */
[----:B------:R-:W-:Y:S02]  /*31e0*/  CS2R R40, SRZ ;  /* 0x0000000000287805 */ /* 0x000fe4000001ff00 */
[----:B------:R-:W-:Y:S02]  /*31f0*/  CS2R R38, SRZ ;  /* 0x0000000000267805 */ /* 0x000fe4000001ff00 */
[----:B------:R-:W-:Y:S01]  /*3200*/  CS2R R36, SRZ ;  /* 0x0000000000247805 */ /* 0x000fe2000001ff00 */
[----:B------:R-:W-:Y:S01]  /*3210*/  @P2 STS.128 [R25+0x14000], RZ ;  /* 0x014000ff19002388 */ /* 0x000fe20000000c00 */
[----:B------:R-:W-:Y:S01]  /*3220*/  SEL R2, R0, R26, !P0 ;  /* 0x0000001a00027207 */ /* 0x000fe20004000000 */
[----:B------:R-:W-:-:S02]  /*3230*/  UIMAD UR29, UR25, 0x18, URZ ;  /* 0x00000018191d78a4 */ /* 0x000fc4000f8e023f */
[----:B------:R-:W-:Y:S02]  /*3240*/  USHF.L.U32 UR28, UR25, 0x5, URZ ;  /* 0x00000005191c7899 */ /* 0x000fe4000800063f */
[----:B------:R-:W-:Y:S01]  /*3250*/  UIADD3 UR36, UR40, 0x80, URZ ;  /* 0x0000008028247890 */ /* 0x000fe2000fffe03f */
[----:B------:R-:W-:Y:S01]  /*3260*/  ULDC UR10, c[0x0][0x2ec] ;  /* 0x0000bb00000a7ab9 */ /* 0x000fe20000000800 */
[----:B-1----:R-:W-:-:S05]  /*3270*/  @!P2 IMAD.IADD R4, R15, 0x1, R21 ;  /* 0x000000010f04a824 */ /* 0x002fca00078e0215 */
        /* <DEDUP_REMOVED lines=8> */
[----:B------:R-:W-:-:S03]  /*3300*/  LEA R246, R2, UR4, 0x1 ;  /* 0x0000000402f67c11 */ /* 0x000fc6000f8e08ff */
[----:B------:R-:W-:Y:S04]  /*3310*/  @P1 STS [R25+0x6000], RZ ;  /* 0x006000ff19001388 */ /* 0x000fe80000000800 */
[----:B------:R-:W-:Y:S01]  /*3320*/  @P1 STS [R25+0x6004], RZ ;  /* 0x006004ff19001388 */ /* 0x000fe20000000800 */
[----:B------:R-:W-:-:S03]  /*3330*/  @!P2 IMAD.IADD R0, R13, 0x1, R20 ;  /* 0x000000010d00a824 */ /* 0x000fc600078e0214 */
[----:B------:R-:W-:Y:S01]  /*3340*/  @P1 STS.64 [R25+0x6008], RZ ;  /* 0x006008ff19001388 */ /* 0x000fe20000000a00 */
[----:B--2---:R-:W-:-:S03]  /*3350*/  @!P2 LEA R4, P4, R12, R16, 0x1 ;  /* 0x000000100c04a211 */ /* 0x004fc600078808ff */
[----:B------:R-:W-:Y:S04]  /*3360*/  @P1 STS.128 [R25+0x7000], RZ ;  /* 0x007000ff19001388 */ /* 0x000fe80000000c00 */
[----:B------:R-:W-:Y:S04]  /*3370*/  @P1 STS.128 [R25+0x8000], RZ ;  /* 0x008000ff19001388 */ /* 0x000fe80000000c00 */
[----:B------:R-:W-:Y:S01]  /*3380*/  @!PT LDS RZ, [RZ] ;  /* 0x00000000fffff984 */ /* 0x000fe20000000800 */
[----:B------:R-:W-:Y:S01]  /*3390*/  @!PT LDS RZ, [RZ] ;  /* 0x00000000fffff984 */ /* 0x000fe20000000800 */
[----:B------:R-:W-:Y:S01]  /*33a0*/  @!PT LDS RZ, [RZ] ;  /* 0x00000000fffff984 */ /* 0x000fe20000000800 */
[----:B------:R-:W-:Y:S04]  /*33b0*/  @!P1 LDGSTS.E.BYPASS.LTC128B.128 [R25+0x6000], desc[UR6][R240.64] ;  /* 0x06000000f0199fae */ /* 0x000fe8000b901d46 */
[----:B------:R-:W-:Y:S01]  /*33c0*/  @!P1 LDGSTS.E.BYPASS.LTC128B.128 [R25+0x7000], desc[UR6][R240.64+0x40] ;  /* 0x07000040f0199fae */ /* 0x000fe2000b901d46 */
[----:B------:R-:W-:-:S03]  /*33d0*/  @!P2 LEA.HI.X R5, R12, R17, R0, 0x1, P4 ;  /* 0x000000110c05a211 */ /* 0x000fc600020f0c00 */
[----:B------:R-:W-:Y:S01]  /*33e0*/  @!P1 LDGSTS.E.BYPASS.LTC128B.128 [R25+0x8000], desc[UR6][R240.64+0x80] ;  /* 0x08000080f0199fae */ /* 0x000fe2000b901d46 */
[----:B------:R-:W-:-:S03]  /*33f0*/  VIADD R0, R24, 0x28 ;  /* 0x0000002818007836 */ /* 0x000fc60000000000 */
        /* <DEDUP_REMOVED lines=12> */
[----:B------:R-:W-:Y:S01]  /*34c0*/  @!PT LDS RZ, [RZ] ;  /* 0x00000000fffff984 */ /* 0x000fe20000000800 */
[----:B------:R-:W-:Y:S01]  /*34d0*/  @!PT LDS RZ, [RZ] ;  /* 0x00000000fffff984 */ /* 0x000fe20000000800 */
[----:B------:R-:W-:Y:S01]  /*34e0*/  @!PT LDS RZ, [RZ] ;  /* 0x00000000fffff984 */ /* 0x000fe20000000800 */
[----:B------:R-:W-:Y:S04]  /*34f0*/  @!P1 LDGSTS.E.BYPASS.LTC128B.128 [R246], desc[UR6][R242.64] ;  /* 0x00000000f2f69fae */ /* 0x000fe8000b901d46 */
[----:B------:R-:W-:Y:S04]  /*3500*/  @!P1 LDGSTS.E.BYPASS.LTC128B.128 [R246+0x1000], desc[UR6][R242.64+0x40] ;  /* 0x01000040f2f69fae */ /* 0x000fe8000b901d46 */
[----:B------:R-:W-:Y:S04]  /*3510*/  @!P1 LDGSTS.E.BYPASS.LTC128B.128 [R246+0x2000], desc[UR6][R242.64+0x80] ;  /* 0x02000080f2f69fae */ /* 0x000fe8000b901d46 */
[----:B------:R-:W-:Y:S01]  /*3520*/  @P3 STS [R25+0x9000], RZ ;  /* 0x009000ff19003388 */ /* 0x000fe20000000800 */
[----:B------:R-:W-:-:S03]  /*3530*/  ISETP.GE.AND P1, PT, R0, UR5, PT ;  /* 0x0000000500007c0c */ /* 0x000fc6000bf26270 */
        /* <DEDUP_REMOVED lines=8> */
[----:B------:R-:W-:-:S03]  /*35c0*/  IMAD.SHL.U32 R2, R24, 0x4, RZ ;  /* 0x0000000418027824 */ /* 0x000fc600078e00ff */
[----:B------:R-:W-:Y:S01]  /*35d0*/  @!P3 LDGSTS.E.BYPASS.LTC128B.128 [R25+0xb000], desc[UR6][R6.64+0x40] ;  /* 0x0b0000400619bfae */ /* 0x000fe2000b901d46 */
[----:B-1----:R-:W-:-:S03]  /*35e0*/  SHF.R.S32.HI R8, RZ, 0x1f, R24 ;  /* 0x0000001fff087819 */ /* 0x002fc60000011418 */
[----:B------:R1:W-:Y:S01]  /*35f0*/  @!P3 LDGSTS.E.BYPASS.LTC128B.128 [R25+0xd000], desc[UR6][R6.64+0x80] ;  /* 0x0d0000800619bfae */ /* 0x0003e2000b901d46 */
[----:B------:R-:W-:Y:S01]  /*3600*/  ISETP.GE.AND P4, PT, R24, UR5, PT ;  /* 0x0000000518007c0c */ /* 0x000fe2000bf86270 */
[----:B------:R-:W-:Y:S01]  /*3610*/  IMAD.MOV.U32 R12, RZ, RZ, 0x7f800000 ;  /* 0x7f800000ff0c7424 */ /* 0x000fe200078e00ff */
[----:B------:R-:W-:Y:S01]  /*3620*/  UIADD3 UR23, UR17, 0x20, URZ ;  /* 0x0000002011177890 */ /* 0x000fe2000fffe03f */
[----:B------:R-:W-:Y:S01]  /*3630*/  @P2 STS.128 [R25+0xa000], RZ ;  /* 0x00a000ff19002388 */ /* 0x000fe20000000c00 */
[----:B------:R-:W-:Y:S01]  /*3640*/  IMAD.MOV.U32 R11, RZ, RZ, 0x7f800000 ;  /* 0x7f800000ff0b7424 */ /* 0x000fe200078e00ff */
[----:B------:R-:W-:Y:S02]  /*3650*/  UIADD3 UR34, UR17, 0x40, URZ ;  /* 0x0000004011227890 */ /* 0x000fe4000fffe03f */
[----:B------:R-:W-:Y:S01]  /*3660*/  @P2 STS.128 [R25+0xc000], RZ ;  /* 0x00c000ff19002388 */ /* 0x000fe20000000c00 */
[----:B------:R-:W-:Y:S01]  /*3670*/  IMAD.MOV.U32 R10, RZ, RZ, 0x7f800000 ;  /* 0x7f800000ff0a7424 */ /* 0x000fe200078e00ff */
[----:B------:R-:W-:-:S02]  /*3680*/  UIMAD UR27, UR25, 0x28, URZ ;  /* 0x00000028191b78a4 */ /* 0x000fc4000f8e023f */
[----:B------:R-:W-:Y:S01]  /*3690*/  @P2 STS.128 [R25+0xe000], RZ ;  /* 0x00e000ff19002388 */ /* 0x000fe20000000c00 */
[----:B------:R-:W-:Y:S01]  /*36a0*/  IMAD.MOV.U32 R9, RZ, RZ, 0x7f800000 ;  /* 0x7f800000ff097424 */ /* 0x000fe200078e00ff */
[----:B------:R-:W-:Y:S02]  /*36b0*/  UIMAD UR26, UR25, 0x30, URZ ;  /* 0x00000030191a78a4 */ /* 0x000fe4000f8e023f */
[----:B------:R-:W-:Y:S01]  /*36c0*/  @!PT LDS RZ, [RZ] ;  /* 0x00000000fffff984 */ /* 0x000fe20000000800 */
[----:B------:R-:W-:Y:S01]  /*36d0*/  @!PT LDS RZ, [RZ] ;  /* 0x00000000fffff984 */ /* 0x000fe20000000800 */
[----:B------:R-:W-:Y:S01]  /*36e0*/  @!PT LDS RZ, [RZ] ;  /* 0x00000000fffff984 */ /* 0x000fe20000000800 */
[----:B------:R-:W-:Y:S01]  /*36f0*/  @!P2 LDGSTS.E.BYPASS.LTC128B.128 [R25+0xa000], desc[UR6][R4.64] ;  /* 0x0a0000000419afae */ /* 0x000fe2000b901d46 */
[----:B------:R-:W-:Y:S01]  /*3700*/  UIADD3 UR37, UR37, -UR9, URZ ;  /* 0x8000000925257290 */ /* 0x000fe2000fffe03f */
[----:B------:R-:W-:Y:S02]  /*3710*/  ULDC UR5, c[0x0][0x39c] ;  /* 0x0000e70000057ab9 */ /* 0x000fe40000000800 */
[----:B------:R-:W-:Y:S04]  /*3720*/  @!P2 LDGSTS.E.BYPASS.LTC128B.128 [R25+0xc000], desc[UR6][R4.64+0x40] ;  /* 0x0c0000400419afae */ /* 0x000fe8000b901d46 */
[----:B------:R2:W-:Y:S01]  /*3730*/  @!P2 LDGSTS.E.BYPASS.LTC128B.128 [R25+0xe000], desc[UR6][R4.64+0x80] ;  /* 0x0e0000800419afae */ /* 0x0005e2000b901d46 */
[----:B-1----:R-:W-:-:S03]  /*3740*/  @!P1 LEA R6, P2, R0, UR13, 0x2 ;  /* 0x0000000d00069c11 */ /* 0x002fc6000f8410ff */
[----:B------:R-:W0:Y:S01]  /*3750*/  LDGDEPBAR ;  /* 0x00000000000079af */ /* 0x000e220000000000 */
[----:B--2---:R-:W-:Y:S01]  /*3760*/  IADD3 R4, P3, R2, UR13, RZ ;  /* 0x0000000d02047c10 */ /* 0x004fe2000ff7e0ff */
[----:B------:R-:W-:-:S04]  /*3770*/  DEPBAR.LE SB0, 0x1 ;  /* 0x000080400000791a */ /* 0x000fc80000000000 */
[----:B------:R-:W-:Y:S02]  /*3780*/  SHF.L.U64.HI R5, R24, 0x2, R8 ;  /* 0x0000000218057819 */ /* 0x000fe40000010208 */
[----:B------:R-:W-:Y:S02]  /*3790*/  SHF.R.S32.HI R2, RZ, 0x1f, R0 ;  /* 0x0000001fff027819 */ /* 0x000fe40000011400 */
[----:B------:R-:W-:Y:S02]  /*37a0*/  IADD3.X R5, R5, UR12, RZ, P3, !PT ;  /* 0x0000000c05057c10 */ /* 0x000fe40009ffe4ff */
[----:B------:R-:W-:-:S03]  /*37b0*/  @!P1 LEA.HI.X R7, R0, UR12, R2, 0x2, P2 ;  /* 0x0000000c00079c11 */ /* 0x000fc600090f1402 */
[----:B------:R-:W2:Y:S04]  /*37c0*/  @!P4 LDG.E R12, desc[UR6][R4.64] ;  /* 0x00000006040cc981 */ /* 0x000ea8000c1e1900 */
[----:B------:R-:W3:Y:S04]  /*37d0*/  @!P6 LDG.E R11, desc[UR6][R4.64+0x20] ;  /* 0x00002006040be981 */ /* 0x000ee8000c1e1900 */
[----:B------:R1:W4:Y:S04]  /*37e0*/  @!P5 LDG.E R10, desc[UR6][R4.64+0x80] ;  /* 0x00008006040ad981 */ /* 0x000328000c1e1900 */
[----:B------:R-:W5:Y:S01]  /*37f0*/  @!P1 LDG.E R9, desc[UR6][R6.64] ;  /* 0x0000000606099981 */ /* 0x000f62000c1e1900 */
[----:B------:R-:W-:Y:S01]  /*3800*/  BAR.SYNC.DEFER_BLOCKING 0x0 ;  /* 0x0000000000007b1d */ /* 0x000fe20000010000 */
[----:B------:R-:W-:-:S02]  /*3810*/  VIADD R2, R24, 0x1 ;  /* 0x0000000118027836 */ /* 0x000fc40000000000 */
[----:B------:R-:W-:-:S05]  /*3820*/  IMAD.U32 R0, RZ, RZ, UR30 ;  /* 0x0000001eff007e24 */ /* 0x000fca000f8e00ff */
[----:B------:R-:W-:-:S05]  /*3830*/  IADD3 R0, R2, UR9, -R0 ;  /* 0x0000000902007c10 */ /* 0x000fca000fffe800 */
[----:B------:R1:W-:Y:S02]  /*3840*/  STL [R1+0x30], R0 ;  /* 0x0000300001007387 */ /* 0x0003e40000100800 */
[----:B-1----:R-:W-:Y:S02]  /*3850*/  IMAD R5, RZ, RZ, -UR24 ;  /* 0x80000018ff057e24 */ /* 0x002fe4000f8e02ff */
[----:B------:R-:W-:Y:S01]  /*3860*/  IMAD.SHL.U32 R4, R24, 0x4, RZ ;  /* 0x0000000418047824 */ /* 0x000fe200078e00ff */
[----:B------:R-:W1:Y:S04]  /*3870*/  LDSM.16.M88.4 R172, [R222+0xf000] ;  /* 0x00f00000deac783b */ /* 0x000e680000000200 */
        /* <DEDUP_REMOVED lines=11> */
[----:B------:R-:W-:Y:S04]  /*3930*/  STL [R1+0x1c], R5 ;  /* 0x00001c0501007387 */ /* 0x000fe80000100800 */
[----:B------:R1:W-:Y:S01]  /*3940*/  STL [R1+0x2c], R4 ;  /* 0x00002c0401007387 */ /* 0x0003e20000100800 */
[----:B------:R-:W-:-:S02]  /*3950*/  UIADD3 UR22, UR16, UR23, URZ ;  /* 0x0000001710167290 */ /* 0x000fc4000fffe03f */
[----:B------:R-:W-:Y:S01]  /*3960*/  UIADD3 UR33, UR16, UR34, URZ ;  /* 0x0000002210217290 */ /* 0x000fe2000fffe03f */
[----:B------:R-:W-:Y:S01]  /*3970*/  VIADD R2, R230, 0x1800 ;  /* 0x00001800e6027836 */ /* 0x000fe20000000000 */
[----:B------:R-:W-:Y:S01]  /*3980*/  UIADD3 UR21, UR16, UR22, URZ ;  /* 0x0000001610157290 */ /* 0x000fe2000fffe03f */
[----:B------:R-:W-:Y:S01]  /*3990*/  VIADD R0, R229, 0x1800 ;  /* 0x00001800e5007836 */ /* 0x000fe20000000000 */
[----:B------:R-:W-:Y:S01]  /*39a0*/  UIADD3 UR32, UR16, UR33, URZ ;  /* 0x0000002110207290 */ /* 0x000fe2000fffe03f */
[----:B-1----:R-:W-:Y:S01]  /*39b0*/  SHF.L.U64.HI R4, R24, 0x2, R8 ;  /* 0x0000000218047819 */ /* 0x002fe20000010208 */
        /* <DEDUP_REMOVED lines=8> */
[----:B------:R-:W-:-:S02]  /*3a40*/  UIMAD UR25, UR25, 0x38, URZ ;  /* 0x00000038191978a4 */ /* 0x000fc4000f8e023f */
[----:B------:R-:W-:Y:S02]  /*3a50*/  UIADD3 UR24, UR16, UR19, URZ ;  /* 0x0000001310187290 */ /* 0x000fe4000fffe03f */
[----:B------:R-:W-:Y:S01]  /*3a60*/  UIADD3 UR35, UR16, UR30, URZ ;  /* 0x0000001e10237290 */ /* 0x000fe2000fffe03f */
[----:B--2---:R1:W-:Y:S04]  /*3a70*/  STL [R1+0x14], R12 ;  /* 0x0000140c01007387 */ /* 0x0043e80000100800 */
[----:B---3--:R1:W-:Y:S04]  /*3a80*/  STL [R1+0x18], R11 ;  /* 0x0000180b01007387 */ /* 0x0083e80000100800 */
[----:B----4-:R1:W-:Y:S04]  /*3a90*/  STL [R1+0xc], R10 ;  /* 0x00000c0a01007387 */ /* 0x0103e80000100800 */
[----:B-----5:R1:W-:Y:S04]  /*3aa0*/  STL [R1+0x10], R9 ;  /* 0x0000100901007387 */ /* 0x0203e80000100800 */
[----:B------:R1:W-:Y:S02]  /*3ab0*/  STL [R1+0x28], R4 ;  /* 0x0000280401007387 */ /* 0x0003e40000100800 */
.L_x_284:
[----:B------:R-:W0:Y:S01]  /*3ac0*/  LDGDEPBAR ;  /* 0x00000000000079af */ /* 0x000e220000000000 */
[----:B------:R-:W-:Y:S01]  /*3ad0*/  IADD3 R0, R228, R221, RZ ;  /* 0x000000dde4007210 */ /* 0x000fe20007ffe0ff */
[----:B------:R-:W-:Y:S06]  /*3ae0*/  USHF.L.U32 UR11, UR8, 0x6, URZ ;  /* 0x00000006080b7899 */ /* 0x000fec000800063f */
[----:B------:R-:W2:Y:S01]  /*3af0*/  LDL R233, [R1+0x30] ;  /* 0x0000300001e97983 */ /* 0x000ea20000100800 */
[----:B------:R-:W-:Y:S02]  /*3b00*/  UISETP.GT.AND UP3, UPT, UR8, UR18, UPT ;  /* 0x000000120800728c */ /* 0x000fe4000bf64270 */
[----:B------:R-:W-:Y:S01]  /*3b10*/  UISETP.GE.AND UP0, UPT, UR11, UR37, UPT ;  /* 0x000000250b00728c */ /* 0x000fe2000bf06270 */
[----:B------:R-:W3:Y:S03]  /*3b20*/  LDL R232, [R1+0x3c] ;  /* 0x00003c0001e87983 */ /* 0x000ee60000100800 */
[----:B------:R-:W-:Y:S01]  /*3b30*/  UISETP.LT.AND UP0, UPT, UR36, UR9, UP0 ;  /* 0x000000092400728c */ /* 0x000fe20008701270 */
[----:B------:R-:W4:Y:S04]  /*3b40*/  LDL R231, [R1+0x14] ;  /* 0x0000140001e77983 */ /* 0x000f280000100800 */
[----:B------:R-:W2:Y:S01]  /*3b50*/  LDL R2, [R1+0x18] ;  /* 0x0000180001027983 */ /* 0x000ea20000100800 */
[----:B------:R-:W-:Y:S03]  /*3b60*/  PLOP3.LUT P0, PT, PT, PT, UP0, 0x80, 0x0 ;  /* 0x000000000000781c */ /* 0x000fe60003f0f008 */
        /* <DEDUP_REMOVED lines=108> */
[----:B------:R-:W-:Y:S01]  /*4230*/  MUFU.TANH R153, R9 ;  /* 0x0000000900997308 */ /* 0x000fe20000002400 */
[----:B------:R-:W-:Y:S01]  /*4240*/  FMUL.FTZ R15, R15, UR5 ;  /* 0x000000050f0f7c20 */ /* 0x000fe20008410000 */
[----:B------:R-:W-:Y:S01]  /*4250*/  FMUL.FTZ R14, R14, UR5 ;  /* 0x000000050e0e7c20 */ /* 0x000fe20008410000 */
[----:B------:R-:W-:Y:S01]  /*4260*/  FMUL.FTZ R13, R13, UR5 ;  /* 0x000000050d0d7c20 */ /* 0x000fe20008410000 */
[----:B------:R-:W-:Y:S01]  /*4270*/  FMUL.FTZ R12, R12, UR5 ;  /* 0x000000050c0c7c20 */ /* 0x000fe20008410000 */
[----:B------:R-:W-:Y:S01]  /*4280*/  FMUL.FTZ R17, R17, UR5 ;  /* 0x0000000511117c20 */ /* 0x000fe20008410000 */
[----:B------:R-:W-:Y:S04]  /*4290*/  FMUL.FTZ R18, R18, UR5 ;  /* 0x0000000512127c20 */ /* 0x000fe80008410000 */
[----:B------:R-:W1:Y:S01]  /*42a0*/  MUFU.TANH R56, R5 ;  /* 0x0000000500387308 */ /* 0x000e620000002400 */
[----:B------:R-:W-:Y:S01]  /*42b0*/  FMUL.FTZ R19, R19, UR5 ;  /* 0x0000000513137c20 */ /* 0x000fe20008410000 */
[----:B------:R-:W-:Y:S08]  /*42c0*/  FMUL.FTZ R16, R16, UR5 ;  /* 0x0000000510107c20 */ /* 0x000ff00008410000 */
[----:B------:R3:W-:Y:S10]  /*42d0*/  MUFU.TANH R251, R17 ;  /* 0x0000001100fb7308 */ /* 0x0007f40000002400 */
[----:B------:R-:W-:Y:S10]  /*42e0*/  MUFU.TANH R47, R6 ;  /* 0x00000006002f7308 */ /* 0x000ff40000002400 */
[----:B------:R4:W-:Y:S01]  /*42f0*/  MUFU.TANH R160, R15 ;  /* 0x0000000f00a07308 */ /* 0x0009e20000002400 */
[----:B---3--:R-:W3:Y:S09]  /*4300*/  LDL R17, [R1+0xc] ;  /* 0x00000c0001117983 */ /* 0x008ef20000100800 */
[----:B------:R1:W1:Y:S10]  /*4310*/  MUFU.TANH R46, R7 ;  /* 0x00000007002e7308 */ /* 0x0002740000002400 */
[----:B------:R-:W-:Y:S01]  /*4320*/  MUFU.TANH R161, R14 ;  /* 0x0000000e00a17308 */ /* 0x000fe20000002400 */
[----:B----4-:R-:W4:Y:S09]  /*4330*/  LDL R15, [R1+0x10] ;  /* 0x00001000010f7983 */ /* 0x010f320000100800 */
[----:B------:R1:W-:Y:S02]  /*4340*/  MUFU.TANH R155, R8 ;  /* 0x00000008009b7308 */ /* 0x0003e40000002400 */
[----:B-1----:R-:W1:Y:S08]  /*4350*/  LDSM.16.M88.4 R4, [R223+0xd400] ;  /* 0x00d40000df04783b */ /* 0x002e700000000200 */
[----:B------:R1:W-:Y:S10]  /*4360*/  MUFU.TANH R164, R10 ;  /* 0x0000000a00a47308 */ /* 0x0003f40000002400 */
[----:B------:R-:W1:Y:S01]  /*4370*/  MUFU.TANH R150, R13 ;  /* 0x0000000d00967308 */ /* 0x000e620000002400 */
[----:B------:R-:W-:Y:S01]  /*4380*/  FMUL.FTZ R8, R231, 1.4426950216293334961 ;  /* 0x3fb8aa3be7087820 */ /* 0x000fe20000410000 */
[----:B------:R-:W-:Y:S04]  /*4390*/  MOV R231, 0x8 ;  /* 0x0000000800e77802 */ /* 0x000fe80000000f00 */
[----:B------:R-:W-:Y:S04]  /*43a0*/  FSEL R8, R8, RZ, P2 ;  /* 0x000000ff08087208 */ /* 0x000fe80001000000 */
[----:B------:R1:W4:Y:S02]  /*43b0*/  MUFU.TANH R162, R11 ;  /* 0x0000000b00a27308 */ /* 0x0003240000002400 */
[----:B-1----:R-:W-:Y:S01]  /*43c0*/  FMUL.FTZ R10, R2, 1.4426950216293334961 ;  /* 0x3fb8aa3b020a7820 */ /* 0x002fe20000410000 */
[----:B------:R-:W-:Y:S07]  /*43d0*/  @!P0 IADD3 R2, R0, 0x1, RZ ;  /* 0x0000000100028810 */ /* 0x000fee0007ffe0ff */
[----:B------:R1:W4:Y:S10]  /*43e0*/  MUFU.TANH R151, R12 ;  /* 0x0000000c00977308 */ /* 0x0003340000002400 */
[----:B------:R1:W-:Y:S01]  /*43f0*/  MUFU.TANH R252, R16 ;  /* 0x0000001000fc7308 */ /* 0x0003e20000002400 */
[-C--:B------:R-:W-:Y:S03]  /*4400*/  HMMA.16816.F32 R20, R156, R4.reuse, R20 ;  /* 0x000000049c14723c */ /* 0x080fe60000001814 */
[----:B------:R-:W-:Y:S03]  /*4410*/  MOV R11, R56 ;  /* 0x00000038000b7202 */ /* 0x000fe60000000f00 */
[C---:B------:R-:W-:Y:S03]  /*4420*/  HMMA.16816.F32 R24, R136.reuse, R4, R24 ;  /* 0x000000048818723c */ /* 0x040fe60000001818 */
[----:B------:R-:W-:Y:S02]  /*4430*/  MUFU.TANH R41, R18 ;  /* 0x0000001200297308 */ /* 0x000fe40000002400 */
[----:B-1----:R-:W-:Y:S01]  /*4440*/  MOV R12, 0x20 ;  /* 0x00000020000c7802 */ /* 0x002fe20000000f00 */
[-C--:B------:R-:W-:Y:S07]  /*4450*/  HMMA.16816.F32 R28, R136, R6.reuse, R28 ;  /* 0x00000006881c723c */ /* 0x080fee000000181c */
[----:B------:R-:W-:Y:S01]  /*4460*/  MUFU.TANH R40, R19 ;  /* 0x0000001300287308 */ /* 0x000fe20000002400 */
[----:B------:R-:W-:Y:S01]  /*4470*/  @!P0 IADD3 R4, R233, UR11, RZ ;  /* 0x0000000be9048c10 */ /* 0x000fe2000fffe0ff */
[----:B------:R-:W-:Y:S02]  /*4480*/  HMMA.16816.F32 R32, R156, R6, R32 ;  /* 0x000000069c20723c */ /* 0x000fe40000001820 */
[----:B------:R-:W-:Y:S02]  /*4490*/  MOV R16, 0x28 ;  /* 0x0000002800107802 */ /* 0x000fe40000000f00 */
[----:B------:R-:W-:Y:S01]  /*44a0*/  @!P0 VIMNMX R14, R4, UR9, PT ;  /* 0x00000009040e8c48 */ /* 0x000fe2000bfe0100 */
        /* <DEDUP_REMOVED lines=9> */
[----:B------:R-:W-:Y:S01]  /*4540*/  @!P0 ISETP.GE.AND P2, PT, R2, R14, PT ;  /* 0x0000000e0200820c */ /* 0x000fe20003f46270 */
[----:B------:R-:W-:Y:S01]  /*4550*/  FMUL.FTZ R24, R24, UR5 ;  /* 0x0000000518187c20 */ /* 0x000fe20008410000 */
[----:B------:R-:W-:Y:S02]  /*4560*/  @!P0 VIADDMNMX R12, R4, R12, UR9, PT ;  /* 0x00000009040c8e46 */ /* 0x000fe4000b80010c */
[----:B------:R-:W1:Y:S01]  /*4570*/  MUFU.TANH R249, R21 ;  /* 0x0000001500f97308 */ /* 0x000e620000002400 */
[--C-:B------:R-:W-:Y:S01]  /*4580*/  FFMA.FTZ R9, R5, UR10, -R8.reuse ;  /* 0x0000000a05097c23 */ /* 0x100fe20008010808 */
[----:B------:R-:W-:Y:S01]  /*4590*/  FMUL.FTZ R28, R28, UR5 ;  /* 0x000000051c1c7c20 */ /* 0x000fe20008410000 */
[----:B------:R-:W-:Y:S01]  /*45a0*/  @!P0 FSEL R11, R56, -INF , !P2 ;  /* 0xff800000380b8808 */ /* 0x000fe20005000000 */
[----:B------:R-:W-:Y:S01]  /*45b0*/  FMUL.FTZ R29, R29, UR5 ;  /* 0x000000051d1d7c20 */ /* 0x000fe20008410000 */
[----:B------:R-:W-:Y:S01]  /*45c0*/  FMUL.FTZ R30, R30, UR5 ;  /* 0x000000051e1e7c20 */ /* 0x000fe20008410000 */
[----:B------:R-:W-:Y:S01]  /*45d0*/  FMUL.FTZ R32, R32, UR5 ;  /* 0x0000000520207c20 */ /* 0x000fe20008410000 */
[----:B------:R-:W-:Y:S03]  /*45e0*/  FMUL.FTZ R33, R33, UR5 ;  /* 0x0000000521217c20 */ /* 0x000fe60008410000 */
[----:B------:R1:W-:Y:S01]  /*45f0*/  MUFU.EX2 R58, R9 ;  /* 0x00000009003a7308 */ /* 0x0003e20000000800 */
[----:B------:R-:W-:Y:S01]  /*4600*/  FSEL R5, R10, RZ, P1 ;  /* 0x000000ff0a057208 */ /* 0x000fe20000800000 */
[----:B------:R-:W-:Y:S01]  /*4610*/  FFMA.FTZ R11, R11, UR10, -R8 ;  /* 0x0000000a0b0b7c23 */ /* 0x000fe20008010808 */
[-C--:B------:R-:W-:Y:S01]  /*4620*/  @!P0 ISETP.GE.AND P1, PT, R0, R13.reuse, PT ;  /* 0x0000000d0000820c */ /* 0x080fe20003f26270 */
[----:B------:R-:W-:Y:S01]  /*4630*/  FMUL.FTZ R34, R34, UR5 ;  /* 0x0000000522227c20 */ /* 0x000fe20008410000 */
[----:B------:R-:W-:Y:S01]  /*4640*/  @!P0 ISETP.GE.AND P2, PT, R2, R13, PT ;  /* 0x0000000d0200820c */ /* 0x000fe20003f46270 */
[----:B------:R-:W-:Y:S01]  /*4650*/  FMUL.FTZ R35, R35, UR5 ;  /* 0x0000000523237c20 */ /* 0x000fe20008410000 */
[----:B------:R-:W-:Y:S03]  /*4660*/  MOV R10, R46 ;  /* 0x0000002e000a7202 */ /* 0x000fe60000000f00 */
[----:B------:R2:W-:Y:S01]  /*4670*/  MUFU.EX2 R55, R11 ;  /* 0x0000000b00377308 */ /* 0x0005e20000000800 */
[----:B------:R-:W-:Y:S01]  /*4680*/  @!P0 FSEL R10, R46, -INF , !P2 ;  /* 0xff8000002e0a8808 */ /* 0x000fe20005000000 */
[----:B------:R-:W-:Y:S01]  /*4690*/  FMUL.FTZ R31, R31, UR5 ;  /* 0x000000051f1f7c20 */ /* 0x000fe20008410000 */
[-C--:B------:R-:W-:Y:S01]  /*46a0*/  @!P0 ISETP.GE.AND P3, PT, R0, R12.reuse, PT ;  /* 0x0000000c0000820c */ /* 0x080fe20003f66270 */
[----:B------:R-:W-:Y:S01]  /*46b0*/  FMUL.FTZ R25, R25, UR5 ;  /* 0x0000000519197c20 */ /* 0x000fe20008410000 */
[----:B------:R-:W-:Y:S01]  /*46c0*/  @!P0 ISETP.GE.AND P4, PT, R2, R12, PT ;  /* 0x0000000c0200820c */ /* 0x000fe20003f86270 */
[----:B------:R-:W-:Y:S01]  /*46d0*/  FMUL.FTZ R26, R26, UR5 ;  /* 0x000000051a1a7c20 */ /* 0x000fe20008410000 */
[----:B------:R-:W-:Y:S03]  /*46e0*/  MOV R6, R150 ;  /* 0x0000009600067202 */ /* 0x000fe60000000f00 */
[----:B------:R-:W-:Y:S01]  /*46f0*/  MUFU.TANH R145, R28 ;  /* 0x0000001c00917308 */ /* 0x000fe20000002400 */
[----:B-1----:R-:W-:Y:S01]  /*4700*/  MOV R9, R47 ;  /* 0x0000002f00097202 */ /* 0x002fe20000000f00 */
[----:B------:R-:W-:Y:S01]  /*4710*/  FMUL.FTZ R27, R27, UR5 ;  /* 0x000000051b1b7c20 */ /* 0x000fe20008410000 */
[----:B------:R-:W-:Y:S07]  /*4720*/  @!P0 FSEL R9, R47, -INF , !P1 ;  /* 0xff8000002f098808 */ /* 0x000fee0004800000 */
[----:B------:R-:W1:Y:S01]  /*4730*/  MUFU.TANH R36, R22 ;  /* 0x0000001600247308 */ /* 0x000e620000002400 */
[--C-:B------:R-:W-:Y:S01]  /*4740*/  FFMA.FTZ R9, R9, UR10, -R5.reuse ;  /* 0x0000000a09097c23 */ /* 0x100fe20008010805 */
[----:B--2---:R-:W-:Y:S04]  /*4750*/  @!P0 VIADDMNMX R11, R4, R16, UR9, PT ;  /* 0x00000009040b8e46 */ /* 0x004fe8000b800110 */
[----:B------:R-:W-:Y:S04]  /*4760*/  @!P0 ISETP.GE.AND P2, PT, R2, R11, PT ;  /* 0x0000000b0200820c */ /* 0x000fe80003f46270 */
[----:B------:R2:W-:Y:S10]  /*4770*/  MUFU.EX2 R48, R9 ;  /* 0x0000000900307308 */ /* 0x0005f40000000800 */
[----:B------:R-:W1:Y:S10]  /*4780*/  MUFU.TANH R3, R23 ;  /* 0x0000001700037308 */ /* 0x000e740000002400 */
[----:B------:R-:W-:Y:S01]  /*4790*/  MUFU.TANH R144, R29 ;  /* 0x0000001d00907308 */ /* 0x000fe20000002400 */
[--C-:B--2---:R-:W-:Y:S01]  /*47a0*/  FFMA.FTZ R9, R10, UR10, -R5.reuse ;  /* 0x0000000a0a097c23 */ /* 0x104fe20008010805 */
[----:B------:R-:W-:Y:S02]  /*47b0*/  MOV R10, R155 ;  /* 0x0000009b000a7202 */ /* 0x000fe40000000f00 */
[----:B------:R-:W-:Y:S02]  /*47c0*/  @!P0 FSEL R10, R155, -INF , !P3 ;  /* 0xff8000009b0a8808 */ /* 0x000fe40005800000 */
[----:B------:R-:W-:Y:S04]  /*47d0*/  @!P0 ISETP.GE.AND P3, PT, R0, R11, PT ;  /* 0x0000000b0000820c */ /* 0x000fe80003f66270 */
[----:B------:R-:W2:Y:S10]  /*47e0*/  MUFU.TANH R147, R24 ;  /* 0x0000001800937308 */ /* 0x000eb40000002400 */
[----:B------:R3:W-:Y:S10]  /*47f0*/  MUFU.EX2 R45, R9 ;  /* 0x00000009002d7308 */ /* 0x0007f40000000800 */
[----:B------:R-:W2:Y:S10]  /*4800*/  MUFU.TANH R146, R25 ;  /* 0x0000001900927308 */ /* 0x000eb40000002400 */
[----:B-----5:R-:W-:Y:S10]  /*4810*/  MUFU.TANH R244, R32 ;  /* 0x0000002000f47308 */ /* 0x020ff40000002400 */
[----:B------:R-:W2:Y:S10]  /*4820*/  MUFU.TANH R154, R26 ;  /* 0x0000001a009a7308 */ /* 0x000eb40000002400 */
[----:B------:R-:W2:Y:S10]  /*4830*/  MUFU.TANH R152, R27 ;  /* 0x0000001b00987308 */ /* 0x000eb40000002400 */
[----:B------:R-:W2:Y:S10]  /*4840*/  MUFU.TANH R245, R33 ;  /* 0x0000002100f57308 */ /* 0x000eb40000002400 */
[----:B------:R-:W-:Y:S10]  /*4850*/  MUFU.TANH R248, R34 ;  /* 0x0000002200f87308 */ /* 0x000ff40000002400 */
[----:B------:R-:W-:Y:S10]  /*4860*/  MUFU.TANH R247, R35 ;  /* 0x0000002300f77308 */ /* 0x000ff40000002400 */
[----:B------:R-:W-:Y:S10]  /*4870*/  MUFU.TANH R149, R30 ;  /* 0x0000001e00957308 */ /* 0x000ff40000002400 */
[----:B------:R-:W2:Y:S01]  /*4880*/  MUFU.TANH R148, R31 ;  /* 0x0000001f00947308 */ /* 0x000ea20000002400 */
[C---:B---3--:R-:W-:Y:S01]  /*4890*/  FMUL.FTZ R9, R17.reuse, 1.4426950216293334961 ;  /* 0x3fb8aa3b11097820 */ /* 0x048fe20000410000 */
[----:B------:R-:W-:Y:S04]  /*48a0*/  FSETP.NEU.FTZ.AND P1, PT, R17, -INF , PT ;  /* 0xff8000001100780b */ /* 0x000fe80003f3d000 */
[----:B------:R-:W-:Y:S02]  /*48b0*/  FSEL R4, R9, RZ, P1 ;  /* 0x000000ff09047208 */ /* 0x000fe40000800000 */
[----:B------:R-:W-:Y:S02]  /*48c0*/  MOV R9, R153 ;  /* 0x0000009900097202 */ /* 0x000fe40000000f00 */
[----:B------:R-:W-:Y:S01]  /*48d0*/  @!P0 FSEL R9, R153, -INF , !P4 ;  /* 0xff80000099098808 */ /* 0x000fe20006000000 */
[--C-:B------:R-:W-:Y:S01]  /*48e0*/  FFMA.FTZ R2, R10, UR10, -R4.reuse ;  /* 0x0000000a0a027c23 */ /* 0x100fe20008010804 */
[----:B------:R-:W-:Y:S02]  /*48f0*/  MOV R10, R164 ;  /* 0x000000a4000a7202 */ /* 0x000fe40000000f00 */
[----:B------:R-:W-:Y:S01]  /*4900*/  @!P0 FSEL R10, R164, -INF , !P3 ;  /* 0xff800000a40a8808 */ /* 0x000fe20005800000 */
[----:B------:R3:W-:Y:S01]  /*4910*/  MUFU.EX2 R231, R2 ;  /* 0x0000000200e77308 */ /* 0x0007e20000000800 */
[----:B------:R-:W-:Y:S01]  /*4920*/  FFMA.FTZ R9, R9, UR10, -R4 ;  /* 0x0000000a09097c23 */ /* 0x000fe20008010804 */
[C---:B----4-:R-:W-:Y:S01]  /*4930*/  FSETP.NEU.FTZ.AND P1, PT, R15.reuse, -INF , PT ;  /* 0xff8000000f00780b */ /* 0x050fe20003f3d000 */
[----:B------:R-:W-:Y:S07]  /*4940*/  FMUL.FTZ R15, R15, 1.4426950216293334961 ;  /* 0x3fb8aa3b0f0f7820 */ /* 0x000fee0000410000 */
        /* <DEDUP_REMOVED lines=9> */
[----:B---3--:R-:W-:Y:S01]  /*49e0*/  FFMA.FTZ R9, R15, UR10, -R2 ;  /* 0x0000000a0f097c23 */ /* 0x008fe20008010802 */
        /* <DEDUP_REMOVED lines=31> */
[----:B------:R4:W-:Y:S01]  /*4be0*/  MUFU.EX2 R53, R7 ;  /* 0x0000000700357308 */ /* 0x0009e20000000800 */
[----:B---3--:R-:W-:Y:S02]  /*4bf0*/  MOV R6, R41 ;  /* 0x0000002900067202 */ /* 0x008fe40000000f00 */
[----:B------:R-:W-:Y:S02]  /*4c00*/  @!P0 FSEL R6, R41, -INF , !P1 ;  /* 0xff80000029068808 */ /* 0x000fe40004800000 */
[-C--:B------:R-:W-:Y:S02]  /*4c10*/  @!P0 ISETP.GE.AND P1, PT, R9, R13.reuse, PT ;  /* 0x0000000d0900820c */ /* 0x080fe40003f26270 */
        /* <DEDUP_REMOVED lines=13> */
[-C--:B------:R-:W-:Y:S01]  /*4cf0*/  @!P0 ISETP.GE.AND P1, PT, R7, R13.reuse, PT ;  /* 0x0000000d0700820c */ /* 0x080fe20003f26270 */
        /* <DEDUP_REMOVED lines=10> */
[-C--:B------:R-:W-:Y:S03]  /*4da0*/  @!P0 ISETP.GE.AND P1, PT, R7, R12.reuse, PT ;  /* 0x0000000c0700820c */ /* 0x080fe60003f26270 */
[--C-:B------:R-:W-:Y:S06]  /*4db0*/  FFMA.FTZ R10, R10, UR10, -R5.reuse ;  /* 0x0000000a0a0a7c23 */ /* 0x100fec0008010805 */
[----:B------:R1:W-:Y:S01]  /*4dc0*/  MUFU.EX2 R39, R10 ;  /* 0x0000000a00277308 */ /* 0x0003e20000000800 */
[----:B--2---:R-:W-:Y:S02]  /*4dd0*/  MOV R9, R147 ;  /* 0x0000009300097202 */ /* 0x004fe40000000f00 */
[----:B------:R-:W-:Y:S02]  /*4de0*/  @!P0 FSEL R9, R147, -INF , !P1 ;  /* 0xff80000093098808 */ /* 0x000fe40004800000 */
[----:B------:R-:W-:Y:S03]  /*4df0*/  @!P0 ISETP.GE.AND P1, PT, R6, R12, PT ;  /* 0x0000000c0600820c */ /* 0x000fe60003f26270 */
[----:B------:R-:W-:Y:S01]  /*4e00*/  FFMA.FTZ R9, R9, UR10, -R4 ;  /* 0x0000000a09097c23 */ /* 0x000fe20008010804 */
[----:B-1----:R-:W-:Y:S02]  /*4e10*/  MOV R10, R146 ;  /* 0x00000092000a7202 */ /* 0x002fe40000000f00 */
[----:B------:R-:W-:Y:S01]  /*4e20*/  @!P0 FSEL R10, R146, -INF , !P1 ;  /* 0xff800000920a8808 */ /* 0x000fe20004800000 */
[----:B------:R1:W-:Y:S01]  /*4e30*/  MUFU.EX2 R163, R9 ;  /* 0x0000000900a37308 */ /* 0x0003e20000000800 */
[-C--:B------:R-:W-:Y:S02]  /*4e40*/  @!P0 ISETP.GE.AND P1, PT, R7, R11.reuse, PT ;  /* 0x0000000b0700820c */ /* 0x080fe40003f26270 */
        /* <DEDUP_REMOVED lines=32> */
[-C--:B------:R-:W-:Y:S02]  /*5050*/  @!P0 ISETP.GE.AND P1, PT, R6, R13.reuse, PT ;  /* 0x0000000d0600820c */ /* 0x080fe40003f26270 */
[----:B------:R-:W-:Y:S01]  /*5060*/  MOV R6, R148 ;  /* 0x0000009400067202 */ /* 0x000fe20000000f00 */
[----:B------:R-:W-:Y:S01]  /*5070*/  FFMA.FTZ R8, R4, UR10, -R8 ;  /* 0x0000000a04087c23 */ /* 0x000fe20008010808 */
[----:B--2---:R-:W-:Y:S02]  /*5080*/  MOV R7, R248 ;  /* 0x000000f800077202 */ /* 0x004fe40000000f00 */
[----:B------:R-:W-:Y:S01]  /*5090*/  @!P0 FSEL R7, R248, -INF , !P1 ;  /* 0xff800000f8078808 */ /* 0x000fe20004800000 */
[----:B------:R-:W1:Y:S01]  /*50a0*/  MUFU.EX2 R49, R8 ;  /* 0x0000000800317308 */ /* 0x000e620000000800 */
[C---:B------:R-:W-:Y:S02]  /*50b0*/  @!P0 ISETP.GE.AND P1, PT, R0.reuse, R13, PT ;  /* 0x0000000d0000820c */ /* 0x040fe40003f26270 */
[----:B------:R-:W-:Y:S01]  /*50c0*/  MOV R4, R247 ;  /* 0x000000f700047202 */ /* 0x000fe20000000f00 */
[--C-:B------:R-:W-:Y:S01]  /*50d0*/  FFMA.FTZ R7, R7, UR10, -R5.reuse ;  /* 0x0000000a07077c23 */ /* 0x100fe20008010805 */
[----:B------:R-:W-:Y:S02]  /*50e0*/  @!P0 FSEL R4, R247, -INF , !P1 ;  /* 0xff800000f7048808 */ /* 0x000fe40004800000 */
[----:B------:R-:W-:Y:S03]  /*50f0*/  @!P0 ISETP.GE.AND P1, PT, R0, R11, PT ;  /* 0x0000000b0000820c */ /* 0x000fe60003f26270 */
[----:B------:R2:W-:Y:S01]  /*5100*/  MUFU.EX2 R38, R7 ;  /* 0x0000000700267308 */ /* 0x0005e20000000800 */
[----:B------:R-:W-:Y:S01]  /*5110*/  F2FP.F16.F32.PACK_AB R0, R55, R58 ;  /* 0x0000003a3700723e */ /* 0x000fe200000000ff */
[----:B------:R-:W-:Y:S01]  /*5120*/  FFMA.FTZ R5, R4, UR10, -R5 ;  /* 0x0000000a04057c23 */ /* 0x000fe20008010805 */
[----:B------:R-:W-:Y:S02]  /*5130*/  F2FP.F16.F32.PACK_AB R4, R45, R48 ;  /* 0x000000302d04723e */ /* 0x000fe400000000ff */
[----:B------:R-:W-:Y:S01]  /*5140*/  @!P0 FSEL R6, R148, -INF , !P1 ;  /* 0xff80000094068808 */ /* 0x000fe20004800000 */
[----:B------:R3:W-:Y:S01]  /*5150*/  STS [R239+0x13000], R0 ;  /* 0x01300000ef007388 */ /* 0x0007e20000000800 */
[----:B------:R-:W-:Y:S03]  /*5160*/  PLOP3.LUT P1, PT, PT, PT, UP3, 0x80, 0x0 ;  /* 0x000000000000781c */ /* 0x000fe60003f2f038 */
[----:B------:R4:W1:Y:S01]  /*5170*/  MUFU.EX2 R37, R5 ;  /* 0x0000000500257308 */ /* 0x0008620000000800 */
[----:B------:R1:W-:Y:S01]  /*5180*/  STS [R239+0x13400], R4 ;  /* 0x01340004ef007388 */ /* 0x0003e20000000800 */
[----:B--2---:R-:W-:Y:S02]  /*5190*/  MOV R7, R149 ;  /* 0x0000009500077202 */ /* 0x004fe40000000f00 */
[----:B------:R-:W-:Y:S02]  /*51a0*/  @!P0 FSEL R7, R149, -INF , !P2 ;  /* 0xff80000095078808 */ /* 0x000fe40005000000 */
[----:B------:R-:W-:Y:S03]  /*51b0*/  IADD3 R142, P0, R141, UR15, RZ ;  /* 0x0000000f8d8e7c10 */ /* 0x000fe6000ff1e0ff */
[--C-:B----4-:R-:W-:Y:S01]  /*51c0*/  FFMA.FTZ R5, R7, UR10, -R2.reuse ;  /* 0x0000000a07057c23 */ /* 0x110fe20008010802 */
[----:B------:R-:W-:Y:S01]  /*51d0*/  FFMA.FTZ R2, R6, UR10, -R2 ;  /* 0x0000000a06027c23 */ /* 0x000fe20008010802 */
[----:B------:R-:W-:Y:S02]  /*51e0*/  F2FP.F16.F32.PACK_AB R6, R43, R44 ;  /* 0x0000002c2b06723e */ /* 0x000fe400000000ff */
[----:B------:R2:W-:Y:S01]  /*51f0*/  MUFU.EX2 R166, R5 ;  /* 0x0000000500a67308 */ /* 0x0005e20000000800 */
[----:B------:R-:W-:Y:S02]  /*5200*/  IADD3.X R143, R140, UR14, RZ, P0, !PT ;  /* 0x0000000e8c8f7c10 */ /* 0x000fe400087fe4ff */
[----:B---3--:R-:W-:Y:S01]  /*5210*/  F2FP.F16.F32.PACK_AB R0, R53, R54 ;  /* 0x000000363500723e */ /* 0x008fe200000000ff */
[----:B------:R3:W-:Y:S01]  /*5220*/  STS [R238+0x13400], R6 ;  /* 0x01340006ee007388 */ /* 0x0007e20000000800 */
[----:B-1----:R-:W-:Y:S03]  /*5230*/  F2FP.F16.F32.PACK_AB R4, R234, R235 ;  /* 0x000000ebea04723e */ /* 0x002fe600000000ff */
[----:B------:R1:W-:Y:S02]  /*5240*/  STS [R238+0x13000], R0 ;  /* 0x01300000ee007388 */ /* 0x0003e40000000800 */
[----:B------:R4:W1:Y:S02]  /*5250*/  MUFU.EX2 R165, R2 ;  /* 0x0000000200a57308 */ /* 0x0008640000000800 */
[----:B------:R1:W-:Y:S04]  /*5260*/  STS [R239+0x14400], R4 ;  /* 0x01440004ef007388 */ /* 0x0003e80000000800 */
[----:B------:R-:W3:Y:S01]  /*5270*/  LDG.E R141, desc[UR6][R142.64] ;  /* 0x000000068e8d7981 */ /* 0x000ee2000c1e1900 */
[----:B--2---:R-:W-:Y:S03]  /*5280*/  F2FP.F16.F32.PACK_AB R5, R171, R231 ;  /* 0x000000e7ab05723e */ /* 0x004fe600000000ff */
[----:B------:R-:W2:Y:S04]  /*5290*/  LDG.E R140, desc[UR6][R142.64+0x20] ;  /* 0x000020068e8c7981 */ /* 0x000ea8000c1e1900 */
[----:B------:R1:W-:Y:S01]  /*52a0*/  STS [R239+0x14000], R5 ;  /* 0x01400005ef007388 */ /* 0x0003e20000000800 */
[----:B----4-:R-:W-:Y:S02]  /*52b0*/  F2FP.F16.F32.PACK_AB R2, R49, R50 ;  /* 0x000000323102723e */ /* 0x010fe400000000ff */
[----:B---3--:R-:W-:Y:S02]  /*52c0*/  F2FP.F16.F32.PACK_AB R6, R232, R233 ;  /* 0x000000e9e806723e */ /* 0x008fe400000000ff */
[----:B-1----:R-:W-:Y:S03]  /*52d0*/  F2FP.F16.F32.PACK_AB R0, R167, R168 ;  /* 0x000000a8a700723e */ /* 0x002fe600000000ff */
[----:B------:R1:W-:Y:S01]  /*52e0*/  STS [R238+0x14400], R6 ;  /* 0x01440006ee007388 */ /* 0x0003e20000000800 */
[----:B------:R-:W-:Y:S03]  /*52f0*/  F2FP.F16.F32.PACK_AB R4, R39, R42 ;  /* 0x0000002a2704723e */ /* 0x000fe600000000ff */
[----:B------:R3:W-:Y:S04]  /*5300*/  STS [R238+0x14000], R0 ;  /* 0x01400000ee007388 */ /* 0x0007e80000000800 */
[----:B------:R4:W-:Y:S01]  /*5310*/  STS [R237+0x13400], R4 ;  /* 0x01340004ed007388 */ /* 0x0009e20000000800 */
[----:B------:R-:W-:Y:S05]  /*5320*/  F2FP.F16.F32.PACK_AB R5, R51, R52 ;  /* 0x000000343305723e */ /* 0x000fea00000000ff */
[----:B------:R4:W-:Y:S04]  /*5330*/  STS [R237+0x13000], R5 ;  /* 0x01300005ed007388 */ /* 0x0009e80000000800 */
[----:B------:R4:W-:Y:S01]  /*5340*/  STS [R236+0x13000], R2 ;  /* 0x01300002ec007388 */ /* 0x0009e20000000800 */
[----:B-1----:R-:W-:Y:S02]  /*5350*/  F2FP.F16.F32.PACK_AB R6, R159, R163 ;  /* 0x000000a39f06723e */ /* 0x002fe400000000ff */
[----:B---3--:R-:W-:Y:S02]  /*5360*/  F2FP.F16.F32.PACK_AB R0, R37, R38 ;  /* 0x000000262500723e */ /* 0x008fe400000000ff */
[----:B----4-:R-:W-:Y:S03]  /*5370*/  F2FP.F16.F32.PACK_AB R4, R157, R158 ;  /* 0x0000009e9d04723e */ /* 0x010fe600000000ff */
[----:B------:R1:W-:Y:S04]  /*5380*/  STS [R236+0x13400], R0 ;  /* 0x01340000ec007388 */ /* 0x0003e80000000800 */
[----:B------:R-:W-:Y:S01]  /*5390*/  STS [R237+0x14000], R6 ;  /* 0x01400006ed007388 */ /* 0x000fe20000000800 */
[----:B------:R-:W-:Y:S02]  /*53a0*/  F2FP.F16.F32.PACK_AB R5, R169, R170 ;  /* 0x000000aaa905723e */ /* 0x000fe400000000ff */
[----:B------:R-:W-:Y:S03]  /*53b0*/  F2FP.F16.F32.PACK_AB R2, R165, R166 ;  /* 0x000000a6a502723e */ /* 0x000fe600000000ff */
[----:B------:R-:W-:Y:S04]  /*53c0*/  STS [R237+0x14400], R5 ;  /* 0x01440005ed007388 */ /* 0x000fe80000000800 */
[----:B------:R-:W-:Y:S04]  /*53d0*/  STS [R236+0x14000], R4 ;  /* 0x01400004ec007388 */ /* 0x000fe80000000800 */
[----:B------:R3:W-:Y:S01]  /*53e0*/  STS [R236+0x14400], R2 ;  /* 0x01440002ec007388 */ /* 0x0007e20000000800 */
[----:B-1----:R-:W-:Y:S05]  /*53f0*/  LEA R0, R230, UR4, 0x1 ;  /* 0x00000004e6007c11 */ /* 0x002fea000f8e08ff */
[----:B------:R-:W1:Y:S08]  /*5400*/  LDSM.16.M88.4 R32, [R0+0x6000] ;  /* 0x006000000020783b */ /* 0x000e700000000200 */
[----:B------:R-:W4:Y:S01]  /*5410*/  LDSM.16.M88.4 R28, [R0+0x6800] ;  /* 0x00680000001c783b */ /* 0x000f220000000200 */
[----:B---3--:R-:W-:Y:S07]  /*5420*/  IADD3 R2, R0, R228, RZ ;  /* 0x000000e400027210 */ /* 0x008fee0007ffe0ff */
[----:B------:R-:W3:Y:S08]  /*5430*/  LDSM.16.M88.4 R132, [R2+0x6000] ;  /* 0x006000000284783b */ /* 0x000ef00000000200 */
[----:B------:R-:W3:Y:S01]  /*5440*/  LDSM.16.M88.4 R136, [R2+0x6800] ;  /* 0x006800000288783b */ /* 0x000ee20000000200 */
[-C--:B-1----:R-:W-:Y:S06]  /*5450*/  HMMA.16816.F32 R4, R32, R172.reuse, RZ ;  /* 0x000000ac2004723c */ /* 0x082fec00000018ff */
[C---:B----4-:R-:W-:Y:S06]  /*5460*/  HMMA.16816.F32 R8, R28.reuse, R172, RZ ;  /* 0x000000ac1c08723c */ /* 0x050fec00000018ff */
[-C--:B------:R-:W-:Y:S06]  /*5470*/  HMMA.16816.F32 R12, R28, R174.reuse, RZ ;  /* 0x000000ae1c0c723c */ /* 0x080fec00000018ff */
[C---:B------:R-:W-:Y:S06]  /*5480*/  HMMA.16816.F32 R16, R32.reuse, R174, RZ ;  /* 0x000000ae2010723c */ /* 0x040fec00000018ff */
[-C--:B------:R-:W-:Y:S06]  /*5490*/  HMMA.16816.F32 R20, R32, R176.reuse, RZ ;  /* 0x000000b02014723c */ /* 0x080fec00000018ff */
[C---:B------:R-:W-:Y:S06]  /*54a0*/  HMMA.16816.F32 R24, R28.reuse, R176, RZ ;  /* 0x000000b01c18723c */ /* 0x040fec00000018ff */
[-C--:B------:R-:W-:Y:S06]  /*54b0*/  HMMA.16816.F32 R28, R28, R178.reuse, RZ ;  /* 0x000000b21c1c723c */ /* 0x080fec00000018ff */
[----:B------:R-:W-:Y:S06]  /*54c0*/  HMMA.16816.F32 R32, R32, R178, RZ ;  /* 0x000000b22020723c */ /* 0x000fec00000018ff */
[-C--:B---3--:R-:W-:Y:S06]  /*54d0*/  HMMA.16816.F32 R4, R132, R180.reuse, R4 ;  /* 0x000000b48404723c */ /* 0x088fec0000001804 */
        /* <DEDUP_REMOVED lines=8> */
[----:B------:R-:W3:Y:S03]  /*5560*/  LDSM.16.M88.4 R132, [R0+0x7800] ;  /* 0x007800000084783b */ /* 0x000ee60000000200 */
        /* <DEDUP_REMOVED lines=30> */
[----:B------:R4:W2:Y:S08]  /*5750*/  LDSM.16.M88.4 R136, [R2+0x8800] ;  /* 0x008800000288783b */ /* 0x0008b00000000200 */
[----:B----4-:R3:W5:Y:S01]  /*5760*/  LDG.E R2, desc[UR6][R142.64+0x80] ;  /* 0x000080068e027981 */ /* 0x010762000c1e1900 */
[-C--:B-1----:R-:W-:Y:S06]  /*5770*/  HMMA.16816.F32 R4, R132, R212.reuse, R4 ;  /* 0x000000d48404723c */ /* 0x082fec0000001804 */
[C---:B--2---:R-:W-:Y:S06]  /*5780*/  HMMA.16816.F32 R8, R136.reuse, R212, R8 ;  /* 0x000000d48808723c */ /* 0x044fec0000001808 */
[-C--:B------:R-:W-:Y:S06]  /*5790*/  HMMA.16816.F32 R12, R136, R214.reuse, R12 ;  /* 0x000000d6880c723c */ /* 0x080fec000000180c */
[C---:B------:R-:W-:Y:S06]  /*57a0*/  HMMA.16816.F32 R16, R132.reuse, R214, R16 ;  /* 0x000000d68410723c */ /* 0x040fec0000001810 */
[C---:B------:R-:W-:Y:S01]  /*57b0*/  FADD.FTZ R4, -R141.reuse, R4 ;  /* 0x000000048d047221 */ /* 0x040fe20000010100 */
        /* <DEDUP_REMOVED lines=8> */
[----:B------:R-:W-:Y:S01]  /*5840*/  FADD.FTZ R136, -R141, R5 ;  /* 0x000000058d887221 */ /* 0x000fe20000010100 */
[----:B------:R-:W-:Y:S01]  /*5850*/  FFMA.FTZ R5, -R57, R57, 1 ;  /* 0x3f80000039057423 */ /* 0x000fe20000010139 */
[----:B------:R-:W-:Y:S01]  /*5860*/  FADD.FTZ R16, -R141, R16 ;  /* 0x000000108d107221 */ /* 0x000fe20000010100 */
[----:B------:R3:W5:Y:S03]  /*5870*/  LDL.LU R57, [R1+0xb4] ;  /* 0x0000b40001397983 */ /* 0x0007660000300800 */
[----:B------:R-:W-:Y:S01]  /*5880*/  FMUL.FTZ R136, R55, R136 ;  /* 0x0000008837887220 */ /* 0x000fe20000410000 */
[----:B------:R3:W5:Y:S01]  /*5890*/  LDL.LU R56, [R1+0xb0] ;  /* 0x0000b00001387983 */ /* 0x0007620000300800 */
[----:B------:R-:W-:Y:S01]  /*58a0*/  FMUL.FTZ R5, R5, UR5 ;  /* 0x0000000505057c20 */ /* 0x000fe20008410000 */
[----:B------:R-:W-:Y:S01]  /*58b0*/  FMUL.FTZ R16, R54, R16 ;  /* 0x0000001036107220 */ /* 0x000fe20000410000 */
[----:B------:R-:W-:Y:S01]  /*58c0*/  FMUL.FTZ R4, R136, R4 ;  /* 0x0000000488047220 */ /* 0x000fe20000410000 */
[----:B------:R3:W5:Y:S01]  /*58d0*/  LDL.LU R55, [R1+0xac] ;  /* 0x0000ac0001377983 */ /* 0x0007620000300800 */
[----:B------:R-:W-:Y:S01]  /*58e0*/  FMUL.FTZ R5, R156, R5 ;  /* 0x000000059c057220 */ /* 0x000fe20000410000 */
[C---:B------:R-:W-:Y:S01]  /*58f0*/  FADD.FTZ R17, -R141.reuse, R17 ;  /* 0x000000118d117221 */ /* 0x040fe20000010100 */
[C---:B------:R-:W-:Y:S01]  /*5900*/  FADD.FTZ R133, -R141.reuse, R20 ;  /* 0x000000148d857221 */ /* 0x040fe20000010100 */
[----:B------:R3:W5:Y:S01]  /*5910*/  LDL.LU R54, [R1+0xa8] ;  /* 0x0000a80001367983 */ /* 0x0007620000300800 */
[----:B------:R-:W-:Y:S01]  /*5920*/  FADD.FTZ R21, -R141, R21 ;  /* 0x000000158d157221 */ /* 0x000fe20000010100 */
[----:B------:R-:W-:Y:S01]  /*5930*/  F2FP.F16.F32.PACK_AB R4, R4, R5 ;  /* 0x000000050404723e */ /* 0x000fe200000000ff */
[----:B------:R-:W-:Y:S01]  /*5940*/  FFMA.FTZ R5, -R251, R251, 1 ;  /* 0x3f800000fb057423 */ /* 0x000fe200000101fb */
[----:B------:R-:W-:Y:S01]  /*5950*/  FMUL.FTZ R20, R53, R17 ;  /* 0x0000001135147220 */ /* 0x000fe20000410000 */
[----:B------:R-:W-:Y:S01]  /*5960*/  FMUL.FTZ R133, R52, R133 ;  /* 0x0000008534857220 */ /* 0x000fe20000410000 */
[----:B------:R3:W5:Y:S01]  /*5970*/  LDL.LU R53, [R1+0xa4] ;  /* 0x0000a40001357983 */ /* 0x0007620000300800 */
[----:B------:R-:W-:Y:S01]  /*5980*/  FMUL.FTZ R5, R5, UR5 ;  /* 0x0000000505057c20 */ /* 0x000fe20008410000 */
[----:B------:R-:W-:Y:S01]  /*5990*/  FFMA.FTZ R17, -R252, R252, 1 ;  /* 0x3f800000fc117423 */ /* 0x000fe200000101fc */
[----:B------:R-:W-:Y:S01]  /*59a0*/  FMUL.FTZ R134, R51, R21 ;  /* 0x0000001533867220 */ /* 0x000fe20000410000 */
[----:B------:R3:W5:Y:S01]  /*59b0*/  LDL.LU R52, [R1+0xa0] ;  /* 0x0000a00001347983 */ /* 0x0007620000300800 */
[----:B------:R-:W-:Y:S01]  /*59c0*/  FMUL.FTZ R5, R20, R5 ;  /* 0x0000000514057220 */ /* 0x000fe20000410000 */
[----:B------:R-:W-:Y:S01]  /*59d0*/  FFMA.FTZ R21, -R249, R249, 1 ;  /* 0x3f800000f9157423 */ /* 0x000fe200000101f9 */
        /* <DEDUP_REMOVED lines=98> */
.L_x_282:
[----:B------:R2:W-:Y:S01]  /*6000*/  STS [R239+0xf000], R4 ;  /* 0x00f00004ef007388 */ /* 0x0005e20000000800 */
[C---:B-----5:R-:W-:Y:S01]  /*6010*/  FADD.FTZ R8, -R2.reuse, R8 ;  /* 0x0000000802087221 */ /* 0x060fe20000010100 */
[C---:B------:R-:W-:Y:S01]  /*6020*/  FADD.FTZ R9, -R2.reuse, R9 ;  /* 0x0000000902097221 */ /* 0x040fe20000010100 */
        /* <DEDUP_REMOVED lines=22> */
[----:B--2---:R-:W-:Y:S01]  /*6190*/  F2FP.F16.F32.PACK_AB R4, R17, R18 ;  /* 0x000000121104723e */ /* 0x004fe200000000ff */
[----:B------:R-:W-:Y:S01]  /*61a0*/  FMUL.FTZ R18, R231, R8 ;  /* 0x00000008e7127220 */ /* 0x000fe20000410000 */
[----:B------:R-:W-:Y:S01]  /*61b0*/  FFMA.FTZ R8, -R155, R155, 1 ;  /* 0x3f8000009b087423 */ /* 0x000fe2000001019b */
[----:B------:R-:W-:Y:S01]  /*61c0*/  FMUL.FTZ R24, R24, R7 ;  /* 0x0000000718187220 */ /* 0x000fe20000410000 */
[----:B----4-:R-:W-:Y:S01]  /*61d0*/  FFMA.FTZ R5, -R150, R150, 1 ;  /* 0x3f80000096057423 */ /* 0x010fe20000010196 */
[----:B------:R2:W-:Y:S01]  /*61e0*/  STS [R238+0xf400], R4 ;  /* 0x00f40004ee007388 */ /* 0x0005e20000000800 */
[----:B------:R-:W-:Y:S01]  /*61f0*/  FMUL.FTZ R8, R8, UR5 ;  /* 0x0000000508087c20 */ /* 0x000fe20008410000 */
[----:B------:R-:W-:Y:S01]  /*6200*/  FMUL.FTZ R28, R158, R28 ;  /* 0x0000001c9e1c7220 */ /* 0x000fe20000410000 */
[----:B---3--:R-:W-:Y:S01]  /*6210*/  FFMA.FTZ R6, -R151, R151, 1 ;  /* 0x3f80000097067423 */ /* 0x008fe20000010197 */
        /* <DEDUP_REMOVED lines=21> */
[----:B--2---:R-:W-:Y:S01]  /*6370*/  FFMA.FTZ R4, -R160, R160, 1 ;  /* 0x3f800000a0047423 */ /* 0x004fe200000101a0 */
        /* <DEDUP_REMOVED lines=19> */
[----:B---3--:R-:W-:Y:S01]  /*64b0*/  F2FP.F16.F32.PACK_AB R2, R15, R14 ;  /* 0x0000000e0f02723e */ /* 0x008fe200000000ff */
        /* <DEDUP_REMOVED lines=37> */
[----:B------:R-:W4:Y:S04]  /*6710*/  LDL.LU R141, [R1+0x4] ;  /* 0x00000400018d7983 */ /* 0x000f280000300800 */
[----:B------:R-:W1:Y:S04]  /*6720*/  LDSM.16.MT88.4 R20, [R0+0x8000] ;  /* 0x008000000014783b */ /* 0x000e680000004200 */
[----:B------:R-:W4:Y:S04]  /*6730*/  LDL.LU R140, [R1+0x8] ;  /* 0x00000800018c7983 */ /* 0x000f280000300800 */
[----:B------:R-:W-:Y:S04]  /*6740*/  LDSM.16.MT88.4 R24, [R3+0x13800] ;  /* 0x013800000318783b */ /* 0x000fe80000004200 */
[----:B------:R-:W1:Y:S04]  /*6750*/  LDSM.16.MT88.4 R28, [R0+0x6400] ;  /* 0x00640000001c783b */ /* 0x000e680000004200 */
[----:B------:R-:W1:Y:S04]  /*6760*/  LDSM.16.MT88.4 R32, [R3+0x15800] ;  /* 0x015800000320783b */ /* 0x000e680000004200 */
[----:B------:R-:W1:Y:S01]  /*6770*/  LDSM.16.MT88.4 R132, [R0+0x7400] ;  /* 0x007400000084783b */ /* 0x000e620000004200 */
[-C--:B--2---:R-:W-:Y:S03]  /*6780*/  HMMA.16816.F32 R36, R4, R8.reuse, R36 ;  /* 0x000000080424723c */ /* 0x084fe60000001824 */
[----:B------:R2:W5:Y:S04]  /*6790*/  LDL R244, [R1] ;  /* 0x0000000001f47983 */ /* 0x0005680000100800 */
[----:B------:R-:W2:Y:S01]  /*67a0*/  LDSM.16.MT88.4 R136, [R0+0x8400] ;  /* 0x008400000088783b */ /* 0x000ea20000004200 */
        /* <DEDUP_REMOVED lines=15> */
[----:B------:R-:W3:Y:S01]  /*68a0*/  LDSM.16.MT88.4 R20, [R0+0x8800] ;  /* 0x008800000014783b */ /* 0x000ee20000004200 */
        /* <DEDUP_REMOVED lines=39> */
[C---:B------:R-:W-:Y:S05]  /*6b20*/  HMMA.16816.F32 R72, R132.reuse, R136, R72 ;  /* 0x000000888448723c */ /* 0x040fea0000001848 */
[----:B------:R-:W-:Y:S01]  /*6b30*/  MOV R161, R141 ;  /* 0x0000008d00a17202 */ /* 0x000fe20000000f00 */
[-C--:B------:R-:W-:Y:S05]  /*6b40*/  HMMA.16816.F32 R76, R132, R138.reuse, R76 ;  /* 0x0000008a844c723c */ /* 0x080fea000000184c */
[----:B------:R-:W-:Y:S01]  /*6b50*/  MOV R160, R140 ;  /* 0x0000008c00a07202 */ /* 0x000fe20000000f00 */
        /* <DEDUP_REMOVED lines=13> */
[----:B-----5:R1:W-:Y:S04]  /*6c30*/  LDGSTS.E.BYPASS.LTC128B.128 [R244+0x6000], desc[UR6][R240.64] ;  /* 0x06000000f0f47fae */ /* 0x0203e8000b901d46 */
[----:B------:R1:W-:Y:S04]  /*6c40*/  LDGSTS.E.BYPASS.LTC128B.128 [R244+0x7000], desc[UR6][R240.64+0x40] ;  /* 0x07000040f0f47fae */ /* 0x0003e8000b901d46 */
[----:B------:R1:W-:Y:S04]  /*6c50*/  LDGSTS.E.BYPASS.LTC128B.128 [R244+0x8000], desc[UR6][R240.64+0x80] ;  /* 0x08000080f0f47fae */ /* 0x0003e8000b901d46 */
[----:B------:R-:W0:Y:S02]  /*6c60*/  LDGDEPBAR ;  /* 0x00000000000079af */ /* 0x000e240000000000 */
.L_x_283:
[----:B------:R-:W2:Y:S01]  /*6c70*/  LDL R168, [R1+0x34] ;  /* 0x0000340001a87983 */ /* 0x000ea20000100800 */
[----:B------:R-:W-:Y:S02]  /*6c80*/  ULOP3.LUT UR11, UR8, 0x1, URZ, 0xc0, !UPT ;  /* 0x00000001080b7892 */ /* 0x000fe4000f8ec03f */
[----:B------:R-:W-:Y:S01]  /*6c90*/  UISETP.GT.AND UP2, UPT, UR8, UR18, UPT ;  /* 0x000000120800728c */ /* 0x000fe2000bf44270 */
[----:B------:R-:W3:Y:S01]  /*6ca0*/  LDL R167, [R1+0x38] ;  /* 0x0000380001a77983 */ /* 0x000ee20000100800 */
[----:B------:R-:W-:Y:S02]  /*6cb0*/  UISETP.NE.U32.AND UP0, UPT, UR11, 0x1, UPT ;  /* 0x000000010b00788c */ /* 0x000fe4000bf05070 */
[----:B------:R-:W-:Y:S01]  /*6cc0*/  UIADD3 UR8, UR8, -0x1, URZ ;  /* 0xffffffff08087890 */ /* 0x000fe2000fffe03f */
[----:B------:R-:W-:Y:S04]  /*6cd0*/  LDSM.16.M88.4 R24, [R224] ;  /* 0x00000000e018783b */ /* 0x000fe80000000200 */
[----:B------:R-:W4:Y:S04]  /*6ce0*/  LDSM.16.MT88.4 R8, [R0+0x9000] ;  /* 0x009000000008783b */ /* 0x000f280000004200 */
[----:B------:R-:W3:Y:S04]  /*6cf0*/  LDL R162, [R1+0x10] ;  /* 0x0000100001a27983 */ /* 0x000ee80000100800 */
[----:B------:R-:W3:Y:S04]  /*6d00*/  LDL R163, [R1+0xc] ;  /* 0x00000c0001a37983 */ /* 0x000ee80000100800 */
[----:B------:R-:W3:Y:S04]  /*6d10*/  LDL R164, [R1+0x18] ;  /* 0x0000180001a47983 */ /* 0x000ee80000100800 */
[----:B------:R-:W1:Y:S04]  /*6d20*/  LDSM.16.MT88.4 R16, [R0+0xb000] ;  /* 0x00b000000010783b */ /* 0x000e680000004200 */
[----:B------:R-:W3:Y:S04]  /*6d30*/  LDL R165, [R1+0x14] ;  /* 0x0000140001a57983 */ /* 0x000ee80000100800 */
[----:B------:R-:W1:Y:S04]  /*6d40*/  LDSM.16.MT88.4 R28, [R0+0xd000] ;  /* 0x00d00000001c783b */ /* 0x000e680000004200 */
[----:B------:R-:W-:Y:S04]  /*6d50*/  LDSM.16.M88.4 R32, [R225] ;  /* 0x00000000e120783b */ /* 0x000fe80000000200 */
[----:B------:R-:W1:Y:S04]  /*6d60*/  LDSM.16.MT88.4 R132, [R0+0x9400] ;  /* 0x009400000084783b */ /* 0x000e680000004200 */
[----:B------:R-:W1:Y:S01]  /*6d70*/  LDSM.16.MT88.4 R136, [R0+0xb400] ;  /* 0x00b400000088783b */ /* 0x000e620000004200 */
[C---:B----4-:R-:W-:Y:S03]  /*6d80*/  HMMA.16816.F32 R4, R24.reuse, R8, RZ ;  /* 0x000000081804723c */ /* 0x050fe600000018ff */
[----:B------:R-:W4:Y:S04]  /*6d90*/  LDSM.16.MT88.4 R140, [R0+0xd400] ;  /* 0x00d40000008c783b */ /* 0x000f280000004200 */
[----:B------:R-:W-:Y:S01]  /*6da0*/  LDSM.16.M88.4 R144, [R227] ;  /* 0x00000000e390783b */ /* 0x000fe20000000200 */
[C---:B------:R-:W-:Y:S03]  /*6db0*/  HMMA.16816.F32 R8, R24.reuse, R10, RZ ;  /* 0x0000000a1808723c */ /* 0x040fe600000018ff */
[----:B------:R-:W4:Y:S04]  /*6dc0*/  LDSM.16.MT88.4 R148, [R0+0x9800] ;  /* 0x009800000094783b */ /* 0x000f280000004200 */
[----:B------:R-:W4:Y:S01]  /*6dd0*/  LDSM.16.MT88.4 R152, [R0+0xb800] ;  /* 0x00b800000098783b */ /* 0x000f220000004200 */
[C---:B-1----:R-:W-:Y:S03]  /*6de0*/  HMMA.16816.F32 R12, R24.reuse, R16, RZ ;  /* 0x00000010180c723c */ /* 0x042fe600000018ff */
[----:B------:R-:W-:Y:S04]  /*6df0*/  LDSM.16.MT88.4 R156, [R0+0xbc00] ;  /* 0x00bc0000009c783b */ /* 0x000fe80000004200 */
[----:B------:R-:W3:Y:S01]  /*6e00*/  LDL R2, [R1+0x1c] ;  /* 0x00001c0001027983 */ /* 0x000ee20000100800 */
        /* <DEDUP_REMOVED lines=60> */
[----:B------:R-:W-:Y:S06]  /*71d0*/  HMMA.16816.F32 R24, R132, R30, R24 ;  /* 0x0000001e8418723c */ /* 0x000fec0000001818 */
[C---:B------:R-:W-:Y:S01]  /*71e0*/  HMMA.16816.F32 R4, R140.reuse, R144, R4 ;  /* 0x000000908c04723c */ /* 0x040fe20000001804 */
[----:B------:R-:W-:Y:S04]  /*71f0*/  IMAD.U32 R132, RZ, RZ, UR17 ;  /* 0x00000011ff847e24 */ /* 0x000fe8000f8e00ff */
[----:B--2---:R-:W-:Y:S01]  /*7200*/  @P1 IADD3 R30, P2, R168, UR13, RZ ;  /* 0x0000000da81e1c10 */ /* 0x004fe2000ff5e0ff */
[C---:B------:R-:W-:Y:S01]  /*7210*/  HMMA.16816.F32 R8, R140.reuse, R146, R8 ;  /* 0x000000928c08723c */ /* 0x040fe20000001808 */
[----:B------:R-:W-:Y:S01]  /*7220*/  LDSM.16.MT88.4 R144, [R220+0x1c00] ;  /* 0x001c0000dc90783b */ /* 0x000fe20000004200 */
[----:B------:R-:W-:Y:S03]  /*7230*/  @UP3 UIADD3 UR13, UP1, UR13, -0x100, URZ ;  /* 0xffffff000d0d3890 */ /* 0x000fe6000ff3e03f */
[----:B---3--:R-:W-:Y:S01]  /*7240*/  @P1 IADD3.X R31, R167, UR12, RZ, P2, !PT ;  /* 0x0000000ca71f1c10 */ /* 0x008fe200097fe4ff */
[C---:B------:R-:W-:Y:S01]  /*7250*/  HMMA.16816.F32 R12, R140.reuse, R156, R12 ;  /* 0x0000009c8c0c723c */ /* 0x040fe2000000180c */
[----:B------:R-:W-:Y:S03]  /*7260*/  @UP3 UIADD3.X UR12, UR12, -0x1, URZ, UP1, !UPT ;  /* 0xffffffff0c0c3890 */ /* 0x000fe60008ffe43f */
[----:B------:R-:W2:Y:S02]  /*7270*/  @P1 LDG.E R162, desc[UR6][R30.64+0xa0] ;  /* 0x0000a0061ea21981 */ /* 0x000ea4000c1e1900 */
        /* <DEDUP_REMOVED lines=8> */
[----:B-1----:R-:W-:Y:S01]  /*7300*/  IMAD.U32 R30, RZ, RZ, UR28 ;  /* 0x0000001cff1e7e24 */ /* 0x002fe2000f8e00ff */
[C---:B------:R-:W-:Y:S04]  /*7310*/  LEA R166, P0, R2.reuse, R160, 0x2 ;  /* 0x000000a002a67211 */ /* 0x040fe800078010ff */
[----:B------:R-:W-:Y:S01]  /*7320*/  LEA.HI.X.SX32 R28, R2, R161, 0x2, P0 ;  /* 0x000000a1021c7211 */ /* 0x000fe200000f16ff */
[----:B------:R-:W-:Y:S01]  /*7330*/  STL [R1+0x8], R166 ;  /* 0x000008a601007387 */ /* 0x000fe20000100800 */
[----:B------:R-:W-:Y:S03]  /*7340*/  IMAD.U32 R2, RZ, RZ, UR16 ;  /* 0x00000010ff027e24 */ /* 0x000fe6000f8e00ff */
[----:B------:R1:W-:Y:S01]  /*7350*/  STL [R1+0x4], R28 ;  /* 0x0000041c01007387 */ /* 0x0003e20000100800 */
[----:B------:R-:W-:Y:S02]  /*7360*/  IMAD.MOV.U32 R29, RZ, RZ, R28 ;  /* 0x000000ffff1d7224 */ /* 0x000fe400078e001c */
[----:B-1----:R-:W-:Y:S05]  /*7370*/  IMAD.MOV.U32 R28, RZ, RZ, R166 ;  /* 0x000000ffff1c7224 */ /* 0x002fea00078e00a6 */
[-C--:B------:R-:W-:Y:S01]  /*7380*/  LEA R32, P0, R2, R28.reuse, 0x2 ;  /* 0x0000001c02207211 */ /* 0x080fe200078010ff */
[----:B------:R1:W-:Y:S01]  /*7390*/  REDG.E.ADD.F32.FTZ.RN.STRONG.GPU desc[UR6][R28.64], R4 ;  /* 0x000000041c0079a6 */ /* 0x0003e2000c10f386 */
[-C--:B------:R-:W-:Y:S01]  /*73a0*/  LEA R34, P2, R34, R28.reuse, 0x2 ;  /* 0x0000001c22227211 */ /* 0x080fe200078410ff */
[----:B------:R-:W-:Y:S01]  /*73b0*/  IMAD.U32 R2, RZ, RZ, UR28 ;  /* 0x0000001cff027e24 */ /* 0x000fe2000f8e00ff */
[-C--:B------:R-:W-:Y:S01]  /*73c0*/  LEA.HI.X.SX32 R33, R0, R29.reuse, 0x2, P0 ;  /* 0x0000001d00217211 */ /* 0x080fe200000f16ff */
[----:B------:R-:W-:Y:S01]  /*73d0*/  IMAD.U32 R0, RZ, RZ, UR17 ;  /* 0x00000011ff007e24 */ /* 0x000fe2000f8e00ff */
[-C--:B------:R-:W-:Y:S03]  /*73e0*/  LEA R132, P0, R132, R28.reuse, 0x2 ;  /* 0x0000001c84847211 */ /* 0x080fe600078010ff */
[----:B------:R1:W-:Y:S01]  /*73f0*/  REDG.E.ADD.F32.FTZ.RN.STRONG.GPU desc[UR6][R32.64], R5 ;  /* 0x00000005200079a6 */ /* 0x0003e2000c10f386 */
[-C--:B------:R-:W-:Y:S01]  /*7400*/  LEA.HI.X.SX32 R133, R0, R29.reuse, 0x2, P0 ;  /* 0x0000001d00857211 */ /* 0x080fe200000f16ff */
[----:B------:R-:W-:Y:S04]  /*7410*/  IMAD.U32 R0, RZ, RZ, UR27 ;  /* 0x0000001bff007e24 */ /* 0x000fe8000f8e00ff */
[----:B------:R1:W-:Y:S04]  /*7420*/  REDG.E.ADD.F32.FTZ.RN.STRONG.GPU desc[UR6][R132.64], R6 ;  /* 0x00000006840079a6 */ /* 0x0003e8000c10f386 */
[----:B------:R-:W-:Y:S01]  /*7430*/  LDSM.16.MT88.4 R132, [R3+0x11800] ;  /* 0x011800000384783b */ /* 0x000fe20000004200 */
[----:B-1----:R-:W-:Y:S05]  /*7440*/  IMAD.U32 R4, RZ, RZ, UR27 ;  /* 0x0000001bff047e24 */ /* 0x002fea000f8e00ff */
[-C--:B------:R-:W-:Y:S01]  /*7450*/  LEA R4, P0, R4, R28.reuse, 0x2 ;  /* 0x0000001c04047211 */ /* 0x080fe200078010ff */
[----:B------:R-:W-:Y:S05]  /*7460*/  IMAD.U32 R5, RZ, RZ, UR29 ;  /* 0x0000001dff057e24 */ /* 0x000fea000f8e00ff */
[-C--:B------:R-:W-:Y:S01]  /*7470*/  LEA.HI.X.SX32 R35, R5, R29.reuse, 0x2, P2 ;  /* 0x0000001d05237211 */ /* 0x080fe200010f16ff */
[----:B------:R-:W-:Y:S01]  /*7480*/  IMAD.U32 R6, RZ, RZ, UR23 ;  /* 0x00000017ff067e24 */ /* 0x000fe2000f8e00ff */
[-C--:B------:R-:W-:Y:S01]  /*7490*/  LEA.HI.X.SX32 R5, R0, R29.reuse, 0x2, P0 ;  /* 0x0000001d00057211 */ /* 0x080fe200000f16ff */
[----:B------:R-:W-:Y:S02]  /*74a0*/  IMAD.U32 R0, RZ, RZ, UR26 ;  /* 0x0000001aff007e24 */ /* 0x000fe4000f8e00ff */
[----:B------:R1:W-:Y:S02]  /*74b0*/  REDG.E.ADD.F32.FTZ.RN.STRONG.GPU desc[UR6][R34.64], R7 ;  /* 0x00000007220079a6 */ /* 0x0003e4000c10f386 */
[----:B-1----:R-:W-:Y:S02]  /*74c0*/  IMAD.U32 R7, RZ, RZ, UR23 ;  /* 0x00000017ff077e24 */ /* 0x002fe4000f8e00ff */
[----:B--2---:R-:W-:Y:S04]  /*74d0*/  @P1 STL [R1+0x10], R162 ;  /* 0x000010a201001387 */ /* 0x004fe80000100800 */
[----:B---3--:R-:W-:Y:S04]  /*74e0*/  @P1 STL [R1+0xc], R163 ;  /* 0x00000ca301001387 */ /* 0x008fe80000100800 */
[----:B----4-:R-:W-:Y:S04]  /*74f0*/  @P1 STL [R1+0x18], R164 ;  /* 0x000018a401001387 */ /* 0x010fe80000100800 */
[----:B------:R-:W-:Y:S01]  /*7500*/  @P1 STL [R1+0x14], R165 ;  /* 0x000014a501001387 */ /* 0x000fe20000100800 */
[-C--:B------:R-:W-:Y:S04]  /*7510*/  LEA R30, P1, R30, R28.reuse, 0x2 ;  /* 0x0000001c1e1e7211 */ /* 0x080fe800078210ff */
[-C--:B------:R-:W-:Y:S01]  /*7520*/  LEA.HI.X.SX32 R31, R2, R29.reuse, 0x2, P1 ;  /* 0x0000001d021f7211 */ /* 0x080fe200008f16ff */
[----:B------:R-:W-:Y:S04]  /*7530*/  IMAD.U32 R2, RZ, RZ, UR26 ;  /* 0x0000001aff027e24 */ /* 0x000fe8000f8e00ff */
[----:B------:R1:W-:Y:S04]  /*7540*/  REDG.E.ADD.F32.FTZ.RN.STRONG.GPU desc[UR6][R30.64], R8 ;  /* 0x000000081e0079a6 */ /* 0x0003e8000c10f386 */
[----:B------:R2:W-:Y:S01]  /*7550*/  REDG.E.ADD.F32.FTZ.RN.STRONG.GPU desc[UR6][R4.64], R9 ;  /* 0x00000009040079a6 */ /* 0x0005e2000c10f386 */
[----:B-1----:R-:W-:Y:S01]  /*7560*/  IMAD.U32 R8, RZ, RZ, UR25 ;  /* 0x00000019ff087e24 */ /* 0x002fe2000f8e00ff */
[-C--:B--2---:R-:W-:Y:S01]  /*7570*/  LEA R4, P1, R0, R28.reuse, 0x2 ;  /* 0x0000001c00047211 */ /* 0x084fe200078210ff */
        /* <DEDUP_REMOVED lines=21> */
[-C--:B------:R-:W-:Y:S02]  /*76d0*/  LEA R8, P2, R8, R28.reuse, 0x2 ;  /* 0x0000001c08087211 */ /* 0x080fe400078410ff */
[-C--:B------:R-:W-:Y:S01]  /*76e0*/  LEA.HI.X.SX32 R11, R0, R29.reuse, 0x2, P0 ;  /* 0x0000001d000b7211 */ /* 0x080fe200000f16ff */
[----:B------:R-:W-:Y:S02]  /*76f0*/  IMAD.U32 R0, RZ, RZ, UR24 ;  /* 0x00000018ff007e24 */ /* 0x000fe4000f8e00ff */
[----:B---3--:R-:W-:Y:S02]  /*7700*/  IMAD.U32 R6, RZ, RZ, UR19 ;  /* 0x00000013ff067e24 */ /* 0x008fe4000f8e00ff */
[----:B------:R2:W-:Y:S03]  /*7710*/  REDG.E.ADD.F32.FTZ.RN.STRONG.GPU desc[UR6][R10.64], R16 ;  /* 0x000000100a0079a6 */ /* 0x0005e6000c10f386 */
[-C--:B------:R-:W-:Y:S04]  /*7720*/  LEA R6, P1, R6, R28.reuse, 0x2 ;  /* 0x0000001c06067211 */ /* 0x080fe800078210ff */
        /* <DEDUP_REMOVED lines=10> */
[CC--:B------:R-:W-:Y:S01]  /*77d0*/  LEA R14, P5, R11.reuse, R28.reuse, 0x2 ;  /* 0x0000001c0b0e7211 */ /* 0x0c0fe200078a10ff */
[----:B------:R2:W-:Y:S03]  /*77e0*/  REDG.E.ADD.F32.FTZ.RN.STRONG.GPU desc[UR6][R6.64], R18 ;  /* 0x00000012060079a6 */ /* 0x0005e6000c10f386 */
[-C--:B------:R-:W-:Y:S01]  /*77f0*/  LEA.HI.X.SX32 R15, R11, R29.reuse, 0x2, P5 ;  /* 0x0000001d0b0f7211 */ /* 0x080fe200028f16ff */
[----:B------:R3:W-:Y:S04]  /*7800*/  REDG.E.ADD.F32.FTZ.RN.STRONG.GPU desc[UR6][R4.64], R19 ;  /* 0x00000013040079a6 */ /* 0x0007e8000c10f386 */
[----:B------:R-:W-:Y:S04]  /*7810*/  REDG.E.ADD.F32.FTZ.RN.STRONG.GPU desc[UR6][R28.64+0x100], R20 ;  /* 0x000100141c0079a6 */ /* 0x000fe8000c10f386 */
[----:B------:R-:W-:Y:S04]  /*7820*/  REDG.E.ADD.F32.FTZ.RN.STRONG.GPU desc[UR6][R32.64+0x100], R21 ;  /* 0x00010015200079a6 */ /* 0x000fe8000c10f386 */
[----:B------:R-:W-:Y:S04]  /*7830*/  REDG.E.ADD.F32.FTZ.RN.STRONG.GPU desc[UR6][R14.64], R22 ;  /* 0x000000160e0079a6 */ /* 0x000fe8000c10f386 */
[----:B------:R-:W-:Y:S01]  /*7840*/  LDSM.16.MT88.4 R16, [R220+0x1000] ;  /* 0x00100000dc10783b */ /* 0x000fe20000004200 */
[----:B-1----:R-:W-:Y:S03]  /*7850*/  IMAD.U32 R9, RZ, RZ, UR33 ;  /* 0x00000021ff097e24 */ /* 0x002fe6000f8e00ff */
[----:B------:R-:W-:Y:S01]  /*7860*/  LDSM.16.MT88.4 R32, [R3+0xf800] ;  /* 0x00f800000320783b */ /* 0x000fe20000004200 */
[----:B--2---:R-:W-:Y:S01]  /*7870*/  IMAD.U32 R7, RZ, RZ, UR32 ;  /* 0x00000020ff077e24 */ /* 0x004fe2000f8e00ff */
[-C--:B------:R-:W-:Y:S02]  /*7880*/  LEA R12, P4, R9, R28.reuse, 0x2 ;  /* 0x0000001c090c7211 */ /* 0x080fe400078810ff */
[-C--:B------:R-:W-:Y:S01]  /*7890*/  LEA R6, P1, R2, R28.reuse, 0x2 ;  /* 0x0000001c02067211 */ /* 0x080fe200078210ff */
[----:B---3--:R-:W-:Y:S01]  /*78a0*/  IMAD.U32 R5, RZ, RZ, UR31 ;  /* 0x0000001fff057e24 */ /* 0x008fe2000f8e00ff */
[-C--:B------:R-:W-:Y:S02]  /*78b0*/  LEA R10, P3, R7, R28.reuse, 0x2 ;  /* 0x0000001c070a7211 */ /* 0x080fe400078610ff */
[-C--:B------:R-:W-:Y:S02]  /*78c0*/  LEA.HI.X.SX32 R13, R9, R29.reuse, 0x2, P4 ;  /* 0x0000001d090d7211 */ /* 0x080fe400020f16ff */
[-C--:B------:R-:W-:Y:S02]  /*78d0*/  LEA R8, P2, R5, R28.reuse, 0x2 ;  /* 0x0000001c05087211 */ /* 0x080fe400078410ff */
[-C--:B------:R-:W-:Y:S01]  /*78e0*/  LEA.HI.X.SX32 R11, R7, R29.reuse, 0x2, P3 ;  /* 0x0000001d070b7211 */ /* 0x080fe200018f16ff */
[----:B------:R-:W-:Y:S01]  /*78f0*/  REDG.E.ADD.F32.FTZ.RN.STRONG.GPU desc[UR6][R12.64], R23 ;  /* 0x000000170c0079a6 */ /* 0x000fe2000c10f386 */
[-C--:B------:R-:W-:Y:S02]  /*7900*/  LEA.HI.X.SX32 R9, R5, R29.reuse, 0x2, P2 ;  /* 0x0000001d05097211 */ /* 0x080fe400010f16ff */
[----:B------:R-:W-:Y:S01]  /*7910*/  LEA R4, P0, R0, R28, 0x2 ;  /* 0x0000001c00047211 */ /* 0x000fe200078010ff */
        /* <DEDUP_REMOVED lines=244> */
.L_x_285:
        /* <DEDUP_REMOVED lines=22> */
.L_x_286:
        /* <DEDUP_REMOVED lines=14> */
[----:B-----5:R1:W1:Y:S04]  /*8aa0*/  LDS.128 R36, [R244+0xa000] ;  /* 0x00a00000f4247984 */ /* 0x0202680000000c00 */
        /* <DEDUP_REMOVED lines=39> */
.L_x_288:
[----:B------:R-:W-:Y:S05]  /*8d20*/  BSYNC B0 ;  /* 0x0000000000007941 */ /* 0x000fea0003800000 */
.L_x_287:
        /* <DEDUP_REMOVED lines=16> */
.L_x_290:
[----:B------:R-:W-:Y:S05]  /*8e30*/  BSYNC B0 ;  /* 0x0000000000007941 */ /* 0x000fea0003800000 */
.L_x_289:
        /* <DEDUP_REMOVED lines=31> */
.L_x_292:
[----:B------:R-:W-:Y:S05]  /*9030*/  BSYNC B0 ;  /* 0x0000000000007941 */ /* 0x000fea0003800000 */
.L_x_291:
        /* <DEDUP_REMOVED lines=14> */
.L_x_281:
[----:B------:R-:W-:Y:S05]  /*9120*/  BSYNC B1 ;  /* 0x0000000000017941 */ /* 0x000fea0003800000 */
.L_x_267:
        /* <DEDUP_REMOVED lines=8> */
.L_x_293:
[----:B------:R-:W-:Y:S05]  /*91b0*/  EXIT ;  /* 0x000000000000794d */ /* 0x000fea0003800000 */
.L_x_295:
        /* <DEDUP_REMOVED lines=12> */
.L_x_678:


//--------------------- .text._ZN5flash44flash_bwd_dq_dk_dv_loop_seqk_parallel_kernelI23Flash_bwd_kernel_traitsILi96ELi64ELi128ELi8ELi2ELi4ELi4ELb1ELb0EN7cutlass6half_tE19Flash_kernel_traitsILi96ELi64ELi128ELi8ES3_EELb1ELb1ELb0ELb1ELb0ELb0ELb0EEEvNS_16Flash_bwd_paramsE --------------------------
	.section	.text._ZN5flash44flash_bwd_dq_dk_dv_loop_seqk_parallel_kernelI23Flash_bwd_kernel_traitsILi96ELi64ELi128ELi8ELi2ELi4ELi4ELb1ELb0EN7cutlass6half_tE19Flash_kernel_traitsILi96ELi64ELi128ELi8ES3_EELb1ELb1ELb0ELb1ELb0ELb0ELb0EEEvNS_16Flash_bwd_paramsE,"ax",@progbits
	.align	128
        .global         _ZN5flash44flash_bwd_dq_dk_dv_loop_seqk_parallel_kernelI23Flash_bwd_kernel_traitsILi96ELi64ELi128ELi8ELi2ELi4ELi4ELb1ELb0EN7cutlass6half_tE19Flash_kernel_traitsILi96ELi64ELi128ELi8ES3_EELb1ELb1ELb0ELb1ELb0ELb0ELb0EEEvNS_16Flash_bwd_paramsE
        .type           _ZN5flash44flash_bwd_dq_dk_dv_loop_seqk_parallel_kernelI23Flash_bwd_kernel_traitsILi96ELi64ELi128ELi8ELi2ELi4ELi4ELb1ELb0EN7cutlass6half_tE19Flash_kernel_traitsILi96ELi64ELi128ELi8ES3_EELb1ELb1ELb0ELb1ELb0ELb0ELb0EEEvNS_16Flash_bwd_paramsE,@function
        .size           _ZN5flash44flash_bwd_dq_dk_dv_loop_seqk_parallel_kernelI23Flash_bwd_kernel_traitsILi96ELi64ELi128ELi8ELi2ELi4ELi4ELb1ELb0EN7cutlass6half_tE19Flash_kernel_traitsILi96ELi64ELi128ELi8ES3_EELb1ELb1ELb0ELb1ELb0ELb0ELb0EEEvNS_16Flash_bwd_paramsE,(.L_x_679 - _ZN5flash44flash_bwd_dq_dk_dv_loop_seqk_parallel_kernelI23Flash_bwd_kernel_traitsILi96ELi64ELi128ELi8ELi2ELi4ELi4ELb1ELb0EN7cutlass6half_tE19Flash_kernel_traitsILi96ELi64ELi128ELi8ES3_EELb1ELb1ELb0ELb1ELb0ELb0ELb0EEEvNS_16Flash_bwd_paramsE)
        .other          _ZN5flash44flash_bwd_dq_dk_dv_loop_seqk_parallel_kernelI23Flash_bwd_kernel_traitsILi96ELi64ELi128ELi8ELi2ELi4ELi4ELb1ELb0EN7cutlass6half_tE19Flash_kernel_traitsILi96ELi64ELi128ELi8ES3_EELb1ELb1ELb0ELb1ELb0ELb0ELb0EEEvNS_16Flash_bwd_paramsE,@"STO_CUDA_ENTRY STV_DEFAULT"
_ZN5flash44flash_bwd_dq_dk_dv_loop_seqk_parallel_kernelI23Flash_bwd_kernel_traitsILi96ELi64ELi128ELi8ELi2ELi4ELi4ELb1ELb0EN7cutlass6half_tE19Flash_kernel_traitsILi96ELi64ELi128ELi8ES3_EELb1ELb1ELb0ELb1ELb0ELb0ELb0EEEvNS_16Flash_bwd_paramsE:
.text._ZN5flash44flash_bwd_dq_dk_dv_loop_seqk_parallel_kernelI23Flash_bwd_kernel_traitsILi96ELi64ELi128ELi8ELi2ELi4ELi4ELb1ELb0EN7cutlass6half_tE19Flash_kernel_traitsILi96ELi64ELi128ELi8ES3_EELb1ELb1ELb0ELb1ELb0ELb0ELb0EEEvNS_16Flash_bwd_paramsE:
        /* <DEDUP_REMOVED lines=19> */
[----:B------:R-:W-:-:S03]  /*0130*/  UMOV UR61, 0xffffd000 ;  /* 0xffffd000003d7882 */ /* 0x000fc60000000000 */
[----:B------:R-:W3:Y:S08]  /*0140*/  S2UR UR57, SR_CTAID.Z ;  /* 0x00000000003979c3 */ /* 0x000ef00000002700 */
[----:B------:R-:W4:Y:S01]  /*0150*/  S2UR UR49, SR_CTAID.Y ;  /* 0x00000000003179c3 */ /* 0x000f220000002600 */
[----:B--2---:R-:W-:-:S04]  /*0160*/  ULEA UR4, UR4, UR5, 0x18 ;  /* 0x0000000504047291 */ /* 0x004fc8000f8ec03f */
[----:B------:R-:W-:Y:S02]  /*0170*/  UIADD3 UR5, UR4, 0xf000, URZ ;  /* 0x0000f00004057890 */ /* 0x000fe4000fffe03f */
        /* <DEDUP_REMOVED lines=10> */
[----:B------:R-:W-:Y:S01]  /*0220*/  SHF.R.S32.HI R8, RZ, 0x2, R5 ;  /* 0x00000002ff087819 */ /* 0x000fe20000011405 */
[C---:B------:R-:W-:Y:S01]  /*0230*/  IMAD.IADD R10, R4.reuse, 0x1, -R6 ;  /* 0x00000001040a7824 */ /* 0x040fe200078e0a06 */
[----:B------:R-:W-:Y:S01]  /*0240*/  LOP3.LUT R12, R5, 0xfffffffc, RZ, 0xc0, !PT ;  /* 0xfffffffc050c7812 */ /* 0x000fe200078ec0ff */
[----:B------:R-:W-:Y:S01]  /*0250*/  IMAD.IADD R14, R4, 0x1, -R9 ;  /* 0x00000001040e7824 */ /* 0x000fe200078e0a09 */
[----:B------:R-:W-:Y:S02]  /*0260*/  LOP3.LUT R11, R7, 0xfffffff0, RZ, 0xc0, !PT ;  /* 0xfffffff0070b7812 */ /* 0x000fe400078ec0ff */
[-C--:B------:R-:W-:Y:S01]  /*0270*/  LEA.HI R13, R0, R4.reuse, RZ, 0x6 ;  /* 0x00000004000d7211 */ /* 0x080fe200078f30ff */
[----:B------:R-:W-:Y:S01]  /*0280*/  IMAD.IADD R20, R4, 0x1, -R12 ;  /* 0x0000000104147824 */ /* 0x000fe200078e0a0c */
[----:B------:R-:W-:Y:S01]  /*0290*/  LEA.HI R16, R0, R4, RZ, 0x7 ;  /* 0x0000000400107211 */ /* 0x000fe200078f38ff */
[----:B------:R-:W-:Y:S01]  /*02a0*/  IMAD.IADD R9, R4, 0x1, -R11 ;  /* 0x0000000104097824 */ /* 0x000fe200078e0a0b */
[--C-:B------:R-:W-:Y:S01]  /*02b0*/  SHF.R.S32.HI R0, RZ, 0x5, R2.reuse ;  /* 0x00000005ff007819 */ /* 0x100fe20000011402 */
[----:B------:R-:W-:Y:S01]  /*02c0*/  IMAD.SHL.U32 R24, R20, 0x8, RZ ;  /* 0x0000000814187824 */ /* 0x000fe200078e00ff */
[----:B------:R-:W-:-:S02]  /*02d0*/  SHF.R.S32.HI R3, RZ, 0x1f, R2 ;  /* 0x0000001fff037819 */ /* 0x000fc40000011402 */
[----:B------:R-:W-:Y:S02]  /*02e0*/  LEA.HI R6, R5, R8, RZ, 0x1 ;  /* 0x0000000805067211 */ /* 0x000fe400078f08ff */
[-C--:B------:R-:W-:Y:S02]  /*02f0*/  LEA.HI R4, R2, R0.reuse, RZ, 0x1 ;  /* 0x0000000002047211 */ /* 0x080fe400078f08ff */
[----:B------:R-:W-:Y:S02]  /*0300*/  LEA.HI R2, R3, R0, RZ, 0x2 ;  /* 0x0000000003027211 */ /* 0x000fe400078f10ff */
[----:B------:R-:W-:Y:S02]  /*0310*/  LOP3.LUT R3, R6, 0x7fffffe, RZ, 0xc0, !PT ;  /* 0x07fffffe06037812 */ /* 0x000fe400078ec0ff */
[----:B------:R-:W-:Y:S02]  /*0320*/  SHF.R.S32.HI R11, RZ, 0x3, R18 ;  /* 0x00000003ff0b7819 */ /* 0x000fe40000011412 */
[----:B------:R-:W-:Y:S01]  /*0330*/  LOP3.LUT R6, R4, 0xfffffffe, RZ, 0xc0, !PT ;  /* 0xfffffffe04067812 */ /* 0x000fe200078ec0ff */
[----:B------:R-:W-:Y:S01]  /*0340*/  IMAD.IADD R3, R8, 0x1, -R3 ;  /* 0x0000000108037824 */ /* 0x000fe200078e0a03 */
[----:B------:R-:W-:Y:S01]  /*0350*/  LOP3.LUT R2, R2, 0xfffffffc, RZ, 0xc0, !PT ;  /* 0xfffffffc02027812 */ /* 0x000fe200078ec0ff */
[----:B------:R-:W-:-:S02]  /*0360*/  IMAD.SHL.U32 R4, R11, 0x40, RZ ;  /* 0x000000400b047824 */ /* 0x000fc400078e00ff */
[C---:B------:R-:W-:Y:S02]  /*0370*/  IMAD.IADD R22, R0.reuse, 0x1, -R6 ;  /* 0x0000000100167824 */ /* 0x040fe400078e0a06 */
[----:B------:R-:W-:Y:S01]  /*0380*/  IMAD.IADD R15, R0, 0x1, -R2 ;  /* 0x00000001000f7824 */ /* 0x000fe200078e0a02 */
[----:B------:R-:W-:Y:S01]  /*0390*/  LOP3.LUT R2, R4, 0xc0, RZ, 0xc0, !PT ;  /* 0x000000c004027812 */ /* 0x000fe200078ec0ff */
[----:B------:R-:W-:Y:S01]  /*03a0*/  IMAD R11, R0, 0x8, R3 ;  /* 0x00000008000b7824 */ /* 0x000fe200078e0203 */
[----:B------:R-:W-:Y:S01]  /*03b0*/  SHF.R.S32.HI R0, RZ, 0x1f, R5 ;  /* 0x0000001fff007819 */ /* 0x000fe20000011405 */
[----:B------:R-:W-:Y:S01]  /*03c0*/  STL [R1+0x60], R22 ;  /* 0x0000601601007387 */ /* 0x000fe20000100800 */
[----:B------:R-:W-:Y:S02]  /*03d0*/  SHF.R.S32.HI R5, RZ, 0x4, R7 ;  /* 0x00000004ff057819 */ /* 0x000fe40000011407 */
[----:B------:R-:W-:Y:S01]  /*03e0*/  SHF.R.U32.HI R6, RZ, 0x3, R2 ;  /* 0x00000003ff067819 */ /* 0x000fe20000011602 */
[----:B------:R-:W-:Y:S01]  /*03f0*/  STL [R1+0x20], R24 ;  /* 0x0000201801007387 */ /* 0x000fe20000100800 */
[----:B------:R-:W-:-:S02]  /*0400*/  LEA.HI R3, R7, R5, RZ, 0x1 ;  /* 0x0000000507037211 */ /* 0x000fc400078f08ff */
[----:B------:R-:W-:Y:S02]  /*0410*/  LOP3.LUT R4, R2, 0x18, R24, 0xf8, !PT ;  /* 0x0000001802047812 */ /* 0x000fe400078ef818 */
[----:B------:R-:W-:Y:S02]  /*0420*/  LOP3.LUT R2, R3, 0xfffffffe, RZ, 0xc0, !PT ;  /* 0xfffffffe03027812 */ /* 0x000fe400078ec0ff */
[----:B------:R-:W-:Y:S02]  /*0430*/  SHF.R.S32.HI R7, RZ, 0x1f, R10 ;  /* 0x0000001fff077819 */ /* 0x000fe4000001140a */
[----:B------:R-:W-:Y:S01]  /*0440*/  LOP3.LUT R3, R4, R6, RZ, 0x3c, !PT ;  /* 0x0000000604037212 */ /* 0x000fe200078e3cff */
[----:B------:R-:W-:Y:S01]  /*0450*/  IMAD.IADD R12, R5, 0x1, -R2 ;  /* 0x00000001050c7824 */ /* 0x000fe200078e0a02 */
[----:B------:R-:W-:Y:S02]  /*0460*/  LEA.HI R2, R9, R9, RZ, 0x1 ;  /* 0x0000000909027211 */ /* 0x000fe400078f08ff */
[----:B------:R-:W-:Y:S01]  /*0470*/  LEA.HI R4, R14, R14, RZ, 0x1 ;  /* 0x0000000e0e047211 */ /* 0x000fe200078f08ff */
[----:B------:R-:W-:Y:S01]  /*0480*/  IMAD.U32 R240, R11, 0x20, R3 ;  /* 0x000000200bf07824 */ /* 0x000fe200078e0003 */
[----:B------:R-:W-:-:S02]  /*0490*/  LEA.HI R0, R0, R8, RZ, 0x3 ;  /* 0x0000000800007211 */ /* 0x000fc400078f18ff */
[----:B------:R-:W-:Y:S02]  /*04a0*/  LEA.HI R21, R7, R10, RZ, 0x2 ;  /* 0x0000000a07157211 */ /* 0x000fe400078f10ff */
[--C-:B------:R-:W-:Y:S02]  /*04b0*/  SHF.R.S32.HI R5, RZ, 0x1, R2.reuse ;  /* 0x00000001ff057819 */ /* 0x100fe40000011402 */
[----:B------:R-:W-:Y:S02]  /*04c0*/  SHF.R.S32.HI R7, RZ, 0x1f, R2 ;  /* 0x0000001fff077819 */ /* 0x000fe40000011402 */
[----:B------:R-:W-:Y:S02]  /*04d0*/  LOP3.LUT R2, R2, 0x7fffffe, RZ, 0xc0, !PT ;  /* 0x07fffffe02027812 */ /* 0x000fe400078ec0ff */
[----:B------:R-:W-:Y:S02]  /*04e0*/  SHF.R.S32.HI R3, RZ, 0x6, R13 ;  /* 0x00000006ff037819 */ /* 0x000fe4000001140d */
[----:B------:R-:W-:Y:S01]  /*04f0*/  SHF.R.S32.HI R10, RZ, 0x1f, R9 ;  /* 0x0000001fff0a7819 */ /* 0x000fe20000011409 */
[----:B------:R-:W-:Y:S01]  /*0500*/  IMAD.IADD R19, R9, 0x1, -R2 ;  /* 0x0000000109137824 */ /* 0x000fe200078e0a02 */
[----:B------:R-:W-:Y:S01]  /*0510*/  LOP3.LUT R6, R4, 0x7fffffe, RZ, 0xc0, !PT ;  /* 0x07fffffe04067812 */ /* 0x000fe200078ec0ff */
[----:B------:R-:W-:Y:S01]  /*0520*/  IMAD R2, R3, 0x4, R12 ;  /* 0x0000000403027824 */ /* 0x000fe200078e020c */
[----:B------:R-:W-:-:S02]  /*0530*/  LOP3.LUT R0, R0, 0xfffffff8, RZ, 0xc0, !PT ;  /* 0xfffffff800007812 */ /* 0x000fc400078ec0ff */
[----:B------:R-:W-:Y:S01]  /*0540*/  LEA.HI R10, R10, R9, RZ, 0x3 ;  /* 0x000000090a0a7211 */ /* 0x000fe200078f18ff */
[----:B------:R-:W-:Y:S01]  /*0550*/  IMAD.IADD R11, R14, 0x1, -R6 ;  /* 0x000000010e0b7824 */ /* 0x000fe200078e0a06 */
[----:B------:R-:W-:Y:S01]  /*0560*/  LEA R240, R240, UR4, 0x1 ;  /* 0x00000004f0f07c11 */ /* 0x000fe2000f8e08ff */
[----:B------:R-:W-:Y:S01]  /*0570*/  IMAD.IADD R0, R8, 0x1, -R0 ;  /* 0x0000000108007824 */ /* 0x000fe200078e0a00 */
[----:B------:R-:W-:Y:S01]  /*0580*/  LEA.HI R8, R7, R5, RZ, 0x2 ;  /* 0x0000000507087211 */ /* 0x000fe200078f10ff */
[----:B------:R-:W-:Y:S01]  /*0590*/  IMAD R232, R2, 0x8, R11 ;  /* 0x0000000802e87824 */ /* 0x000fe200078e020b */
[----:B------:R-:W-:Y:S02]  /*05a0*/  LOP3.LUT R7, R10, 0xfffffff8, RZ, 0xc0, !PT ;  /* 0xfffffff80a077812 */ /* 0x000fe400078ec0ff */
[----:B------:R-:W-:Y:S02]  /*05b0*/  SHF.R.S32.HI R2, RZ, 0x1, R4 ;  /* 0x00000001ff027819 */ /* 0x000fe40000011404 */
[----:B------:R-:W-:Y:S01]  /*05c0*/  LEA.HI R11, R0, R0, RZ, 0x1 ;  /* 0x00000000000b7211 */ /* 0x000fe200078f08ff */
[----:B------:R-:W-:Y:S01]  /*05d0*/  IMAD.IADD R13, R9, 0x1, -R7 ;  /* 0x00000001090d7824 */ /* 0x000fe200078e0a07 */
[----:B------:R-:W-:Y:S01]  /*05e0*/  LOP3.LUT R8, R8, 0xfffffffc, RZ, 0xc0, !PT ;  /* 0xfffffffc08087812 */ /* 0x000fe200078ec0ff */
[C---:B------:R-:W-:Y:S01]  /*05f0*/  IMAD.SHL.U32 R4, R2.reuse, 0x40, RZ ;  /* 0x0000004002047824 */ /* 0x040fe200078e00ff */
[----:B------:R-:W-:Y:S01]  /*0600*/  SHF.R.S32.HI R9, RZ, 0x7, R16 ;  /* 0x00000007ff097819 */ /* 0x000fe20000011410 */
[----:B------:R-:W-:Y:S01]  /*0610*/  IMAD.SHL.U32 R16, R3, 0x20, RZ ;  /* 0x0000002003107824 */ /* 0x000fe200078e00ff */
[----:B------:R-:W-:Y:S01]  /*0620*/  LOP3.LUT P4, RZ, R2, 0x2, RZ, 0xc0, !PT ;  /* 0x0000000202ff7812 */ /* 0x000fe2000788c0ff */
[----:B------:R-:W-:Y:S01]  /*0630*/  IMAD.SHL.U32 R3, R14, 0x40, RZ ;  /* 0x000000400e037824 */ /* 0x000fe200078e00ff */
[----:B------:R-:W-:Y:S01]  /*0640*/  LOP3.LUT R6, R0, 0x1, RZ, 0xc0, !PT ;  /* 0x0000000100067812 */ /* 0x000fe200078ec0ff */
[----:B------:R-:W-:Y:S01]  /*0650*/  IMAD.IADD R17, R5, 0x1, -R8 ;  /* 0x0000000105117824 */ /* 0x000fe200078e0a08 */
[----:B------:R-:W-:Y:S01]  /*0660*/  LOP3.LUT R2, R11, 0x3fffffe, RZ, 0xc0, !PT ;  /* 0x03fffffe0b027812 */ /* 0x000fe200078ec0ff */
[----:B------:R-:W-:Y:S01]  /*0670*/  IMAD.SHL.U32 R5, R15, 0x10, RZ ;  /* 0x000000100f057824 */ /* 0x000fe200078e00ff */
[----:B------:R-:W-:Y:S01]  /*0680*/  ISETP.NE.U32.AND P3, PT, R6, 0x1, PT ;  /* 0x000000010600780c */ /* 0x000fe20003f65070 */
[----:B------:R-:W-:Y:S01]  /*0690*/  IMAD.SHL.U32 R7, R20, 0x2, RZ ;  /* 0x0000000214077824 */ /* 0x000fe200078e00ff */
[----:B------:R-:W-:Y:S01]  /*06a0*/  LOP3.LUT R6, R3, 0x1c0, RZ, 0xc0, !PT ;  /* 0x000001c003067812 */ /* 0x000fe200078ec0ff */
[C---:B------:R-:W-:Y:S01]  /*06b0*/  IMAD.IADD R14, R0.reuse, 0x1, -R2 ;  /* 0x00000001000e7824 */ /* 0x040fe200078e0a02 */
[C---:B------:R-:W-:Y:S01]  /*06c0*/  LOP3.LUT P2, RZ, R0.reuse, 0x2, RZ, 0xc0, !PT ;  /* 0x0000000200ff7812 */ /* 0x040fe2000784c0ff */
[----:B------:R-:W-:Y:S01]  /*06d0*/  IMAD.SHL.U32 R0, R0, 0x40, RZ ;  /* 0x0000004000007824 */ /* 0x000fe200078e00ff */
[----:B------:R-:W-:-:S02]  /*06e0*/  LOP3.LUT R2, R4, 0xc0, RZ, 0xc0, !PT ;  /* 0x000000c004027812 */ /* 0x000fc400078ec0ff */
[----:B------:R-:W-:Y:S01]  /*06f0*/  SHF.R.S32.HI R3, RZ, 0x3, R10 ;  /* 0x00000003ff037819 */ /* 0x000fe2000001140a */
[----:B------:R-:W-:Y:S01]  /*0700*/  IMAD R10, R15, 0x200, R7 ;  /* 0x000002000f0a7824 */ /* 0x000fe200078e0207 */
[----:B------:R-:W-:Y:S02]  /*0710*/  LOP3.LUT R4, R6, 0x30, R5, 0xf8, !PT ;  /* 0x0000003006047812 */ /* 0x000fe400078ef805 */
[----:B------:R-:W-:Y:S01]  /*0720*/  LOP3.LUT R0, R0, 0x1c0, RZ, 0xc0, !PT ;  /* 0x000001c000007812 */ /* 0x000fe200078ec0ff */
[----:B------:R-:W-:Y:S01]  /*0730*/  IMAD R19, R3, 0x8, R19 ;  /* 0x0000000803137824 */ /* 0x000fe200078e0213 */
[--C-:B------:R-:W-:Y:S01]  /*0740*/  LOP3.LUT R8, R4, 0x8, R18.reuse, 0xf8, !PT ;  /* 0x0000000804087812 */ /* 0x100fe200078ef812 */
[----:B------:R-:W-:Y:S01]  /*0750*/  IMAD R225, R15, 0x2, R3 ;  /* 0x000000020fe17824 */ /* 0x000fe200078e0203 */
[----:B------:R-:W-:Y:S01]  /*0760*/  LOP3.LUT R5, R2, 0x8, R18, 0xf8, !PT ;  /* 0x0000000802057812 */ /* 0x000fe200078ef812 */
[----:B------:R-:W-:Y:S01]  /*0770*/  IMAD R10, R14, 0x20, R10 ;  /* 0x000000200e0a7824 */ /* 0x000fe200078e020a */
[----:B------:R-:W-:-:S02]  /*0780*/  SHF.R.U32.HI R4, RZ, 0x3, R2 ;  /* 0x00000003ff047819 */ /* 0x000fc40000011602 */
[----:B------:R-:W-:Y:S02]  /*0790*/  LOP3.LUT R3, R0, 0x20, R16, 0xf8, !PT ;  /* 0x0000002000037812 */ /* 0x000fe400078ef810 */
[----:B------:R-:W-:Y:S01]  /*07a0*/  SHF.R.U32.HI R2, RZ, 0x3, R0 ;  /* 0x00000003ff027819 */ /* 0x000fe20000011600 */
[----:B------:R-:W-:Y:S01]  /*07b0*/  IMAD R0, R9, 0x1000, R7 ;  /* 0x0000100009007824 */ /* 0x000fe200078e0207 */
[----:B------:R-:W-:Y:S02]  /*07c0*/  SHF.R.U32.HI R6, RZ, 0x3, R6 ;  /* 0x00000003ff067819 */ /* 0x000fe40000011606 */
[----:B------:R-:W-:Y:S01]  /*07d0*/  LOP3.LUT R2, R3, R2, RZ, 0x3c, !PT ;  /* 0x0000000203027212 */ /* 0x000fe200078e3cff */
[----:B------:R-:W-:Y:S01]  /*07e0*/  IMAD R0, R22, 0x400, R0 ;  /* 0x0000040016007824 */ /* 0x000fe200078e0200 */
[----:B------:R-:W-:Y:S02]  /*07f0*/  LOP3.LUT R3, R8, R6, RZ, 0x3c, !PT ;  /* 0x0000000608037212 */ /* 0x000fe400078e3cff */
[----:B------:R-:W-:Y:S01]  /*0800*/  LOP3.LUT R4, R5, R4, RZ, 0x3c, !PT ;  /* 0x0000000405047212 */ /* 0x000fe200078e3cff */
[----:B------:R-:W-:Y:S01]  /*0810*/  IMAD.IADD R241, R2, 0x1, R0 ;  /* 0x0000000102f17824 */ /* 0x000fe200078e0200 */
[----:B------:R-:W-:Y:S01]  /*0820*/  LOP3.LUT P5, RZ, R13, 0x2, RZ, 0xc0, !PT ;  /* 0x000000020dff7812 */ /* 0x000fe200078ac0ff */
[----:B------:R-:W-:Y:S01]  /*0830*/  IMAD.SHL.U32 R0, R9, 0x8, RZ ;  /* 0x0000000809007824 */ /* 0x000fe200078e00ff */
[----:B------:R-:W-:Y:S01]  /*0840*/  LOP3.LUT P6, RZ, R13, 0x4, RZ, 0xc0, !PT ;  /* 0x000000040dff7812 */ /* 0x000fe200078cc0ff */
[----:B------:R-:W-:Y:S01]  /*0850*/  IMAD.U32 R232, R232, 0x20, R4 ;  /* 0x00000020e8e87824 */ /* 0x000fe200078e0004 */
[----:B------:R-:W-:Y:S01]  /*0860*/  LEA R241, R241, UR4, 0x1 ;  /* 0x00000004f1f17c11 */ /* 0x000fe2000f8e08ff */
[----:B------:R-:W-:Y:S01]  /*0870*/  IMAD R4, R12, 0x200, R3 ;  /* 0x000002000c047824 */ /* 0x000fe200078e0203 */
[----:B------:R-:W-:Y:S01]  /*0880*/  LOP3.LUT R6, R0, 0x8, RZ, 0xc0, !PT ;  /* 0x0000000800067812 */ /* 0x000fe200078ec0ff */
[----:B------:R-:W-:Y:S01]  /*0890*/  IMAD.SHL.U32 R2, R13, 0x40, RZ ;  /* 0x000000400d027824 */ /* 0x000fe200078e00ff */
[----:B------:R-:W-:Y:S01]  /*08a0*/  SHF.R.S32.HI R0, RZ, 0x1, R11 ;  /* 0x00000001ff007819 */ /* 0x000fe2000001140b */
[----:B------:R-:W-:Y:S01]  /*08b0*/  IMAD.SHL.U32 R3, R17, 0x40, RZ ;  /* 0x0000004011037824 */ /* 0x000fe200078e00ff */
[----:B------:R-:W-:Y:S01]  /*08c0*/  LEA R222, R232, UR5, 0x1 ;  /* 0x00000005e8de7c11 */ /* 0x000fe2000f8e08ff */
[----:B------:R-:W-:Y:S01]  /*08d0*/  IMAD.SHL.U32 R5, R12, 0x8, RZ ;  /* 0x000000080c057824 */ /* 0x000fe200078e00ff */
[C---:B------:R-:W-:Y:S01]  /*08e0*/  LOP3.LUT P1, RZ, R0.reuse, 0x2, RZ, 0xc0, !PT ;  /* 0x0000000200ff7812 */ /* 0x040fe2000782c0ff */
[----:B------:R-:W-:Y:S01]  /*08f0*/  IMAD.SHL.U32 R0, R0, 0x40, RZ ;  /* 0x0000004000007824 */ /* 0x000fe200078e00ff */
[----:B------:R-:W-:Y:S01]  /*0900*/  LOP3.LUT R2, R2, 0x1c0, RZ, 0xc0, !PT ;  /* 0x000001c002027812 */ /* 0x000fe200078ec0ff */
[----:B------:R-:W-:Y:S01]  /*0910*/  IMAD.SHL.U32 R9, R12, 0x10, RZ ;  /* 0x000000100c097824 */ /* 0x000fe200078e00ff */
[----:B------:R-:W-:Y:S01]  /*0920*/  LOP3.LUT R3, R3, 0xc0, RZ, 0xc0, !PT ;  /* 0x000000c003037812 */ /* 0x000fe200078ec0ff */
[C---:B------:R-:W-:Y:S01]  /*0930*/  VIADD R243, R241.reuse, 0x20 ;  /* 0x00000020f1f37836 */ /* 0x040fe20000000000 */
[----:B------:R-:W-:Y:S01]  /*0940*/  LOP3.LUT R0, R0, 0xc0, RZ, 0xc0, !PT ;  /* 0x000000c000007812 */ /* 0x000fe200078ec0ff */
[----:B------:R-:W-:Y:S01]  /*0950*/  @P2 VIADD R243, R241, 0xffffffe0 ;  /* 0xffffffe0f1f32836 */ /* 0x000fe20000000000 */
[----:B------:R-:W-:-:S02]  /*0960*/  LOP3.LUT R5, R5, 0x8, RZ, 0xc0, !PT ;  /* 0x0000000805057812 */ /* 0x000fc400078ec0ff */
[----:B------:R-:W-:Y:S02]  /*0970*/  SHF.R.U32.HI R7, RZ, 0x3, R0 ;  /* 0x00000003ff077819 */ /* 0x000fe40000011600 */
[----:B------:R-:W-:Y:S02]  /*0980*/  SHF.R.U32.HI R8, RZ, 0x3, R2 ;  /* 0x00000003ff087819 */ /* 0x000fe40000011602 */
[----:B------:R-:W-:Y:S02]  /*0990*/  LOP3.LUT R7, R7, R0, R6, 0x1e, !PT ;  /* 0x0000000007077212 */ /* 0x000fe400078e1e06 */
[----:B------:R-:W-:Y:S02]  /*09a0*/  SHF.R.U32.HI R0, RZ, 0x3, R3 ;  /* 0x00000003ff007819 */ /* 0x000fe40000011603 */
[----:B------:R-:W-:Y:S01]  /*09b0*/  LOP3.LUT R9, R6, 0x10, R9, 0xf8, !PT ;  /* 0x0000001006097812 */ /* 0x000fe200078ef809 */
[----:B------:R-:W-:Y:S01]  /*09c0*/  IMAD.IADD R7, R7, 0x1, R10 ;  /* 0x0000000107077824 */ /* 0x000fe200078e020a */
[--C-:B------:R-:W-:Y:S01]  /*09d0*/  LOP3.LUT R8, R8, R2, R5.reuse, 0x1e, !PT ;  /* 0x0000000208087212 */ /* 0x100fe200078e1e05 */
[----:B------:R-:W-:Y:S01]  /*09e0*/  IMAD.SHL.U32 R2, R19, 0x20, RZ ;  /* 0x0000002013027824 */ /* 0x000fe200078e00ff */
[----:B------:R-:W-:-:S02]  /*09f0*/  LOP3.LUT R5, R0, R3, R5, 0x1e, !PT ;  /* 0x0000000300057212 */ /* 0x000fc400078e1e05 */
[----:B------:R-:W-:Y:S01]  /*0a00*/  LOP3.LUT R3, R0, R9, R3, 0x1e, !PT ;  /* 0x0000000900037212 */ /* 0x000fe200078e1e03 */
[----:B------:R-:W-:Y:S01]  /*0a10*/  IMAD R231, R22, 0x200, R2 ;  /* 0x0000020016e77824 */ /* 0x000fe200078e0202 */
[----:B------:R-:W-:Y:S01]  /*0a20*/  SEL R0, R230, 0xffffffe0, !P4 ;  /* 0xffffffe0e6007807 */ /* 0x000fe20006000000 */
[----:B------:R-:W-:Y:S01]  /*0a30*/  IMAD.U32 R225, R225, 0x200, R8 ;  /* 0x00000200e1e17824 */ /* 0x000fe200078e0008 */
[----:B------:R-:W-:Y:S01]  /*0a40*/  LOP3.LUT P0, RZ, R17, 0x2, RZ, 0xc0, !PT ;  /* 0x0000000211ff7812 */ /* 0x000fe2000780c0ff */
        /* <DEDUP_REMOVED lines=8> */
[----:B------:R-:W-:Y:S01]  /*0ad0*/  IMAD.IADD R231, R231, 0x1, R5 ;  /* 0x00000001e7e77824 */ /* 0x000fe200078e0205 */
[----:B------:R-:W-:Y:S01]  /*0ae0*/  SEL R242, R242, 0x10, !P3 ;  /* 0x00000010f2f27807 */ /* 0x000fe20005800000 */
[----:B------:R-:W-:Y:S01]  /*0af0*/  VIADD R5, R24, 0x20 ;  /* 0x0000002018057836 */ /* 0x000fe20000000000 */
[----:B------:R-:W-:Y:S01]  /*0b00*/  SEL R230, R230, 0xffffffe0, !P0 ;  /* 0xffffffe0e6e67807 */ /* 0x000fe20004000000 */
[----:B------:R-:W-:Y:S01]  /*0b10*/  IMAD.U32 R0, RZ, RZ, UR6 ;  /* 0x00000006ff007e24 */ /* 0x000fe2000f8e00ff */
[----:B------:R-:W-:Y:S01]  /*0b20*/  UIADD3 UR6, UR4, 0x9000, URZ ;  /* 0x0000900004067890 */ /* 0x000fe2000fffe03f */
[----:B------:R-:W-:Y:S01]  /*0b30*/  IMAD.U32 R3, RZ, RZ, UR7 ;  /* 0x00000007ff037e24 */ /* 0x000fe2000f8e00ff */
[----:B------:R-:W-:Y:S01]  /*0b40*/  SHF.R.S32.HI R0, RZ, 0x2, R21 ;  /* 0x00000002ff007819 */ /* 0x000fe20000011415 */
[----:B------:R-:W-:Y:S01]  /*0b50*/  VIADD R3, R24, 0x40 ;  /* 0x0000004018037836 */ /* 0x000fe20000000000 */
[----:B------:R1:W-:Y:S01]  /*0b60*/  STL [R1+0x40], R5 ;  /* 0x0000400501007387 */ /* 0x0003e20000100800 */
[----:B------:R-:W-:-:S02]  /*0b70*/  IMAD.MOV.U32 R2, RZ, RZ, 0x40 ;  /* 0x00000040ff027424 */ /* 0x000fc400078e00ff */
[----:B------:R-:W-:Y:S01]  /*0b80*/  IMAD R0, R22, 0x10, R0 ;  /* 0x0000001016007824 */ /* 0x000fe200078e0200 */
[----:B------:R2:W-:Y:S01]  /*0b90*/  STL [R1+0x44], R3 ;  /* 0x0000440301007387 */ /* 0x0005e20000100800 */
[----:B------:R-:W-:Y:S02]  /*0ba0*/  IMAD.SHL.U32 R223, R231, 0x2, RZ ;  /* 0x00000002e7df7824 */ /* 0x000fe400078e00ff */
[----:B------:R-:W-:Y:S01]  /*0bb0*/  IMAD.IADD R226, R225, 0x1, R226 ;  /* 0x00000001e1e27824 */ /* 0x000fe200078e02e2 */
[----:B------:R3:W-:Y:S01]  /*0bc0*/  STL [R1+0x1c], R0 ;  /* 0x00001c0001007387 */ /* 0x0007e20000100800 */
[----:B------:R-:W-:Y:S01]  /*0bd0*/  IMAD.IADD R244, R241, 0x1, R242 ;  /* 0x00000001f1f47824 */ /* 0x000fe200078e02f2 */
[----:B------:R-:W-:Y:S01]  /*0be0*/  IADD3 R224, R223, 0x6000, R224 ;  /* 0x00006000dfe07810 */ /* 0x000fe20007ffe0e0 */
[----:B------:R-:W-:-:S04]  /*0bf0*/  IMAD.IADD R242, R242, 0x1, R243 ;  /* 0x00000001f2f27824 */ /* 0x000fc800078e02f3 */
[----:B------:R-:W-:Y:S01]  /*0c00*/  IMAD.IADD R224, R224, 0x1, R230 ;  /* 0x00000001e0e07824 */ /* 0x000fe200078e02e6 */
[----:B-1----:R-:W-:-:S05]  /*0c10*/  LEA R5, R7, UR6, 0x1 ;  /* 0x0000000607057c11 */ /* 0x002fca000f8e08ff */
[C---:B--2---:R-:W-:Y:S01]  /*0c20*/  VIADD R3, R5.reuse, 0x20 ;  /* 0x0000002005037836 */ /* 0x044fe20000000000 */
[----:B------:R1:W-:Y:S01]  /*0c30*/  STL [R1+0x50], R5 ;  /* 0x0000500501007387 */ /* 0x0003e20000100800 */
[----:B------:R-:W-:Y:S01]  /*0c40*/  @P1 VIADD R3, R5, 0xffffffe0 ;  /* 0xffffffe005031836 */ /* 0x000fe20000000000 */
[----:B---3--:R-:W-:Y:S02]  /*0c50*/  SEL R0, R2, 0xffffffc0, !P6 ;  /* 0xffffffc002007807 */ /* 0x008fe40007000000 */
[----:B------:R-:W-:Y:S02]  /*0c60*/  LEA R2, R4, UR4, 0x1 ;  /* 0x0000000404027c11 */ /* 0x000fe4000f8e08ff */
[----:B------:R1:W-:Y:S01]  /*0c70*/  STL [R1+0x54], R3 ;  /* 0x0000540301007387 */ /* 0x0003e20000100800 */
[--C-:B------:R-:W-:Y:S02]  /*0c80*/  IMAD.IADD R228, R225, 0x1, R0.reuse ;  /* 0x00000001e1e47824 */ /* 0x100fe400078e0200 */
[----:B------:R-:W-:-:S07]  /*0c90*/  IMAD.IADD R227, R226, 0x1, R0 ;  /* 0x00000001e2e37824 */ /* 0x000fce00078e0200 */
.L_x_337:
        /* <DEDUP_REMOVED lines=21> */
[----:B-1----:R-:W-:Y:S01]  /*0df0*/  IMAD.U32 R5, RZ, RZ, UR7 ;  /* 0x00000007ff057e24 */ /* 0x002fe2000f8e00ff */
        /* <DEDUP_REMOVED lines=45> */
.L_x_296:
        /* <DEDUP_REMOVED lines=69> */
[----:B------:R-:W-:Y:S01]  /*1520*/  USHF.R.S32.HI UR21, URZ, 0x1f, UR16 ;  /* 0x0000001f3f157899 */ /* 0x000fe20008011410 */
[----:B------:R-:W-:Y:S01]  /*1530*/  ULDC UR52, c[0x0][0x2c4] ;  /* 0x0000b10000347ab9 */ /* 0x000fe20000000800 */
[----:B------:R-:W-:-:S02]  /*1540*/  UIMAD UR15, UR11, UR6, URZ ;  /* 0x000000060b0f72a4 */ /* 0x000fc4000f8e023f */
[----:B------:R-:W-:Y:S01]  /*1550*/  IADD3 R4, -R0, RZ, RZ ;  /* 0x000000ff00047210 */ /* 0x000fe20007ffe1ff */
[----:B------:R-:W-:Y:S02]  /*1560*/  @!UP0 UIADD3 UR42, UR33, UR31, URZ ;  /* 0x0000001f212a8290 */ /* 0x000fe4000fffe03f */
[----:B------:R-:W-:Y:S02]  /*1570*/  UIMAD UR11, UR11, UR5, URZ ;  /* 0x000000050b0b72a4 */ /* 0x000fe4000f8e023f */
        /* <DEDUP_REMOVED lines=8> */
[----:B------:R-:W-:Y:S02]  /*1600*/  UISETP.NE.AND UP4, UPT, UR23, URZ, UPT ;  /* 0x0000003f1700728c */ /* 0x000fe4000bf85270 */
[----:B------:R-:W-:Y:S02]  /*1610*/  UIMAD UR17, UR10, UR12, UR11 ;  /* 0x0000000c0a1172a4 */ /* 0x000fe4000f8e020b */
[----:B------:R-:W-:Y:S02]  /*1620*/  UIMAD UR51, UR57, UR24, URZ ;  /* 0x00000018393372a4 */ /* 0x000fe4000f8e023f */
        /* <DEDUP_REMOVED lines=13> */
[----:B------:R-:W-:Y:S02]  /*1700*/  USEL UR55, UR28, URZ, UP4 ;  /* 0x0000003f1c377287 */ /* 0x000fe4000a000000 */
[----:B------:R-:W-:Y:S01]  /*1710*/  @P0 IADD3 R0, R0, 0x1, RZ ;  /* 0x0000000100000810 */ /* 0x000fe20007ffe0ff */
[----:B------:R-:W-:Y:S01]  /*1720*/  @UP3 UIMAD UR28, UR57, UR5, UR10 ;  /* 0x00000005391c32a4 */ /* 0x000fe2000f8e020a */
[----:B------:R-:W-:Y:S01]  /*1730*/  PLOP3.LUT P0, PT, PT, PT, UP3, 0x80, 0x0 ;  /* 0x000000000000781c */ /* 0x000fe20003f0f038 */
[----:B------:R-:W-:-:S02]  /*1740*/  @!UP3 UIMAD UR5, UR49, UR40, UR57 ;  /* 0x000000283105b2a4 */ /* 0x000fc4000f8e0239 */
[----:B------:R-:W-:Y:S01]  /*1750*/  @UP1 UIMAD UR20, UR20, UR25, URZ ;  /* 0x00000019141412a4 */ /* 0x000fe2000f8e023f */
[----:B------:R-:W-:Y:S01]  /*1760*/  IMAD.MOV.U32 R13, RZ, RZ, R0 ;  /* 0x000000ffff0d7224 */ /* 0x000fe200078e0000 */
[----:B------:R-:W-:Y:S02]  /*1770*/  @UP1 UIMAD UR11, UR26, UR23, URZ ;  /* 0x000000171a0b12a4 */ /* 0x000fe4000f8e023f */
[----:B------:R-:W-:Y:S02]  /*1780*/  @!UP3 UIMAD UR28, UR5, UR52, URZ ;  /* 0x00000034051cb2a4 */ /* 0x000fe4000f8e023f */
[----:B------:R-:W-:Y:S01]  /*1790*/  USHF.R.S32.HI UR29, URZ, 0x1f, UR43 ;  /* 0x0000001f3f1d7899 */ /* 0x000fe2000801142b */
[----:B------:R-:W-:Y:S01]  /*17a0*/  @!P2 IADD3 R13, -R13, RZ, RZ ;  /* 0x000000ff0d0da210 */ /* 0x000fe20007ffe1ff */
[----:B------:R-:W-:Y:S01]  /*17b0*/  USHF.R.S32.HI UR54, URZ, 0x1f, UR51 ;  /* 0x0000001f3f367899 */ /* 0x000fe20008011433 */
[----:B------:R-:W-:Y:S01]  /*17c0*/  @!P3 LOP3.LUT R13, RZ, R7, RZ, 0x33, !PT ;  /* 0x00000007ff0db212 */ /* 0x000fe200078e33ff */
[----:B------:R-:W-:-:S02]  /*17d0*/  USHF.R.S32.HI UR41, URZ, 0x6, UR19 ;  /* 0x000000063f297899 */ /* 0x000fc40008011413 */
        /* <DEDUP_REMOVED lines=19> */
.L_x_298:
        /* <DEDUP_REMOVED lines=13> */
.L_x_299:
        /* <DEDUP_REMOVED lines=11> */
.L_x_300:
[----:B------:R-:W-:Y:S02]  /*1a90*/  ULDC UR5, c[0x0][0x270] ;  /* 0x00009c0000057ab9 */ /* 0x000fe40000000800 */
[----:B------:R-:W-:-:S04]  /*1aa0*/  UIMAD UR5, UR49, UR5, UR57 ;  /* 0x00000005310572a4 */ /* 0x000fc8000f8e0239 */
[----:B------:R-:W-:-:S12]  /*1ab0*/  UIMAD UR5, UR5, UR60, URZ ;  /* 0x0000003c050572a4 */ /* 0x000fd8000f8e023f */
.L_x_301:
[----:B------:R-:W2:Y:S01]  /*1ac0*/  LDL.64 R4, [R1+0x20] ;  /* 0x0000200001047983 */ /* 0x000ea20000100a00 */
[----:B------:R-:W-:Y:S01]  /*1ad0*/  ULDC UR10, c[0x0][0x270] ;  /* 0x00009c00000a7ab9 */ /* 0x000fe20000000800 */
[----:B------:R-:W-:Y:S02]  /*1ae0*/  ULDC UR6, c[0x0][0x2dc] ;  /* 0x0000b70000067ab9 */ /* 0x000fe40000000800 */
[----:B------:R1:W2:Y:S01]  /*1af0*/  LDL.64 R22, [R1+0x20] ;  /* 0x0000200001167983 */ /* 0x0002a20000100a00 */
[----:B------:R-:W-:Y:S01]  /*1b00*/  USHF.R.S32.HI UR34, URZ, 0x1f, UR57 ;  /* 0x0000001f3f227899 */ /* 0x000fe20008011439 */
[----:B------:R-:W-:Y:S01]  /*1b10*/  BSSY B1, `(.L_x_297) ;  /* 0x000090a000017945 */ /* 0x000fe20003800000 */
[----:B------:R-:W-:Y:S01]  /*1b20*/  UIMAD UR37, UR6, UR10, URZ ;  /* 0x0000000a062572a4 */ /* 0x000fe2000f8e023f */
[----:B------:R-:W3:Y:S01]  /*1b30*/  S2R R18, SR_TID.X ;  /* 0x0000000000127919 */ /* 0x000ee20000002100 */
[----:B------:R-:W-:Y:S01]  /*1b40*/  UIADD3 UR13, UR16, UR5, URZ ;  /* 0x00000005100d7290 */ /* 0x000fe2000fffe03f */
[----:B------:R-:W-:Y:S01]  /*1b50*/  ULDC.64 UR10, c[0x0][0x428] ;  /* 0x00010a00000a7ab9 */ /* 0x000fe20000000a00 */
[----:B------:R-:W-:Y:S01]  /*1b60*/  UIADD3 UR15, -UR7, UR45, UR43 ;  /* 0x0000002d070f7290 */ /* 0x000fe2000fffe12b */
[----:B------:R-:W-:Y:S01]  /*1b70*/  IMAD.U32 R8, RZ, RZ, UR10 ;  /* 0x0000000aff087e24 */ /* 0x000fe2000f8e00ff */
[----:B------:R-:W-:Y:S01]  /*1b80*/  UIMAD UR5, UR34, UR10, URZ ;  /* 0x0000000a220572a4 */ /* 0x000fe2000f8e023f */
[----:B------:R-:W-:Y:S01]  /*1b90*/  ULDC.64 UR18, c[0x0][0x478] ;  /* 0x00011e0000127ab9 */ /* 0x000fe20000000a00 */
[----:B------:R-:W-:-:S02]  /*1ba0*/  ULDC UR20, c[0x0][0x398] ;  /* 0x0000e60000147ab9 */ /* 0x000fc40000000800 */
[----:B------:R-:W-:Y:S02]  /*1bb0*/  UIMAD UR17, UR57, UR11, UR5 ;  /* 0x0000000b391172a4 */ /* 0x000fe4000f8e0205 */
[----:B------:R-:W-:Y:S01]  /*1bc0*/  UIMAD.WIDE UR18, UR13, 0x4, UR18 ;  /* 0x000000040d1278a5 */ /* 0x000fe2000f8e0212 */
[----:B------:R-:W-:Y:S01]  /*1bd0*/  ULDC.64 UR10, c[0x0][0x420] ;  /* 0x00010800000a7ab9 */ /* 0x000fe20000000a00 */
[----:B------:R-:W-:Y:S01]  /*1be0*/  UIADD3 UR35, UR16, UR28, URZ ;  /* 0x0000001c10237290 */ /* 0x000fe2000fffe03f */
[----:B------:R-:W-:Y:S01]  /*1bf0*/  IMAD.U32 R7, RZ, RZ, UR10 ;  /* 0x0000000aff077e24 */ /* 0x000fe2000f8e00ff */
[----:B------:R-:W-:Y:S02]  /*1c00*/  UIMAD UR5, UR21, UR10, URZ ;  /* 0x0000000a150572a4 */ /* 0x000fe4000f8e023f */
[----:B------:R-:W-:Y:S02]  /*1c10*/  USHF.L.U32 UR28, UR37, 0x6, URZ ;  /* 0x00000006251c7899 */ /* 0x000fe4000800063f */
[----:B------:R-:W-:-:S02]  /*1c20*/  UIMAD UR14, UR16, UR11, UR5 ;  /* 0x0000000b100e72a4 */ /* 0x000fc4000f8e0205 */
[----:B------:R-:W-:Y:S02]  /*1c30*/  UIADD3 UR5, UR15, -UR20, URZ ;  /* 0x800000140f057290 */ /* 0x000fe4000fffe03f */
[----:B------:R-:W-:Y:S01]  /*1c40*/  UIADD3 UR15, UP2, UP0, UR30, UR28, UR51 ;  /* 0x0000001c1e0f7290 */ /* 0x000fe2000f85e033 */
[----:B------:R-:W-:Y:S02]  /*1c50*/  ULDC.64 UR32, c[0x0][0x210] ;  /* 0x0000840000207ab9 */ /* 0x000fe40000000a00 */
[----:B------:R-:W-:Y:S01]  /*1c60*/  ULDC.64 UR30, c[0x0][0x3e0] ;  /* 0x0000f800001e7ab9 */ /* 0x000fe20000000a00 */
[----:B------:R-:W-:Y:S01]  /*1c70*/  UIADD3 UR6, UR41, -0x1, URZ ;  /* 0xffffffff29067890 */ /* 0x000fe2000fffe03f */
[----:B---3--:R-:W-:-:S04]  /*1c80*/  SHF.R.S32.HI R19, RZ, 0x1f, R18 ;  /* 0x0000001fff137819 */ /* 0x008fc80000011412 */
[CC--:B------:R-:W-:Y:S02]  /*1c90*/  LEA.HI R11, R19.reuse, R18.reuse, RZ, 0x2 ;  /* 0x00000012130b7211 */ /* 0x0c0fe400078f10ff */
[----:B------:R-:W-:Y:S02]  /*1ca0*/  LEA.HI R10, R19, R18, RZ, 0x5 ;  /* 0x00000012130a7211 */ /* 0x000fe400078f28ff */
[----:B------:R-:W-:-:S04]  /*1cb0*/  SHF.R.S32.HI R0, RZ, 0x2, R11 ;  /* 0x00000002ff007819 */ /* 0x000fc8000001140b */
[----:B------:R-:W-:Y:S02]  /*1cc0*/  SHF.R.S32.HI R17, RZ, 0x1f, R0 ;  /* 0x0000001fff117819 */ /* 0x000fe40000011400 */
[----:B------:R-:W-:-:S03]  /*1cd0*/  IADD3 R6, P2, R0, UR16, RZ ;  /* 0x0000001000067c10 */ /* 0x000fc6000ff5e0ff */
[C---:B------:R-:W-:Y:S01]  /*1ce0*/  IMAD R9, R17.reuse, UR10, RZ ;  /* 0x0000000a11097c24 */ /* 0x040fe2000f8e02ff */
[----:B------:R-:W-:Y:S01]  /*1cf0*/  IADD3.X R3, R17, UR21, RZ, P2, !PT ;  /* 0x0000001511037c10 */ /* 0x000fe200097fe4ff */
[----:B------:R-:W-:Y:S02]  /*1d00*/  ULDC.64 UR20, c[0x0][0x400] ;  /* 0x0001000000147ab9 */ /* 0x000fe40000000a00 */
[----:B------:R-:W-:Y:S02]  /*1d10*/  IMAD R9, R0, UR11, R9 ;  /* 0x0000000b00097c24 */ /* 0x000fe4000f8e0209 */
[----:B------:R-:W-:-:S04]  /*1d20*/  IMAD R3, R3, UR38, RZ ;  /* 0x0000002603037c24 */ /* 0x000fc8000f8e02ff */
[----:B------:R-:W-:Y:S02]  /*1d30*/  IMAD R3, R6, UR39, R3 ;  /* 0x0000002706037c24 */ /* 0x000fe4000f8e0203 */
[----:B--2---:R-:W-:-:S05]  /*1d40*/  IMAD.MOV.U32 R22, RZ, RZ, R4 ;  /* 0x000000ffff167224 */ /* 0x004fca00078e0004 */
[----:B------:R-:W-:Y:S01]  /*1d50*/  IADD3 R4, P0, R22, UR12, RZ ;  /* 0x0000000c16047c10 */ /* 0x000fe2000ff1e0ff */
[----:B------:R-:W-:Y:S01]  /*1d60*/  ULDC.64 UR12, c[0x0][0x258] ;  /* 0x00009600000c7ab9 */ /* 0x000fe20000000a00 */
[----:B------:R-:W-:-:S04]  /*1d70*/  SHF.R.S32.HI R23, RZ, 0x1f, R22 ;  /* 0x0000001fff177819 */ /* 0x000fc80000011416 */
[----:B------:R-:W-:Y:S01]  /*1d80*/  IADD3.X R5, R23, UR42, RZ, P0, !PT ;  /* 0x0000002a17057c10 */ /* 0x000fe200087fe4ff */
[----:B------:R1:W-:Y:S02]  /*1d90*/  STL [R1+0x24], R23 ;  /* 0x0000241701007387 */ /* 0x0003e40000100800 */
[----:B------:R-:W-:-:S04]  /*1da0*/  IMAD.WIDE.U32 R4, R7, UR16, R4 ;  /* 0x0000001007047c25 */ /* 0x000fc8000f8e0004 */
[----:B------:R-:W-:Y:S01]  /*1db0*/  IMAD.WIDE.U32 R6, R6, UR38, R22 ;  /* 0x0000002606067c25 */ /* 0x000fe2000f8e0016 */
[----:B------:R-:W-:-:S03]  /*1dc0*/  ULDC.64 UR38, c[0x0][0x2b0] ;  /* 0x0000ac0000267ab9 */ /* 0x000fc60000000a00 */
[----:B------:R-:W-:Y:S01]  /*1dd0*/  VIADD R5, R5, UR14 ;  /* 0x0000000e05057c36 */ /* 0x000fe20008000000 */
[----:B------:R-:W-:Y:S01]  /*1de0*/  UIMAD UR14, UR34, UR12, URZ ;  /* 0x0000000c220e72a4 */ /* 0x000fe2000f8e023f */
[----:B------:R-:W-:Y:S01]  /*1df0*/  IADD3 R6, P0, R6, UR58, RZ ;  /* 0x0000003a06067c10 */ /* 0x000fe2000ff1e0ff */
[----:B------:R-:W-:Y:S01]  /*1e00*/  USHF.R.S32.HI UR34, URZ, 0x1f, UR5 ;  /* 0x0000001f3f227899 */ /* 0x000fe20008011405 */
[----:B------:R-:W-:Y:S01]  /*1e10*/  IMAD.WIDE.U32 R4, R8, UR57, R4 ;  /* 0x0000003908047c25 */ /* 0x000fe2000f8e0004 */
[----:B------:R-:W-:Y:S01]  /*1e20*/  UIMAD UR14, UR57, UR13, UR14 ;  /* 0x0000000d390e72a4 */ /* 0x000fe2000f8e020e */
[----:B------:R-:W-:Y:S01]  /*1e30*/  IADD3.X R7, R7, UR50, R3, P0, !PT ;  /* 0x0000003207077c10 */ /* 0x000fe200087fe403 */
[----:B------:R-:W-:Y:S01]  /*1e40*/  ULEA.HI UR34, UR34, UR5, URZ, 0x6 ;  /* 0x0000000522227291 */ /* 0x000fe2000f8f303f */
[----:B------:R-:W-:Y:S01]  /*1e50*/  LOP3.LUT R3, R10, 0xffffffe0, RZ, 0xc0, !PT ;  /* 0xffffffe00a037812 */ /* 0x000fe200078ec0ff */
[----:B------:R-:W-:Y:S01]  /*1e60*/  USHF.R.S32.HI UR13, URZ, 0x1f, UR28 ;  /* 0x0000001f3f0d7899 */ /* 0x000fe2000801141c */
[----:B------:R-:W-:Y:S01]  /*1e70*/  SHF.R.S32.HI R10, RZ, 0x5, R10 ;  /* 0x00000005ff0a7819 */ /* 0x000fe2000001140a */
[----:B------:R-:W-:Y:S01]  /*1e80*/  USHF.R.S32.HI UR34, URZ, 0x6, UR34 ;  /* 0x000000063f227899 */ /* 0x000fe20008011422 */
[----:B------:R-:W-:Y:S01]  /*1e90*/  VIADD R5, R5, UR17 ;  /* 0x0000001105057c36 */ /* 0x000fe20008000000 */
[----:B------:R-:W-:Y:S01]  /*1ea0*/  UIADD3.X UR13, UR52, UR13, UR54, UP2, UP0 ;  /* 0x0000000d340d7290 */ /* 0x000fe200097e0436 */
[----:B------:R-:W-:Y:S01]  /*1eb0*/  IMAD.IADD R16, R18, 0x1, -R3 ;  /* 0x0000000112107824 */ /* 0x000fe200078e0a03 */
[----:B------:R-:W-:Y:S01]  /*1ec0*/  UISETP.LT.AND UP0, UPT, URZ, UR34, UPT ;  /* 0x000000223f00728c */ /* 0x000fe2000bf01270 */
[----:B------:R-:W-:Y:S01]  /*1ed0*/  IMAD.U32 R3, RZ, RZ, UR12 ;  /* 0x0000000cff037e24 */ /* 0x000fe2000f8e00ff */
[----:B------:R-:W-:Y:S01]  /*1ee0*/  UIADD3 UR5, UP3, UP2, UR55, UR15, UR56 ;  /* 0x0000000f37057290 */ /* 0x000fe2000fa7e038 */
[----:B------:R-:W-:Y:S01]  /*1ef0*/  IMAD R8, R10, UR37, R16 ;  /* 0x000000250a087c24 */ /* 0x000fe2000f8e0210 */
[----:B------:R-:W-:Y:S01]  /*1f00*/  USEL UR34, URZ, UR34, !UP0 ;  /* 0x000000223f227287 */ /* 0x000fe2000c000000 */
[----:B------:R-:W-:Y:S01]  /*1f10*/  IMAD.WIDE.U32 R6, R3, UR57, R6 ;  /* 0x0000003903067c25 */ /* 0x000fe2000f8e0006 */
[----:B------:R-:W-:-:S02]  /*1f20*/  UIADD3.X UR12, UR53, UR13, UR44, UP3, UP2 ;  /* 0x0000000d350c7290 */ /* 0x000fc40009fe442c */
[----:B------:R-:W-:Y:S01]  /*1f30*/  UISETP.GT.AND UP0, UPT, UR41, UR34, UPT ;  /* 0x000000222900728c */ /* 0x000fe2000bf04270 */
[----:B------:R-:W-:Y:S01]  /*1f40*/  IADD3 R3, P0, R8, UR5, RZ ;  /* 0x0000000508037c10 */ /* 0x000fe2000ff1e0ff */
[----:B------:R-:W-:Y:S01]  /*1f50*/  IMAD.WIDE.U32 R4, R0, UR10, R4 ;  /* 0x0000000a00047c25 */ /* 0x000fe2000f8e0004 */
[----:B------:R-:W-:Y:S01]  /*1f60*/  LEA R247, P4, R6, UR32, 0x1 ;  /* 0x0000002006f77c11 */ /* 0x000fe2000f8808ff */
[----:B------:R-:W-:Y:S01]  /*1f70*/  UIMAD.WIDE UR16, UR35, 0x4, UR38 ;  /* 0x00000004231078a5 */ /* 0x000fe2000f8e0226 */
[----:B------:R-:W-:Y:S01]  /*1f80*/  LEA.HI.X.SX32 R8, R8, UR12, 0x1, P0 ;  /* 0x0000000c08087c11 */ /* 0x000fe200080f0eff */
[----:B------:R-:W-:Y:S01]  /*1f90*/  IMAD.IADD R5, R5, 0x1, R9 ;  /* 0x0000000105057824 */ /* 0x000fe200078e0209 */
[----:B------:R-:W-:Y:S01]  /*1fa0*/  PLOP3.LUT P0, PT, PT, PT, UP0, 0x80, 0x0 ;  /* 0x000000000000781c */ /* 0x000fe20003f0f008 */
[----:B------:R-:W-:Y:S01]  /*1fb0*/  VIADD R7, R7, UR14 ;  /* 0x0000000e07077c36 */ /* 0x000fe20008000000 */
[----:B------:R-:W-:Y:S01]  /*1fc0*/  LEA R250, P2, R3, UR20, 0x2 ;  /* 0x0000001403fa7c11 */ /* 0x000fe2000f8410ff */
[----:B------:R-:W-:Y:S01]  /*1fd0*/  UMOV UR20, UR19 ;  /* 0x0000001300147c82 */ /* 0x000fe20008000000 */
[----:B------:R-:W-:-:S02]  /*1fe0*/  LEA R248, P3, R4, UR30, 0x1 ;  /* 0x0000001e04f87c11 */ /* 0x000fc4000f8608ff */
[----:B------:R-:W-:Y:S01]  /*1ff0*/  LEA.HI.X R249, R3, UR21, R8, 0x2, P2 ;  /* 0x0000001503f97c11 */ /* 0x000fe200090f1408 */
[----:B------:R-:W-:Y:S01]  /*2000*/  UMOV UR21, UR18 ;  /* 0x0000001200157c82 */ /* 0x000fe20008000000 */
        /* <DEDUP_REMOVED lines=22> */
.L_x_303:
        /* <DEDUP_REMOVED lines=19> */
.L_x_304:
        /* <DEDUP_REMOVED lines=38> */
.L_x_306:
[----:B------:R-:W-:Y:S05]  /*2500*/  BSYNC B0 ;  /* 0x0000000000007941 */ /* 0x000fea0003800000 */
.L_x_305:
        /* <DEDUP_REMOVED lines=19> */
.L_x_308:
[----:B------:R-:W-:Y:S05]  /*2640*/  BSYNC B0 ;  /* 0x0000000000007941 */ /* 0x000fea0003800000 */
.L_x_307:
        /* <DEDUP_REMOVED lines=32> */
.L_x_310:
[----:B------:R-:W-:Y:S05]  /*2850*/  BSYNC B0 ;  /* 0x0000000000007941 */ /* 0x000fea0003800000 */
.L_x_309:
        /* <DEDUP_REMOVED lines=20> */
.L_x_302:
[----:B------:R-:W-:Y:S01]  /*29a0*/  UIMAD UR5, UR29, UR22, URZ ;  /* 0x000000161d0572a4 */ /* 0x000fe2000f8e023f */
[----:B------:R-:W-:Y:S01]  /*29b0*/  IMAD.U32 R4, RZ, RZ, UR22 ;  /* 0x00000016ff047e24 */ /* 0x000fe2000f8e00ff */
[----:B------:R-:W-:Y:S01]  /*29c0*/  UIMAD UR10, UR48, -0x80, UR7 ;  /* 0xffffff80300a78a4 */ /* 0x000fe2000f8e0207 */
[----:B------:R-:W-:Y:S01]  /*29d0*/  LEA.HI R3, R19, R18, RZ, 0x3 ;  /* 0x0000001213037211 */ /* 0x000fe200078f18ff */
[----:B------:R-:W-:Y:S01]  /*29e0*/  UIMAD UR5, UR43, UR23, UR5 ;  /* 0x000000172b0572a4 */ /* 0x000fe2000f8e0205 */
[----:B------:R-:W-:Y:S01]  /*29f0*/  IMAD.WIDE.U32 R4, R4, UR43, R22 ;  /* 0x0000002b04047c25 */ /* 0x000fe2000f8e0016 */
[----:B------:R-:W-:Y:S01]  /*2a00*/  LEA.HI R11, R11, R0, RZ, 0x1 ;  /* 0x000000000b0b7211 */ /* 0x000fe200078f08ff */
[----:B------:R-:W-:Y:S01]  /*2a10*/  ULEA.HI UR11, UR6, UR6, URZ, 0x1 ;  /* 0x00000006060b7291 */ /* 0x000fe2000f8f083f */
[C---:B------:R-:W-:Y:S01]  /*2a20*/  ISETP.GE.AND P1, PT, R0.reuse, UR10, PT ;  /* 0x0000000a00007c0c */ /* 0x040fe2000bf26270 */
[----:B------:R-:W-:Y:S01]  /*2a30*/  VIADD R8, R0, 0x40 ;  /* 0x0000004000087836 */ /* 0x000fe20000000000 */
[----:B------:R-:W-:Y:S01]  /*2a40*/  IADD3 R6, P0, R4, UR36, RZ ;  /* 0x0000002404067c10 */ /* 0x000fe2000ff1e0ff */
[----:B------:R-:W-:Y:S01]  /*2a50*/  IMAD.U32 R7, RZ, RZ, UR5 ;  /* 0x00000005ff077e24 */ /* 0x000fe2000f8e00ff */
[----:B------:R-:W-:Y:S01]  /*2a60*/  SHF.R.S32.HI R3, RZ, 0x3, R3 ;  /* 0x00000003ff037819 */ /* 0x000fe20000011403 */
[----:B------:R-:W-:Y:S01]  /*2a70*/  ULOP3.LUT UR11, UR11, 0xfffffffe, URZ, 0xc0, !UPT ;  /* 0xfffffffe0b0b7892 */ /* 0x000fe2000f8ec03f */
[----:B------:R-:W-:Y:S01]  /*2a80*/  LOP3.LUT R4, R11, 0x7fffffe, RZ, 0xc0, !PT ;  /* 0x07fffffe0b047812 */ /* 0x000fe200078ec0ff */
[----:B------:R-:W-:Y:S01]  /*2a90*/  ULDC.64 UR12, c[0x0][0x268] ;  /* 0x00009a00000c7ab9 */ /* 0x000fe20000000a00 */
[----:B------:R-:W-:Y:S01]  /*2aa0*/  IADD3.X R7, R5, UR40, R7, P0, !PT ;  /* 0x0000002805077c10 */ /* 0x000fe200087fe407 */
[----:B------:R-:W-:Y:S01]  /*2ab0*/  IMAD.SHL.U32 R3, R3, 0x40, RZ ;  /* 0x0000004003037824 */ /* 0x000fe200078e00ff */
[----:B------:R-:W-:Y:S01]  /*2ac0*/  PLOP3.LUT P0, PT, PT, PT, UP4, 0x80, 0x0 ;  /* 0x000000000000781c */ /* 0x000fe20003f0f048 */
[----:B------:R-:W-:-:S12]  /*2ad0*/  IMAD.IADD R4, R0, 0x1, -R4 ;  /* 0x0000000100047824 */ /* 0x000fd800078e0a04 */
[----:B------:R-:W-:Y:S01]  /*2ae0*/  @P0 BAR.SYNC.DEFER_BLOCKING 0x0 ;  /* 0x0000000000000b1d */ /* 0x000fe20000010000 */
[----:B------:R-:W-:Y:S01]  /*2af0*/  LOP3.LUT R3, R3, 0xc0, RZ, 0xc0, !PT ;  /* 0x000000c003037812 */ /* 0x000fe200078ec0ff */
[----:B------:R-:W-:Y:S01]  /*2b00*/  IMAD R5, R10, 0x8, R4 ;  /* 0x000000080a057824 */ /* 0x000fe200078e0204 */
[----:B------:R-:W-:Y:S01]  /*2b10*/  ISETP.GE.AND P4, PT, R8, UR10, PT ;  /* 0x0000000a08007c0c */ /* 0x000fe2000bf86270 */
[----:B------:R-:W-:Y:S01]  /*2b20*/  IMAD R4, R15, UR12, RZ ;  /* 0x0000000c0f047c24 */ /* 0x000fe2000f8e02ff */
[----:B------:R-:W-:Y:S01]  /*2b30*/  LOP3.LUT R8, R3, 0x18, R22, 0xf8, !PT ;  /* 0x0000001803087812 */ /* 0x000fe200078ef816 */
[----:B------:R-:W-:Y:S01]  /*2b40*/  UIADD3 UR11, UR6, -UR11, URZ ;  /* 0x8000000b060b7290 */ /* 0x000fe2000fffe03f */
[----:B------:R-:W-:Y:S01]  /*2b50*/  SHF.R.U32.HI R3, RZ, 0x3, R3 ;  /* 0x00000003ff037819 */ /* 0x000fe20000011603 */
[----:B------:R-:W-:Y:S01]  /*2b60*/  UIMAD UR5, UR6, -0x40, UR45 ;  /* 0xffffffc0060578a4 */ /* 0x000fe2000f8e022d */
[C---:B------:R-:W-:Y:S01]  /*2b70*/  IMAD R4, R13.reuse, UR13, R4 ;  /* 0x0000000d0d047c24 */ /* 0x040fe2000f8e0204 */
[----:B------:R-:W-:Y:S01]  /*2b80*/  UISETP.NE.AND UP0, UPT, UR11, 0x1, UPT ;  /* 0x000000010b00788c */ /* 0x000fe2000bf05270 */
[----:B------:R-:W-:Y:S01]  /*2b90*/  LOP3.LUT R3, R8, R3, RZ, 0x3c, !PT ;  /* 0x0000000308037212 */ /* 0x000fe200078e3cff */
[----:B------:R-:W-:Y:S01]  /*2ba0*/  IMAD.WIDE.U32 R6, R13, UR12, R6 ;  /* 0x0000000c0d067c25 */ /* 0x000fe2000f8e0006 */
[----:B------:R-:W-:Y:S01]  /*2bb0*/  BSSY B0, `(.L_x_312) ;  /* 0x0000031000007945 */ /* 0x000fe20003800000 */
[----:B------:R-:W-:-:S02]  /*2bc0*/  ISETP.GE.AND P6, PT, R0, UR5, PT ;  /* 0x0000000500007c0c */ /* 0x000fc4000bfc6270 */
[----:B------:R-:W-:Y:S02]  /*2bd0*/  IMAD.U32 R14, R5, 0x20, R3 ;  /* 0x00000020050e7824 */ /* 0x000fe400078e0003 */
[----:B------:R-:W-:Y:S01]  /*2be0*/  IMAD.IADD R12, R7, 0x1, R4 ;  /* 0x00000001070c7824 */ /* 0x000fe200078e0204 */
        /* <DEDUP_REMOVED lines=45> */
.L_x_313:
[----:B------:R-:W-:Y:S05]  /*2ec0*/  BSYNC B0 ;  /* 0x0000000000007941 */ /* 0x000fea0003800000 */
.L_x_312:
[----:B------:R3:W-:Y:S01]  /*2ed0*/  @P4 STS.128 [R240+0x10000], RZ ;  /* 0x010000fff0004388 */ /* 0x0007e20000000c00 */
[----:B------:R-:W-:Y:S03]  /*2ee0*/  BSSY B0, `(.L_x_314) ;  /* 0x000002b000007945 */ /* 0x000fe60003800000 */
[----:B------:R3:W-:Y:S04]  /*2ef0*/  @P4 STS.128 [R240+0x12000], RZ ;  /* 0x012000fff0004388 */ /* 0x0007e80000000c00 */
[----:B------:R3:W-:Y:S01]  /*2f00*/  @P4 STS.128 [R240+0x14000], RZ ;  /* 0x014000fff0004388 */ /* 0x0007e20000000c00 */
[----:B------:R-:W-:Y:S05]  /*2f10*/  @P4 BRA `(.L_x_315) ;  /* 0x00000000009c4947 */ /* 0x000fea0003800000 */
[----:B------:R-:W4:Y:S01]  /*2f20*/  LDL R3, [R1+0x40] ;  /* 0x0000400001037983 */ /* 0x000f220000100800 */
[----:B------:R-:W-:-:S03]  /*2f30*/  ULDC UR10, c[0x0][0x2d0] ;  /* 0x0000b400000a7ab9 */ /* 0x000fc60000000800 */
[----:B------:R-:W5:Y:S01]  /*2f40*/  LDL R20, [R1+0x44] ;  /* 0x0000440001147983 */ /* 0x000f620000100800 */
[----:B------:R-:W-:Y:S01]  /*2f50*/  ISETP.GE.AND P5, PT, R22, UR10, PT ;  /* 0x0000000a16007c0c */ /* 0x000fe2000bfa6270 */
[----:B------:R-:W-:-:S12]  /*2f60*/  IMAD.MOV.U32 R5, RZ, RZ, R12 ;  /* 0x000000ffff057224 */ /* 0x000fd800078e000c */
[----:B-12---:R-:W1:Y:S01]  /*2f70*/  @!P5 LDC.64 R8, c[0x0][0x220] ;  /* 0x00008800ff08db82 */ /* 0x006e620000000a00 */
[----:B------:R2:W-:Y:S01]  /*2f80*/  @P5 STS.128 [R240+0x10000], RZ ;  /* 0x010000fff0005388 */ /* 0x0005e20000000c00 */
[----:B----4-:R-:W-:Y:S02]  /*2f90*/  ISETP.GE.AND P3, PT, R3, UR10, PT ;  /* 0x0000000a03007c0c */ /* 0x010fe4000bf66270 */
[----:B------:R-:W-:-:S05]  /*2fa0*/  IADD3 R3, P0, R0, 0x40, RZ ;  /* 0x0000004000037810 */ /* 0x000fca0007f1e0ff */
[----:B------:R-:W-:Y:S01]  /*2fb0*/  IMAD.X R4, RZ, RZ, R17, P0 ;  /* 0x000000ffff047224 */ /* 0x000fe200000e0611 */
[----:B-----5:R-:W-:-:S03]  /*2fc0*/  ISETP.GE.AND P0, PT, R20, UR10, PT ;  /* 0x0000000a14007c0c */ /* 0x020fc6000bf06270 */
[----:B------:R-:W-:Y:S02]  /*2fd0*/  IMAD R7, R4, UR22, RZ ;  /* 0x0000001604077c24 */ /* 0x000fe4000f8e02ff */
[----:B------:R-:W4:Y:S01]  /*2fe0*/  @!P3 LDC.64 R10, c[0x0][0x220] ;  /* 0x00008800ff0abb82 */ /* 0x000f220000000a00 */
[----:B------:R-:W-:-:S04]  /*2ff0*/  IMAD.MOV.U32 R4, RZ, RZ, R6 ;  /* 0x000000ffff047224 */ /* 0x000fc800078e0006 */
[----:B------:R-:W-:-:S04]  /*3000*/  IMAD.WIDE.U32 R4, R3, UR22, R4 ;  /* 0x0000001603047c25 */ /* 0x000fc8000f8e0004 */
[----:B------:R-:W-:Y:S01]  /*3010*/  IMAD R3, R3, UR23, R7 ;  /* 0x0000001703037c24 */ /* 0x000fe2000f8e0207 */
[----:B-1----:R-:W-:-:S03]  /*3020*/  @!P5 LEA R8, P2, R4, R8, 0x1 ;  /* 0x000000080408d211 */ /* 0x002fc600078408ff */
[----:B------:R-:W-:-:S05]  /*3030*/  IMAD.IADD R3, R5, 0x1, R3 ;  /* 0x0000000105037824 */ /* 0x000fca00078e0203 */
[----:B------:R-:W-:-:S05]  /*3040*/  @!P5 LEA.HI.X R9, R4, R9, R3, 0x1, P2 ;  /* 0x000000090409d211 */ /* 0x000fca00010f0c03 */
[----:B------:R-:W-:Y:S01]  /*3050*/  @!PT LDS RZ, [RZ] ;  /* 0x00000000fffff984 */ /* 0x000fe20000000800 */
[----:B------:R-:W-:Y:S01]  /*3060*/  @!PT LDS RZ, [RZ] ;  /* 0x00000000fffff984 */ /* 0x000fe20000000800 */
[----:B------:R-:W-:Y:S01]  /*3070*/  @!PT LDS RZ, [RZ] ;  /* 0x00000000fffff984 */ /* 0x000fe20000000800 */
[----:B------:R2:W-:Y:S01]  /*3080*/  @!P5 LDGSTS.E.BYPASS.LTC128B.128 [R240+0x10000], desc[UR8][R8.64] ;  /* 0x1000000008f0dfae */ /* 0x0005e2000b901d48 */
[----:B----4-:R-:W-:-:S03]  /*3090*/  @!P3 LEA R6, P2, R4, R10, 0x1 ;  /* 0x0000000a0406b211 */ /* 0x010fc600078408ff */
        /* <DEDUP_REMOVED lines=15> */
.L_x_315:
[----:B------:R-:W-:Y:S05]  /*3190*/  BSYNC B0 ;  /* 0x0000000000007941 */ /* 0x000fea0003800000 */
.L_x_314:
        /* <DEDUP_REMOVED lines=41> */
.L_x_317:
[----:B------:R-:W-:Y:S05]  /*3430*/  BSYNC B0 ;  /* 0x0000000000007941 */ /* 0x000fea0003800000 */
.L_x_316:
        /* <DEDUP_REMOVED lines=16> */
.L_x_319:
        /* <DEDUP_REMOVED lines=37> */
.L_x_320:
[----:B------:R-:W-:Y:S05]  /*3790*/  BSYNC B0 ;  /* 0x0000000000007941 */ /* 0x000fea0003800000 */
.L_x_318:
[----:B------:R-:W1:Y:S01]  /*37a0*/  LDL R20, [R1+0x1c] ;  /* 0x00001c0001147983 */ /* 0x000e620000100800 */
[----:B------:R-:W-:Y:S01]  /*37b0*/  UIMAD UR10, UR29, UR24, URZ ;  /* 0x000000181d0a72a4 */ /* 0x000fe2000f8e023f */
[----:B--2-4-:R-:W-:Y:S01]  /*37c0*/  IMAD.U32 R4, RZ, RZ, UR24 ;  /* 0x00000018ff047e24 */ /* 0x014fe2000f8e00ff */
[----:B------:R-:W-:Y:S01]  /*37d0*/  BSSY B0, `(.L_x_321) ;  /* 0x0000041000007945 */ /* 0x000fe20003800000 */
[----:B------:R2:W-:Y:S01]  /*37e0*/  @P1 STS [R240+0x9000], RZ ;  /* 0x009000fff0001388 */ /* 0x0005e20000000800 */
[----:B------:R-:W-:Y:S01]  /*37f0*/  UIMAD UR10, UR43, UR25, UR10 ;  /* 0x000000192b0a72a4 */ /* 0x000fe2000f8e020a */
[----:B------:R-:W-:Y:S02]  /*3800*/  IMAD.WIDE.U32 R4, R4, UR43, R22 ;  /* 0x0000002b04047c25 */ /* 0x000fe4000f8e0016 */
[----:B------:R2:W-:Y:S03]  /*3810*/  @P1 STS [R240+0x9004], RZ ;  /* 0x009004fff0001388 */ /* 0x0005e60000000800 */
[----:B------:R-:W-:Y:S01]  /*3820*/  IMAD.U32 R3, RZ, RZ, UR10 ;  /* 0x0000000aff037e24 */ /* 0x000fe2000f8e00ff */
[----:B------:R2:W-:Y:S01]  /*3830*/  @P1 STS.64 [R240+0x9008], RZ ;  /* 0x009008fff0001388 */ /* 0x0005e20000000a00 */
[----:B------:R-:W-:Y:S01]  /*3840*/  IADD3 R6, P2, R4, UR26, RZ ;  /* 0x0000001a04067c10 */ /* 0x000fe2000ff5e0ff */
[----:B------:R-:W-:-:S02]  /*3850*/  ULDC.64 UR10, c[0x0][0x260] ;  /* 0x00009800000a7ab9 */ /* 0x000fc40000000a00 */
[----:B------:R2:W-:Y:S01]  /*3860*/  @P1 STS.128 [R240+0xb000], RZ ;  /* 0x00b000fff0001388 */ /* 0x0005e20000000c00 */
[----:B------:R-:W-:Y:S01]  /*3870*/  IADD3.X R7, R5, UR27, R3, P2, !PT ;  /* 0x0000001b05077c10 */ /* 0x000fe200097fe403 */
[----:B------:R-:W-:Y:S02]  /*3880*/  IMAD R3, R15, UR10, RZ ;  /* 0x0000000a0f037c24 */ /* 0x000fe4000f8e02ff */
[----:B------:R2:W-:Y:S02]  /*3890*/  @P1 STS.128 [R240+0xd000], RZ ;  /* 0x00d000fff0001388 */ /* 0x0005e40000000c00 */
[C---:B------:R-:W-:Y:S02]  /*38a0*/  IMAD R3, R13.reuse, UR11, R3 ;  /* 0x0000000b0d037c24 */ /* 0x040fe4000f8e0203 */
[----:B------:R-:W-:-:S05]  /*38b0*/  IMAD.WIDE.U32 R6, R13, UR10, R6 ;  /* 0x0000000a0d067c25 */ /* 0x000fca000f8e0006 */
[----:B------:R-:W-:Y:S01]  /*38c0*/  IADD3 R12, R7, R3, RZ ;  /* 0x00000003070c7210 */ /* 0x000fe20007ffe0ff */
[C---:B-1----:R-:W-:Y:S01]  /*38d0*/  VIADD R8, R20.reuse, 0x8 ;  /* 0x0000000814087836 */ /* 0x042fe20000000000 */
[C---:B------:R-:W-:Y:S01]  /*38e0*/  IADD3 R4, R20.reuse, 0x20, RZ ;  /* 0x0000002014047810 */ /* 0x040fe20007ffe0ff */
[----:B------:R-:W-:-:S03]  /*38f0*/  VIADD R13, R20, 0x28 ;  /* 0x00000028140d7836 */ /* 0x000fc60000000000 */
[----:B------:R-:W-:Y:S02]  /*3900*/  ISETP.GE.AND P2, PT, R8, UR5, PT ;  /* 0x0000000508007c0c */ /* 0x000fe4000bf46270 */
[----:B------:R-:W-:Y:S02]  /*3910*/  ISETP.GE.AND P6, PT, R4, UR5, PT ;  /* 0x0000000504007c0c */ /* 0x000fe4000bfc6270 */
[----:B------:R-:W-:Y:S02]  /*3920*/  P2R R15, PR, RZ, 0x4 ;  /* 0x00000004ff0f7803 */ /* 0x000fe40000000000 */
[----:B------:R-:W-:Y:S02]  /*3930*/  ISETP.GE.AND P2, PT, R20, UR5, PT ;  /* 0x0000000514007c0c */ /* 0x000fe4000bf46270 */
[----:B------:R-:W-:Y:S02]  /*3940*/  ISETP.GE.AND P5, PT, R13, UR5, PT ;  /* 0x000000050d007c0c */ /* 0x000fe4000bfa6270 */
[----:B------:R-:W-:Y:S01]  /*3950*/  P2R R14, PR, RZ, 0x4 ;  /* 0x00000004ff0e7803 */ /* 0x000fe20000000000 */
[----:B--2---:R-:W-:Y:S10]  /*3960*/  @P1 BRA `(.L_x_322) ;  /* 0x00000000009c1947 */ /* 0x004ff40003800000 */
        /* <DEDUP_REMOVED lines=39> */
.L_x_322:
[----:B------:R-:W-:Y:S05]  /*3be0*/  BSYNC B0 ;  /* 0x0000000000007941 */ /* 0x000fea0003800000 */
.L_x_321:
        /* <DEDUP_REMOVED lines=10> */
[----:B------:R-:W-:Y:S01]  /*3c90*/  IADD3 R0, P1, R0, 0x40, RZ ;  /* 0x0000004000007810 */ /* 0x000fe20007f3e0ff */
[----:B------:R-:W-:-:S04]  /*3ca0*/  IMAD.MOV.U32 R5, RZ, RZ, R12 ;  /* 0x000000ffff057224 */ /* 0x000fc800078e000c */
[----:B------:R-:W-:Y:S02]  /*3cb0*/  IMAD.X R3, RZ, RZ, R17, P1 ;  /* 0x000000ffff037224 */ /* 0x000fe400008e0611 */
[----:B------:R-:W-:-:S04]  /*3cc0*/  IMAD.WIDE.U32 R4, R0, UR24, R4 ;  /* 0x0000001800047c25 */ /* 0x000fc8000f8e0004 */
[----:B------:R-:W1:Y:S01]  /*3cd0*/  @!P4 LDC.64 R10, c[0x0][0x218] ;  /* 0x00008600ff0acb82 */ /* 0x000e620000000a00 */
        /* <DEDUP_REMOVED lines=28> */
.L_x_324:
[----:B------:R-:W-:Y:S05]  /*3ea0*/  BSYNC B0 ;  /* 0x0000000000007941 */ /* 0x000fea0003800000 */
.L_x_323:
[----:B------:R-:W0:Y:S01]  /*3eb0*/  LDGDEPBAR ;  /* 0x00000000000079af */ /* 0x000e220000000000 */
[----:B------:R-:W-:Y:S01]  /*3ec0*/  ISETP.NE.AND P3, PT, R14, RZ, PT ;  /* 0x000000ff0e00720c */ /* 0x000fe20003f65270 */
[----:B------:R-:W-:Y:S01]  /*3ed0*/  ULDC.64 UR12, c[0x0][0x3c8] ;  /* 0x0000f200000c7ab9 */ /* 0x000fe20000000a00 */
[----:B------:R-:W-:Y:S01]  /*3ee0*/  IMAD.MOV.U32 R4, RZ, RZ, 0x4 ;  /* 0x00000004ff047424 */ /* 0x000fe200078e00ff */
[----:B------:R-:W-:Y:S01]  /*3ef0*/  UISETP.NE.U32.AND UP1, UPT, UR12, URZ, UPT ;  /* 0x0000003f0c00728c */ /* 0x000fe2000bf25070 */
[----:B------:R-:W-:Y:S01]  /*3f00*/  ISETP.NE.AND P2, PT, R15, RZ, PT ;  /* 0x000000ff0f00720c */ /* 0x000fe20003f45270 */
[----:B-12---:R-:W-:Y:S01]  /*3f10*/  IMAD.MOV.U32 R9, RZ, RZ, 0x7f800000 ;  /* 0x7f800000ff097424 */ /* 0x006fe200078e00ff */
[----:B------:R-:W-:Y:S01]  /*3f20*/  USHF.R.S32.HI UR10, URZ, 0x1f, UR57 ;  /* 0x0000001f3f0a7899 */ /* 0x000fe20008011439 */
[----:B------:R-:W-:Y:S01]  /*3f30*/  IMAD.WIDE R4, R20, R4, UR16 ;  /* 0x0000001014047e25 */ /* 0x000fe2000f8e0204 */
[----:B------:R-:W-:Y:S01]  /*3f40*/  UISETP.NE.AND.EX UP1, UPT, UR13, URZ, UPT, UP1 ;  /* 0x0000003f0d00728c */ /* 0x000fe2000bf25310 */
[----:B------:R-:W1:Y:S01]  /*3f50*/  LDC.64 R10, c[0x0][0x3b8] ;  /* 0x0000ee00ff0a7b82 */ /* 0x000e620000000a00 */
[----:B------:R-:W-:Y:S01]  /*3f60*/  ULDC UR18, c[0x0][0x270] ;  /* 0x00009c0000127ab9 */ /* 0x000fe20000000800 */
[----:B------:R-:W-:Y:S01]  /*3f70*/  IMAD.MOV.U32 R6, RZ, RZ, 0x4 ;  /* 0x00000004ff067424 */ /* 0x000fe200078e00ff */
[----:B------:R-:W-:Y:S01]  /*3f80*/  ULDC UR44, c[0x0][0x2d0] ;  /* 0x0000b400002c7ab9 */ /* 0x000fe20000000800 */
[----:B------:R-:W-:Y:S01]  /*3f90*/  IMAD.MOV.U32 R0, RZ, RZ, 0x7f800000 ;  /* 0x7f800000ff007424 */ /* 0x000fe200078e00ff */
[----:B------:R-:W2:Y:S01]  /*3fa0*/  @!P3 LDG.E R9, desc[UR8][R4.64] ;  /* 0x000000080409b981 */ /* 0x000ea2000c1e1900 */
[----:B------:R-:W-:Y:S01]  /*3fb0*/  IMAD.MOV.U32 R8, RZ, RZ, 0x7f800000 ;  /* 0x7f800000ff087424 */ /* 0x000fe200078e00ff */
[----:B------:R-:W-:Y:S01]  /*3fc0*/  PLOP3.LUT P1, PT, PT, PT, UP1, 0x80, 0x0 ;  /* 0x000000000000781c */ /* 0x000fe20003f2f018 */
[----:B------:R-:W-:-:S02]  /*3fd0*/  IMAD.MOV.U32 R3, RZ, RZ, 0x7f800000 ;  /* 0x7f800000ff037424 */ /* 0x000fc400078e00ff */
[----:B------:R-:W-:Y:S01]  /*3fe0*/  @!P5 IMAD.WIDE R6, R13, R6, UR16 ;  /* 0x000000100d06de25 */ /* 0x000fe2000f8e0206 */
[----:B------:R-:W-:Y:S01]  /*3ff0*/  @UP1 ULDC.64 UR14, c[0x0][0x3d0] ;  /* 0x0000f400000e1ab9 */ /* 0x000fe20000000a00 */
[----:B------:R-:W5:Y:S01]  /*4000*/  @!P2 LDG.E R8, desc[UR8][R4.64+0x20] ;  /* 0x000020080408a981 */ /* 0x000f62000c1e1900 */
[----:B------:R-:W-:Y:S01]  /*4010*/  @UP1 UIMAD UR5, UR59, UR14, URZ ;  /* 0x0000000e3b0512a4 */ /* 0x000fe2000f8e023f */
[----:B------:R-:W-:-:S04]  /*4020*/  DEPBAR.LE SB0, 0x1 ;  /* 0x000080400000791a */ /* 0x000fc80000000000 */
[----:B------:R3:W4:Y:S01]  /*4030*/  @!P6 LDG.E R3, desc[UR8][R4.64+0x80] ;  /* 0x000080080403e981 */ /* 0x000722000c1e1900 */
[----:B------:R-:W-:Y:S01]  /*4040*/  @UP1 UMOV UR11, UR10 ;  /* 0x0000000a000b1c82 */ /* 0x000fe20008000000 */
[----:B------:R-:W-:Y:S01]  /*4050*/  @UP1 UMOV UR10, UR57 ;  /* 0x00000039000a1c82 */ /* 0x000fe20008000000 */
[----:B------:R-:W-:Y:S01]  /*4060*/  @UP1 UIMAD UR5, UR49, UR15, UR5 ;  /* 0x0000000f310512a4 */ /* 0x000fe2000f8e0205 */
[----:B------:R1:W5:Y:S01]  /*4070*/  @!P5 LDG.E R0, desc[UR8][R6.64] ;  /* 0x000000080600d981 */ /* 0x000362000c1e1900 */
[----:B------:R-:W-:Y:S01]  /*4080*/  @UP1 UIMAD.WIDE.U32 UR10, UR49, UR14, UR10 ;  /* 0x0000000e310a12a5 */ /* 0x000fe2000f8e000a */
[----:B------:R-:W-:Y:S03]  /*4090*/  BAR.SYNC.DEFER_BLOCKING 0x0 ;  /* 0x0000000000007b1d */ /* 0x000fe60000010000 */
[----:B------:R-:W-:Y:S02]  /*40a0*/  @UP1 ULEA UR12, UP0, UR10, UR12, 0x2 ;  /* 0x0000000c0a0c1291 */ /* 0x000fe4000f80103f */
[----:B------:R-:W-:Y:S01]  /*40b0*/  @UP1 UIADD3 UR5, UR11, UR5, URZ ;  /* 0x000000050b051290 */ /* 0x000fe2000fffe03f */
[----:B------:R-:W-:Y:S01]  /*40c0*/  IMAD.U32 R238, RZ, RZ, UR48 ;  /* 0x00000030ffee7e24 */ /* 0x000fe2000f8e00ff */
[----:B------:R-:W-:Y:S01]  /*40d0*/  LEA R221, R232, UR4, 0x1 ;  /* 0x00000004e8dd7c11 */ /* 0x000fe2000f8e08ff */
[----:B------:R-:W-:-:S02]  /*40e0*/  USHF.L.U32 UR23, UR37, 0x4, URZ ;  /* 0x0000000425177899 */ /* 0x000fc4000800063f */
[----:B------:R-:W-:Y:S02]  /*40f0*/  @UP1 ULEA.HI.X UR13, UR10, UR13, UR5, 0x2, UP0 ;  /* 0x0000000d0a0d1291 */ /* 0x000fe400080f1405 */
[----:B------:R-:W-:Y:S01]  /*4100*/  USHF.L.U32 UR22, UR37, 0x3, URZ ;  /* 0x0000000325167899 */ /* 0x000fe2000800063f */
[----:B------:R-:W-:Y:S01]  /*4110*/  @UP1 ULDC UR5, c[0x0][0x2e8] ;  /* 0x0000ba0000051ab9 */ /* 0x000fe20000000800 */
[----:B------:R-:W-:Y:S01]  /*4120*/  UIADD3 UR42, UR45, 0x80, UR43 ;  /* 0x000000802d2a7890 */ /* 0x000fe2000fffe02b */
[----:B------:R-:W-:Y:S01]  /*4130*/  IMAD.MOV.U32 R251, RZ, RZ, R237 ;  /* 0x000000fffffb7224 */ /* 0x000fe200078e00ed */
[----:B------:R-:W-:Y:S02]  /*4140*/  CS2R R126, SRZ ;  /* 0x00000000007e7805 */ /* 0x000fe4000001ff00 */
[----:B------:R-:W-:Y:S01]  /*4150*/  CS2R R124, SRZ ;  /* 0x00000000007c7805 */ /* 0x000fe2000001ff00 */
[----:B---3--:R-:W-:Y:S01]  /*4160*/  IMAD.U32 R4, RZ, RZ, UR12 ;  /* 0x0000000cff047e24 */ /* 0x008fe2000f8e00ff */
[----:B------:R-:W-:Y:S01]  /*4170*/  CS2R R130, SRZ ;  /* 0x0000000000827805 */ /* 0x000fe2000001ff00 */
[----:B------:R-:W-:Y:S01]  /*4180*/  IMAD.U32 R5, RZ, RZ, UR13 ;  /* 0x0000000dff057e24 */ /* 0x000fe2000f8e00ff */
[----:B------:R-:W-:-:S02]  /*4190*/  CS2R R128, SRZ ;  /* 0x0000000000807805 */ /* 0x000fc4000001ff00 */
[----:B------:R-:W-:Y:S02]  /*41a0*/  CS2R R122, SRZ ;  /* 0x00000000007a7805 */ /* 0x000fe4000001ff00 */
[----:B------:R-:W-:Y:S02]  /*41b0*/  CS2R R120, SRZ ;  /* 0x0000000000787805 */ /* 0x000fe4000001ff00 */
[----:B------:R-:W-:Y:S01]  /*41c0*/  CS2R R118, SRZ ;  /* 0x0000000000767805 */ /* 0x000fe2000001ff00 */
[----:B------:R-:W3:Y:S01]  /*41d0*/  @P1 LDG.E R7, desc[UR8][R4.64] ;  /* 0x0000000804071981 */ /* 0x000ee2000c1e1900 */
        /* <DEDUP_REMOVED lines=11> */
[----:B------:R-:W2:Y:S01]  /*4290*/  LDSM.16.M88.4 R180, [R222] ;  /* 0x00000000deb4783b */ /* 0x000ea20000000200 */
        /* <DEDUP_REMOVED lines=15> */
[----:B-1----:R-:W3:Y:S01]  /*4390*/  LDG.E.64 R4, desc[UR8][R10.64+0x8] ;  /* 0x000008080a047981 */ /* 0x002ee2000c1e1b00 */
[----:B------:R-:W-:-:S02]  /*43a0*/  CS2R R74, SRZ ;  /* 0x00000000004a7805 */ /* 0x000fc4000001ff00 */
[----:B------:R-:W-:Y:S02]  /*43b0*/  CS2R R72, SRZ ;  /* 0x0000000000487805 */ /* 0x000fe4000001ff00 */
[----:B------:R-:W-:Y:S01]  /*43c0*/  CS2R R70, SRZ ;  /* 0x0000000000467805 */ /* 0x000fe2000001ff00 */
[----:B------:R-:W1:Y:S01]  /*43d0*/  LDSM.16.M88.4 R196, [R222+0x2000] ;  /* 0x00200000dec4783b */ /* 0x000e620000000200 */
[----:B------:R-:W-:Y:S02]  /*43e0*/  CS2R R68, SRZ ;  /* 0x0000000000447805 */ /* 0x000fe4000001ff00 */
[----:B------:R-:W-:Y:S02]  /*43f0*/  CS2R R62, SRZ ;  /* 0x00000000003e7805 */ /* 0x000fe4000001ff00 */
[----:B------:R-:W-:Y:S01]  /*4400*/  CS2R R60, SRZ ;  /* 0x00000000003c7805 */ /* 0x000fe2000001ff00 */
[----:B------:R-:W1:Y:S01]  /*4410*/  LDSM.16.M88.4 R200, [R222+0x2400] ;  /* 0x00240000dec8783b */ /* 0x000e620000000200 */
        /* <DEDUP_REMOVED lines=17> */
[----:B------:R-:W-:Y:S01]  /*4530*/  CS2R R36, SRZ ;  /* 0x0000000000247805 */ /* 0x000fe2000001ff00 */
[----:B------:R-:W-:Y:S01]  /*4540*/  UIMAD UR41, UR37, 0x18, URZ ;  /* 0x00000018252978a4 */ /* 0x000fe2000f8e023f */
[----:B------:R-:W3:Y:S01]  /*4550*/  LDG.E.64 R10, desc[UR8][R10.64] ;  /* 0x000000080a0a7981 */ /* 0x000ee2000c1e1b00 */
[----:B------:R-:W3:Y:S01]  /*4560*/  @P1 MUFU.RCP R6, UR5 ;  /* 0x0000000500061d08 */ /* 0x000ee20008001000 */
[----:B------:R-:W-:Y:S02]  /*4570*/  UIMAD UR5, UR49, UR18, UR57 ;  /* 0x00000012310572a4 */ /* 0x000fe4000f8e0239 */
[----:B------:R-:W-:Y:S02]  /*4580*/  USHF.L.U32 UR40, UR37, 0x5, URZ ;  /* 0x0000000525287899 */ /* 0x000fe4000800063f */
[----:B------:R-:W-:Y:S02]  /*4590*/  USHF.L.U32 UR5, UR5, 0x5, URZ ;  /* 0x0000000505057899 */ /* 0x000fe4000800063f */
[----:B------:R-:W-:-:S02]  /*45a0*/  UIMAD UR39, UR37, 0x28, URZ ;  /* 0x00000028252778a4 */ /* 0x000fc4000f8e023f */
[----:B------:R-:W-:Y:S02]  /*45b0*/  USHF.R.S32.HI UR12, URZ, 0x1f, UR5 ;  /* 0x0000001f3f0c7899 */ /* 0x000fe40008011405 */
[----:B------:R-:W-:Y:S02]  /*45c0*/  UIADD3 UR33, UR23, 0x20, URZ ;  /* 0x0000002017217890 */ /* 0x000fe4000fffe03f */
[----:B------:R-:W-:Y:S02]  /*45d0*/  UIMAD UR38, UR37, 0x30, URZ ;  /* 0x00000030252678a4 */ /* 0x000fe4000f8e023f */
[----:B------:R-:W-:Y:S01]  /*45e0*/  UIADD3 UR32, UR22, UR33, URZ ;  /* 0x0000002116207290 */ /* 0x000fe2000fffe03f */
[----:B------:R-:W-:-:S03]  /*45f0*/  ULDC.U8 UR14, c[0x0][0x388] ;  /* 0x0000e200000e7ab9 */ /* 0x000fc60000000000 */
[----:B------:R-:W-:-:S04]  /*4600*/  UIADD3 UR31, UR22, UR32, URZ ;  /* 0x00000020161f7290 */ /* 0x000fc8000fffe03f */
[----:B------:R-:W-:-:S04]  /*4610*/  UIADD3 UR30, UR22, UR31, URZ ;  /* 0x0000001f161e7290 */ /* 0x000fc8000fffe03f */
[----:B------:R-:W-:Y:S02]  /*4620*/  UIADD3 UR29, UR22, UR30, URZ ;  /* 0x0000001e161d7290 */ /* 0x000fe4000fffe03f */
[----:B------:R-:W-:Y:S02]  /*4630*/  UIADD3 UR43, UR43, 0x80, URZ ;  /* 0x000000802b2b7890 */ /* 0x000fe4000fffe03f */
[----:B------:R-:W-:Y:S02]  /*4640*/  UIMAD UR37, UR37, 0x38, URZ ;  /* 0x00000038252578a4 */ /* 0x000fe4000f8e023f */
[----:B------:R-:W-:Y:S02]  /*4650*/  UIADD3 UR42, UR42, -UR7, URZ ;  /* 0x800000072a2a7290 */ /* 0x000fe4000fffe03f */
[----:B------:R-:W-:Y:S01]  /*4660*/  UIADD3 UR36, UR22, UR29, URZ ;  /* 0x0000001d16247290 */ /* 0x000fe2000fffe03f */
[----:B--2---:R2:W-:Y:S02]  /*4670*/  STL [R1+0x30], R9 ;  /* 0x0000300901007387 */ /* 0x0045e40000100800 */
[----:B--2---:R-:W2:Y:S02]  /*4680*/  S2R R9, SR_TID.X ;  /* 0x0000000000097919 */ /* 0x004ea40000002100 */
[----:B-----5:R5:W-:Y:S04]  /*4690*/  STL [R1+0x2c], R0 ;  /* 0x00002c0001007387 */ /* 0x020be80000100800 */
[----:B------:R-:W-:Y:S04]  /*46a0*/  STL [R1+0x34], R8 ;  /* 0x0000340801007387 */ /* 0x000fe80000100800 */
[----:B----4-:R4:W-:Y:S01]  /*46b0*/  STL [R1+0x28], R3 ;  /* 0x0000280301007387 */ /* 0x0109e20000100800 */
[----:B-----5:R-:W-:-:S04]  /*46c0*/  LEA.HI R0, R19, R18, RZ, 0x6 ;  /* 0x0000001213007211 */ /* 0x020fc800078f30ff */
[----:B------:R-:W-:Y:S01]  /*46d0*/  SHF.R.S32.HI R0, RZ, 0x6, R0 ;  /* 0x00000006ff007819 */ /* 0x000fe20000011400 */
[----:B----4-:R-:W-:-:S04]  /*46e0*/  IMAD.U32 R3, RZ, RZ, UR48 ;  /* 0x00000030ff037e24 */ /* 0x010fc8000f8e00ff */
[----:B------:R-:W-:Y:S02]  /*46f0*/  IMAD.SHL.U32 R8, R0, 0x20, RZ ;  /* 0x0000002000087824 */ /* 0x000fe400078e00ff */
[----:B------:R-:W-:Y:S02]  /*4700*/  IMAD R12, R3, 0x4, R0 ;  /* 0x00000004030c7824 */ /* 0x000fe400078e0200 */
[----:B---3--:R-:W-:Y:S01]  /*4710*/  @P1 FMUL.FTZ R0, R7, R6 ;  /* 0x0000000607001220 */ /* 0x008fe20000410000 */
[----:B--2---:R-:W-:Y:S01]  /*4720*/  IMAD.SHL.U32 R9, R9, 0x2, RZ ;  /* 0x0000000209097824 */ /* 0x004fe200078e00ff */
[----:B------:R-:W-:-:S03]  /*4730*/  SHF.R.S32.HI R3, RZ, 0x1f, R16 ;  /* 0x0000001fff037819 */ /* 0x000fc60000011410 */
[----:B------:R-:W-:Y:S02]  /*4740*/  @P1 R2UR UR13, R0 ;  /* 0x00000000000d12ca */ /* 0x000fe400000e0000 */
[----:B------:R-:W-:Y:S01]  /*4750*/  IADD3 R16, P3, P2, R4, UR5, R16 ;  /* 0x0000000504107c10 */ /* 0x000fe2000fa7e010 */
[----:B------:R-:W-:Y:S01]  /*4760*/  VIADD R0, R229, 0x1800 ;  /* 0x00001800e5007836 */ /* 0x000fe20000000000 */
[----:B------:R-:W-:Y:S01]  /*4770*/  LOP3.LUT R8, R8, 0x6, R9, 0xf8, !PT ;  /* 0x0000000608087812 */ /* 0x000fe200078ef809 */
[----:B------:R-:W-:-:S03]  /*4780*/  IMAD R4, RZ, RZ, -UR28 ;  /* 0x8000001cff047e24 */ /* 0x000fc6000f8e02ff */
[----:B------:R-:W-:Y:S01]  /*4790*/  SEL R0, R0, R229, !P0 ;  /* 0x000000e500007207 */ /* 0x000fe20004000000 */
[----:B------:R-:W-:Y:S01]  /*47a0*/  IMAD R238, R238, 0x80, R8 ;  /* 0x00000080eeee7824 */ /* 0x000fe200078e0208 */
[----:B------:R2:W-:Y:S01]  /*47b0*/  STL [R1+0x48], R4 ;  /* 0x0000480401007387 */ /* 0x0005e20000100800 */
[----:B------:R-:W-:Y:S02]  /*47c0*/  R2UR UR11, R10 ;  /* 0x000000000a0b72ca */ /* 0x000fe400000e0000 */
[----:B------:R-:W-:Y:S01]  /*47d0*/  IADD3.X R10, R5, UR12, R3, P3, P2 ;  /* 0x0000000c050a7c10 */ /* 0x000fe20009fe4403 */
[----:B------:R-:W-:-:S05]  /*47e0*/  VIADD R3, R231, 0x1800 ;  /* 0x00001800e7037836 */ /* 0x000fca0000000000 */
[----:B------:R-:W-:Y:S02]  /*47f0*/  SEL R220, R3, R231, !P0 ;  /* 0x000000e703dc7207 */ /* 0x000fe40004000000 */
[----:B------:R-:W-:Y:S01]  /*4800*/  LEA R3, R0, UR4, 0x1 ;  /* 0x0000000400037c11 */ /* 0x000fe2000f8e08ff */
[C---:B------:R-:W-:Y:S02]  /*4810*/  VIADD R0, R238.reuse, 0x19 ;  /* 0x00000019ee007836 */ /* 0x040fe40000000000 */
[C---:B--2---:R-:W-:Y:S02]  /*4820*/  VIADD R4, R238.reuse, 0x18 ;  /* 0x00000018ee047836 */ /* 0x044fe40000000000 */
[C---:B------:R-:W-:Y:S01]  /*4830*/  VIADD R5, R238.reuse, 0x11 ;  /* 0x00000011ee057836 */ /* 0x040fe20000000000 */
[----:B------:R-:W-:Y:S01]  /*4840*/  I2FP.F32.S32 R0, R0 ;  /* 0x0000000000007245 */ /* 0x000fe20000201400 */
[----:B------:R-:W-:Y:S01]  /*4850*/  VIADD R6, R238, 0x10 ;  /* 0x00000010ee067836 */ /* 0x000fe20000000000 */
[----:B------:R-:W-:-:S02]  /*4860*/  I2FP.F32.S32 R4, R4 ;  /* 0x0000000400047245 */ /* 0x000fc40000201400 */
[----:B------:R-:W-:Y:S01]  /*4870*/  R2UR UR10, R11 ;  /* 0x000000000b0a72ca */ /* 0x000fe200000e0000 */
[----:B------:R2:W-:Y:S01]  /*4880*/  STL [R1+0x18], R0 ;  /* 0x0000180001007387 */ /* 0x0005e20000100800 */
[----:B------:R-:W-:-:S03]  /*4890*/  VIADD R7, R238, 0x9 ;  /* 0x00000009ee077836 */ /* 0x000fc60000000000 */
[----:B------:R3:W-:Y:S01]  /*48a0*/  STL [R1+0x14], R4 ;  /* 0x0000140401007387 */ /* 0x0007e20000100800 */
[C---:B------:R-:W-:Y:S02]  /*48b0*/  VIADD R8, R238.reuse, 0x8 ;  /* 0x00000008ee087836 */ /* 0x040fe40000000000 */
[----:B------:R-:W-:Y:S01]  /*48c0*/  VIADD R9, R238, 0x1 ;  /* 0x00000001ee097836 */ /* 0x000fe20000000000 */
[----:B--2---:R-:W-:Y:S02]  /*48d0*/  I2FP.F32.S32 R0, R5 ;  /* 0x0000000500007245 */ /* 0x004fe40000201400 */
[----:B---3--:R-:W-:-:S03]  /*48e0*/  I2FP.F32.S32 R4, R6 ;  /* 0x0000000600047245 */ /* 0x008fc60000201400 */
[----:B------:R2:W-:Y:S04]  /*48f0*/  STL [R1+0x10], R0 ;  /* 0x0000100001007387 */ /* 0x0005e80000100800 */
[----:B------:R3:W-:Y:S01]  /*4900*/  STL [R1+0xc], R4 ;  /* 0x00000c0401007387 */ /* 0x0007e20000100800 */
[----:B------:R-:W-:Y:S02]  /*4910*/  I2FP.F32.S32 R6, R8 ;  /* 0x0000000800067245 */ /* 0x000fe40000201400 */
[----:B--2---:R-:W-:Y:S01]  /*4920*/  I2FP.F32.S32 R0, R7 ;  /* 0x0000000700007245 */ /* 0x004fe20000201400 */
[----:B---3--:R-:W-:-:S04]  /*4930*/  IMAD.WIDE.U32 R4, R16, -0x2daee0ad, RZ ;  /* 0xd2511f5310047825 */ /* 0x008fc800078e00ff */
[----:B------:R2:W-:Y:S04]  /*4940*/  STL [R1+0x8], R0 ;  /* 0x0000080001007387 */ /* 0x0005e80000100800 */
[----:B------:R3:W-:Y:S04]  /*4950*/  STL.64 [R1+0x58], R4 ;  /* 0x0000580401007387 */ /* 0x0007e80000100a00 */
[----:B------:R4:W-:Y:S01]  /*4960*/  STL [R1+0x4], R6 ;  /* 0x0000040601007387 */ /* 0x0009e20000100800 */
[----:B--2---:R-:W-:-:S04]  /*4970*/  LOP3.LUT R0, R12, UR10, RZ, 0x3c, !PT ;  /* 0x0000000a0c007c12 */ /* 0x004fc8000f8e3cff */
[----:B------:R-:W-:Y:S02]  /*4980*/  LOP3.LUT R0, R5, R0, RZ, 0x3c, !PT ;  /* 0x0000000005007212 */ /* 0x000fe400078e3cff */
[----:B---3--:R-:W-:Y:S02]  /*4990*/  LOP3.LUT R4, R10, UR11, RZ, 0x3c, !PT ;  /* 0x0000000b0a047c12 */ /* 0x008fe4000f8e3cff */
[----:B----4-:R-:W-:-:S03]  /*49a0*/  I2FP.F32.S32 R6, R9 ;  /* 0x0000000900067245 */ /* 0x010fc60000201400 */
[----:B------:R2:W-:Y:S04]  /*49b0*/  STL [R1+0x4c], R4 ;  /* 0x00004c0401007387 */ /* 0x0005e80000100800 */
[----:B------:R3:W-:Y:S01]  /*49c0*/  STL [R1], R6 ;  /* 0x0000000601007387 */ /* 0x0007e20000100800 */
[----:B------:R-:W-:-:S04]  /*49d0*/  UIADD3 UR28, UR23, 0x40, URZ ;  /* 0x00000040171c7890 */ /* 0x000fc8000fffe03f */
[----:B------:R-:W-:Y:S01]  /*49e0*/  UIADD3 UR27, UR22, UR28, URZ ;  /* 0x0000001c161b7290 */ /* 0x000fe2000fffe03f */
[----:B--2---:R-:W-:-:S05]  /*49f0*/  IMAD.WIDE.U32 R4, R0, -0x326172a9, RZ ;  /* 0xcd9e8d5700047825 */ /* 0x004fca00078e00ff */
[----:B------:R3:W-:Y:S01]  /*4a00*/  STL.64 [R1+0x38], R4 ;  /* 0x0000380401007387 */ /* 0x0007e20000100a00 */
[----:B------:R-:W-:-:S04]  /*4a10*/  UIADD3 UR26, UR22, UR27, URZ ;  /* 0x0000001b161a7290 */ /* 0x000fc8000fffe03f */
[----:B------:R-:W-:Y:S01]  /*4a20*/  UIADD3 UR25, UR22, UR26, URZ ;  /* 0x0000001a16197290 */ /* 0x000fe2000fffe03f */
[----:B------:R-:W-:Y:S01]  /*4a30*/  LEA R220, R220, UR4, 0x1 ;  /* 0x00000004dcdc7c11 */ /* 0x000fe2000f8e08ff */
[----:B------:R-:W-:Y:S01]  /*4a40*/  UMOV UR5, URZ ;  /* 0x0000003f00057c82 */ /* 0x000fe20008000000 */
[----:B------:R-:W-:Y:S01]  /*4a50*/  I2FP.F32.S32 R252, R238 ;  /* 0x000000ee00fc7245 */ /* 0x000fe20000201400 */
[----:B------:R-:W-:Y:S01]  /*4a60*/  UIADD3 UR24, UR22, UR25, URZ ;  /* 0x0000001916187290 */ /* 0x000fe2000fffe03f */
[----:B------:R-:W-:Y:S01]  /*4a70*/  @UP1 UMOV UR5, UR13 ;  /* 0x0000000d00051c82 */ /* 0x000fe20008000000 */
[----:B------:R-:W-:Y:S02]  /*4a80*/  ULDC UR13, c[0x0][0x2ec] ;  /* 0x0000bb00000d7ab9 */ /* 0x000fe40000000800 */
[----:B-1----:R-:W-:-:S12]  /*4a90*/  UIADD3 UR35, UR22, UR24, URZ ;  /* 0x0000001816237290 */ /* 0x002fd8000fffe03f */
.L_x_327:
[----:B------:R-:W0:Y:S01]  /*4aa0*/  LDGDEPBAR ;  /* 0x00000000000079af */ /* 0x000e220000000000 */
[----:B------:R-:W-:Y:S01]  /*4ab0*/  IMAD.IADD R0, R230, 0x1, R220 ;  /* 0x00000001e6007824 */ /* 0x000fe200078e02dc */
[----:B------:R-:W-:Y:S06]  /*4ac0*/  UIADD3 UR18, UR10, -0x4498517b, URZ ;  /* 0xbb67ae850a127890 */ /* 0x000fec000fffe03f */
[----:B------:R-:W2:Y:S01]  /*4ad0*/  LDL.64 R234, [R1+0x38] ;  /* 0x0000380001ea7983 */ /* 0x000ea20000100a00 */
[----:B------:R-:W-:Y:S02]  /*4ae0*/  USHF.L.U32 UR15, UR6, 0x6, URZ ;  /* 0x00000006060f7899 */ /* 0x000fe4000800063f */
[----:B------:R-:W-:Y:S02]  /*4af0*/  UIADD3 UR12, UR11, -0x61c88647, URZ ;  /* 0x9e3779b90b0c7890 */ /* 0x000fe4000fffe03f */
[----:B------:R-:W-:Y:S01]  /*4b00*/  UISETP.GE.AND UP0, UPT, UR15, UR42, UPT ;  /* 0x0000002a0f00728c */ /* 0x000fe2000bf06270 */
[----:B------:R-:W4:Y:S01]  /*4b10*/  LDL R236, [R1+0x60] ;  /* 0x0000600001ec7983 */ /* 0x000f220000100800 */
[----:B------:R-:W-:Y:S02]  /*4b20*/  UIADD3 UR19, UR11, 0x1715609d, URZ ;  /* 0x1715609d0b137890 */ /* 0x000fe4000fffe03f */
[----:B------:R-:W-:Y:S01]  /*4b30*/  UISETP.LT.AND UP0, UPT, UR43, UR7, UP0 ;  /* 0x000000072b00728c */ /* 0x000fe20008701270 */
[----:B------:R-:W2:Y:S01]  /*4b40*/  LDL R233, [R1+0x4c] ;  /* 0x00004c0001e97983 */ /* 0x000ea20000100800 */
[----:B------:R-:W-:Y:S03]  /*4b50*/  UISETP.GT.AND UP3, UPT, UR6, UR34, UPT ;  /* 0x000000220600728c */ /* 0x000fe6000bf64270 */
[----:B------:R1:W-:Y:S01]  /*4b60*/  STL [R1+0x68], R2 ;  /* 0x0000680201007387 */ /* 0x0003e20000100800 */
[----:B------:R-:W-:Y:S03]  /*4b70*/  PLOP3.LUT P2, PT, PT, PT, UP0, 0x80, 0x0 ;  /* 0x000000000000781c */ /* 0x000fe60003f4f008 */
[----:B-1----:R-:W2:Y:S01]  /*4b80*/  LDL R2, [R1+0x1c] ;  /* 0x00001c0001027983 */ /* 0x002ea20000100800 */
[----:B------:R-:W-:Y:S04]  /*4b90*/  DEPBAR.LE SB0, 0x0 ;  /* 0x000080000000791a */ /* 0x000fe80000000000 */
[----:B------:R-:W-:Y:S06]  /*4ba0*/  BAR.SYNC.DEFER_BLOCKING 0x0 ;  /* 0x0000000000007b1d */ /* 0x000fec0000010000 */
[----:B------:R-:W-:Y:S08]  /*4bb0*/  LDSM.16.M88.4 R32, [R220] ;  /* 0x00000000dc20783b */ /* 0x000ff00000000200 */
[----:B------:R-:W3:Y:S08]  /*4bc0*/  LDSM.16.M88.4 R16, [R221+0x9000] ;  /* 0x00900000dd10783b */ /* 0x000ef00000000200 */
[----:B------:R-:W1:Y:S08]  /*4bd0*/  LDSM.16.M88.4 R28, [R220+0x800] ;  /* 0x00080000dc1c783b */ /* 0x000e700000000200 */
[----:B------:R-:W1:Y:S08]  /*4be0*/  LDSM.16.M88.4 R132, [R221+0x9400] ;  /* 0x00940000dd84783b */ /* 0x000e700000000200 */
[----:B------:R-:W-:Y:S08]  /*4bf0*/  LDSM.16.M88.4 R136, [R0] ;  /* 0x000000000088783b */ /* 0x000ff00000000200 */
[----:B------:R-:W1:Y:S01]  /*4c00*/  LDSM.16.M88.4 R140, [R222+-0x6000] ;  /* 0xffa00000de8c783b */ /* 0x000e620000000200 */
[-C--:B---3--:R-:W-:Y:S07]  /*4c10*/  HMMA.16816.F32 R4, R32, R16.reuse, RZ ;  /* 0x000000102004723c */ /* 0x088fee00000018ff */
[----:B------:R-:W3:Y:S01]  /*4c20*/  LDSM.16.M88.4 R144, [R0+0x800] ;  /* 0x000800000090783b */ /* 0x000ee20000000200 */
        /* <DEDUP_REMOVED lines=10> */
[----:B------:R-:W-:Y:S03]  /*4cd0*/  LDSM.16.M88.4 R164, [R222+-0x4000] ;  /* 0xffc00000dea4783b */ /* 0x000fe60000000200 */
[----:B------:R-:W-:Y:S05]  /*4ce0*/  HMMA.16816.F32 R32, R32, R134, RZ ;  /* 0x000000862020723c */ /* 0x000fea00000018ff */
[----:B------:R-:W1:Y:S01]  /*4cf0*/  LDSM.16.M88.4 R132, [R221+0xb400] ;  /* 0x00b40000dd84783b */ /* 0x000e620000000200 */
[-C--:B------:R-:W-:Y:S06]  /*4d00*/  HMMA.16816.F32 R4, R136, R140.reuse, R4 ;  /* 0x0000008c8804723c */ /* 0x080fec0000001804 */
[C---:B---3--:R-:W-:Y:S01]  /*4d10*/  HMMA.16816.F32 R8, R144.reuse, R140, R8 ;  /* 0x0000008c9008723c */ /* 0x048fe20000001808 */
[----:B------:R-:W-:Y:S05]  /*4d20*/  LDSM.16.M88.4 R168, [R0+0x1800] ;  /* 0x0018000000a8783b */ /* 0x000fea0000000200 */
[-C--:B------:R-:W-:Y:S06]  /*4d30*/  HMMA.16816.F32 R12, R144, R142.reuse, R12 ;  /* 0x0000008e900c723c */ /* 0x080fec000000180c */
[C---:B------:R-:W-:Y:S01]  /*4d40*/  HMMA.16816.F32 R16, R136.reuse, R142, R16 ;  /* 0x0000008e8810723c */ /* 0x040fe20000001810 */
[----:B------:R-:W3:Y:S05]  /*4d50*/  LDSM.16.M88.4 R140, [R0+0x1000] ;  /* 0x00100000008c783b */ /* 0x000eea0000000200 */
[-C--:B-1----:R-:W-:Y:S06]  /*4d60*/  HMMA.16816.F32 R20, R136, R148.reuse, R20 ;  /* 0x000000948814723c */ /* 0x082fec0000001814 */
[C---:B------:R-:W-:Y:S06]  /*4d70*/  HMMA.16816.F32 R24, R144.reuse, R148, R24 ;  /* 0x000000949018723c */ /* 0x040fec0000001818 */
[-C--:B------:R-:W-:Y:S01]  /*4d80*/  HMMA.16816.F32 R28, R144, R150.reuse, R28 ;  /* 0x00000096901c723c */ /* 0x080fe2000000181c */
[----:B------:R-:W-:Y:S05]  /*4d90*/  LDSM.16.M88.4 R144, [R220+0x2000] ;  /* 0x00200000dc90783b */ /* 0x000fea0000000200 */
[----:B------:R-:W-:Y:S03]  /*4da0*/  HMMA.16816.F32 R32, R136, R150, R32 ;  /* 0x000000968820723c */ /* 0x000fe60000001820 */
[----:B------:R-:W1:Y:S03]  /*4db0*/  LDSM.16.M88.4 R136, [R222+-0x3c00] ;  /* 0xffc40000de88783b */ /* 0x000e660000000200 */
        /* <DEDUP_REMOVED lines=9> */
[----:B------:R-:W2:Y:S05]  /*4e50*/  LDL.64 R162, [R1+0x58] ;  /* 0x0000580001a27983 */ /* 0x000eaa0000100a00 */
[----:B------:R-:W-:Y:S01]  /*4e60*/  HMMA.16816.F32 R32, R152, R134, R32 ;  /* 0x000000869820723c */ /* 0x000fe20000001820 */
[----:B------:R-:W4:Y:S05]  /*4e70*/  LDSM.16.M88.4 R132, [R221+0xd400] ;  /* 0x00d40000dd84783b */ /* 0x000f2a0000000200 */
[-C--:B---3--:R-:W-:Y:S01]  /*4e80*/  HMMA.16816.F32 R4, R140, R164.reuse, R4 ;  /* 0x000000a48c04723c */ /* 0x088fe20000001804 */
[----:B------:R-:W-:Y:S05]  /*4e90*/  IMAD.U32 R152, RZ, RZ, UR6 ;  /* 0x00000006ff987e24 */ /* 0x000fea000f8e00ff */
[C---:B------:R-:W-:Y:S01]  /*4ea0*/  HMMA.16816.F32 R8, R168.reuse, R164, R8 ;  /* 0x000000a4a808723c */ /* 0x040fe20000001808 */
[----:B------:R-:W3:Y:S04]  /*4eb0*/  LDL R165, [R1+0x30] ;  /* 0x0000300001a57983 */ /* 0x000ee80000100800 */
[----:B------:R-:W3:Y:S01]  /*4ec0*/  LDL R164, [R1+0x34] ;  /* 0x0000340001a47983 */ /* 0x000ee20000100800 */
[-C--:B------:R-:W-:Y:S06]  /*4ed0*/  HMMA.16816.F32 R12, R168, R166.reuse, R12 ;  /* 0x000000a6a80c723c */ /* 0x080fec000000180c */
[C---:B------:R-:W-:Y:S06]  /*4ee0*/  HMMA.16816.F32 R16, R140.reuse, R166, R16 ;  /* 0x000000a68c10723c */ /* 0x040fec0000001810 */
[-C--:B-1----:R-:W-:Y:S01]  /*4ef0*/  HMMA.16816.F32 R20, R140, R136.reuse, R20 ;  /* 0x000000888c14723c */ /* 0x082fe20000001814 */
[----:B------:R-:W-:Y:S04]  /*4f00*/  IMAD.MOV.U32 R167, RZ, RZ, 0x20 ;  /* 0x00000020ffa77424 */ /* 0x000fe800078e00ff */
[----:B------:R-:W-:Y:S01]  /*4f10*/  IMAD.MOV.U32 R166, RZ, RZ, 0x28 ;  /* 0x00000028ffa67424 */ /* 0x000fe200078e00ff */
[C---:B------:R-:W-:Y:S06]  /*4f20*/  HMMA.16816.F32 R24, R168.reuse, R136, R24 ;  /* 0x00000088a818723c */ /* 0x040fec0000001818 */
[-C--:B------:R-:W-:Y:S06]  /*4f30*/  HMMA.16816.F32 R28, R168, R138.reuse, R28 ;  /* 0x0000008aa81c723c */ /* 0x080fec000000181c */
[----:B------:R-:W-:Y:S01]  /*4f40*/  HMMA.16816.F32 R32, R140, R138, R32 ;  /* 0x0000008a8c20723c */ /* 0x000fe20000001820 */
[----:B------:R-:W-:Y:S01]  /*4f50*/  LDSM.16.M88.4 R136, [R0+0x2000] ;  /* 0x002000000088783b */ /* 0x000fe20000000200 */
[----:B------:R-:W-:Y:S03]  /*4f60*/  IMAD.MOV.U32 R168, RZ, RZ, 0x8 ;  /* 0x00000008ffa87424 */ /* 0x000fe600078e00ff */
[----:B----4-:R-:W-:Y:S01]  /*4f70*/  IMAD R152, R152, 0x4, R236 ;  /* 0x0000000498987824 */ /* 0x010fe200078e02ec */
[-C--:B------:R-:W-:Y:S03]  /*4f80*/  HMMA.16816.F32 R4, R144, R148.reuse, R4 ;  /* 0x000000949004723c */ /* 0x080fe60000001804 */
[----:B------:R-:W1:Y:S03]  /*4f90*/  LDSM.16.M88.4 R140, [R222+-0x2000] ;  /* 0xffe00000de8c783b */ /* 0x000e660000000200 */
[C---:B------:R-:W-:Y:S06]  /*4fa0*/  HMMA.16816.F32 R8, R156.reuse, R148, R8 ;  /* 0x000000949c08723c */ /* 0x040fec0000001808 */
[-C--:B------:R-:W-:Y:S06]  /*4fb0*/  HMMA.16816.F32 R12, R156, R150.reuse, R12 ;  /* 0x000000969c0c723c */ /* 0x080fec000000180c */
[C---:B------:R-:W-:Y:S01]  /*4fc0*/  HMMA.16816.F32 R16, R144.reuse, R150, R16 ;  /* 0x000000969010723c */ /* 0x040fe20000001810 */
[----:B------:R-:W4:Y:S05]  /*4fd0*/  LDSM.16.M88.4 R148, [R0+0x2800] ;  /* 0x002800000094783b */ /* 0x000f2a0000000200 */
[-C--:B------:R-:W-:Y:S06]  /*4fe0*/  HMMA.16816.F32 R20, R144, R132.reuse, R20 ;  /* 0x000000849014723c */ /* 0x080fec0000001814 */
[C---:B------:R-:W-:Y:S06]  /*4ff0*/  HMMA.16816.F32 R24, R156.reuse, R132, R24 ;  /* 0x000000849c18723c */ /* 0x040fec0000001818 */
[-C--:B------:R-:W-:Y:S01]  /*5000*/  HMMA.16816.F32 R28, R156, R134.reuse, R28 ;  /* 0x000000869c1c723c */ /* 0x080fe2000000181c */
[----:B------:R-:W3:Y:S04]  /*5010*/  LDL R157, [R1+0x2c] ;  /* 0x00002c00019d7983 */ /* 0x000ee80000100800 */
[----:B------:R-:W-:Y:S01]  /*5020*/  VIADD R132, R152, 0x2 ;  /* 0x0000000298847836 */ /* 0x000fe20000000000 */
[----:B------:R-:W-:Y:S05]  /*5030*/  HMMA.16816.F32 R32, R144, R134, R32 ;  /* 0x000000869020723c */ /* 0x000fea0000001820 */
[----:B------:R-:W-:Y:S01]  /*5040*/  IMAD.WIDE.U32 R132, R132, -0x326172a9, RZ ;  /* 0xcd9e8d5784847825 */ /* 0x000fe200078e00ff */
[-C--:B-1----:R-:W-:Y:S05]  /*5050*/  HMMA.16816.F32 R4, R136, R140.reuse, R4 ;  /* 0x0000008c8804723c */ /* 0x082fea0000001804 */
[----:B--2---:R-:W-:Y:S01]  /*5060*/  LOP3.LUT R155, R235, UR12, R132, 0x96, !PT ;  /* 0x0000000ceb9b7c12 */ /* 0x004fe2000f8e9684 */
[----:B------:R-:W-:Y:S02]  /*5070*/  IMAD.U32 R132, RZ, RZ, UR45 ;  /* 0x0000002dff847e24 */ /* 0x000fe4000f8e00ff */
[----:B------:R-:W-:Y:S01]  /*5080*/  IMAD.U32 R144, RZ, RZ, UR15 ;  /* 0x0000000fff907e24 */ /* 0x000fe2000f8e00ff */
[----:B------:R-:W-:Y:S02]  /*5090*/  UIADD3 UR15, UR11, 0x3c6ef372, URZ ;  /* 0x3c6ef3720b0f7890 */ /* 0x000fe4000fffe03f */
[----:B------:R-:W-:Y:S01]  /*50a0*/  @!P2 IADD3 R145, -R132, 0x1, R2 ;  /* 0x000000018491a810 */ /* 0x000fe20007ffe102 */
[C---:B----4-:R-:W-:Y:S04]  /*50b0*/  HMMA.16816.F32 R8, R148.reuse, R140, R8 ;  /* 0x0000008c9408723c */ /* 0x050fe80000001808 */
[----:B------:R-:W-:Y:S01]  /*50c0*/  @!P2 IADD3 R145, R144, UR7, R145 ;  /* 0x000000079091ac10 */ /* 0x000fe2000fffe091 */
[----:B------:R-:W-:Y:S01]  /*50d0*/  IMAD.WIDE.U32 R158, R155, -0x2daee0ad, RZ ;  /* 0xd2511f539b9e7825 */ /* 0x000fe200078e00ff */
[-C--:B------:R-:W-:Y:S05]  /*50e0*/  HMMA.16816.F32 R12, R148, R142.reuse, R12 ;  /* 0x0000008e940c723c */ /* 0x080fea000000180c */
[C---:B------:R-:W-:Y:S01]  /*50f0*/  @!P2 VIADDMNMX R147, R145.reuse, R168, UR7, PT ;  /* 0x000000079193ae46 */ /* 0x040fe2000b8001a8 */
[C---:B------:R-:W-:Y:S05]  /*5100*/  HMMA.16816.F32 R16, R136.reuse, R142, R16 ;  /* 0x0000008e8810723c */ /* 0x040fea0000001810 */
[----:B------:R-:W-:Y:S01]  /*5110*/  @!P2 VIADDMNMX R146, R145, R167, UR7, PT ;  /* 0x000000079192ae46 */ /* 0x000fe2000b8001a7 */
[----:B------:R-:W-:Y:S05]  /*5120*/  IMAD.WIDE.U32 R152, R152, -0x326172a9, RZ ;  /* 0xcd9e8d5798987825 */ /* 0x000fea00078e00ff */
[----:B------:R-:W-:Y:S01]  /*5130*/  FFMA.FTZ R4, R252, UR5, R4 ;  /* 0x00000005fc047c23 */ /* 0x000fe20008010004 */
[-C--:B------:R-:W-:Y:S01]  /*5140*/  LOP3.LUT R154, R153, R233.reuse, RZ, 0x3c, !PT ;  /* 0x000000e9999a7212 */ /* 0x080fe200078e3cff */
[----:B------:R-:W-:Y:S01]  /*5150*/  @!P2 VIADD R142, R238, 0x8 ;  /* 0x00000008ee8ea836 */ /* 0x000fe20000000000 */
[----:B------:R-:W-:Y:S01]  /*5160*/  LOP3.LUT R153, R235, UR12, R152, 0x96, !PT ;  /* 0x0000000ceb997c12 */ /* 0x000fe2000f8e9698 */
[----:B------:R-:W-:Y:S01]  /*5170*/  UIADD3 UR12, UR10, 0x76cf5d0a, URZ ;  /* 0x76cf5d0a0a0c7890 */ /* 0x000fe2000fffe03f */
[----:B------:R-:W-:Y:S01]  /*5180*/  LOP3.LUT R152, R133, R233, RZ, 0x3c, !PT ;  /* 0x000000e985987212 */ /* 0x000fe200078e3cff */
[----:B------:R-:W-:Y:S04]  /*5190*/  IMAD.WIDE.U32 R132, R154, -0x2daee0ad, RZ ;  /* 0xd2511f539a847825 */ /* 0x000fe800078e00ff */
[C---:B------:R-:W-:Y:S01]  /*51a0*/  FFMA.FTZ R6, R252.reuse, UR5, R6 ;  /* 0x00000005fc067c23 */ /* 0x040fe20008010006 */
[----:B------:R-:W-:Y:S01]  /*51b0*/  FFMA.FTZ R8, R252, UR5, R8 ;  /* 0x00000005fc087c23 */ /* 0x000fe20008010008 */
[----:B------:R-:W-:Y:S01]  /*51c0*/  IMAD.WIDE.U32 R134, R152, -0x2daee0ad, RZ ;  /* 0xd2511f5398867825 */ /* 0x000fe200078e00ff */
[C---:B------:R-:W-:Y:S02]  /*51d0*/  @!P2 VIMNMX R152, R145.reuse, UR7, PT ;  /* 0x000000079198ac48 */ /* 0x040fe4000bfe0100 */
[----:B------:R-:W-:Y:S01]  /*51e0*/  @!P2 VIADDMNMX R145, R145, R166, UR7, PT ;  /* 0x000000079191ae46 */ /* 0x000fe2000b8001a6 */
[----:B------:R-:W-:Y:S01]  /*51f0*/  IMAD.WIDE.U32 R160, R153, -0x2daee0ad, RZ ;  /* 0xd2511f5399a07825 */ /* 0x000fe200078e00ff */
[----:B------:R-:W-:Y:S03]  /*5200*/  LOP3.LUT R156, R159, UR12, R134, 0x96, !PT ;  /* 0x0000000c9f9c7c12 */ /* 0x000fe6000f8e9686 */
[----:B------:R-:W-:Y:S01]  /*5210*/  FFMA.FTZ R10, R252, UR5, R10 ;  /* 0x00000005fc0a7c23 */ /* 0x000fe2000801000a */
[----:B------:R-:W-:Y:S01]  /*5220*/  @!P2 VIADD R143, R238, 0x9 ;  /* 0x00000009ee8fa836 */ /* 0x000fe20000000000 */
[----:B------:R-:W-:Y:S01]  /*5230*/  LOP3.LUT R153, R161, UR12, R132, 0x96, !PT ;  /* 0x0000000ca1997c12 */ /* 0x000fe2000f8e9684 */
[----:B------:R-:W-:Y:S01]  /*5240*/  UIADD3 UR12, UR11, -0x255992d5, URZ ;  /* 0xdaa66d2b0b0c7890 */ /* 0x000fe2000fffe03f */
[----:B------:R-:W-:Y:S01]  /*5250*/  LOP3.LUT R0, R162, UR18, RZ, 0x3c, !PT ;  /* 0x00000012a2007c12 */ /* 0x000fe2000f8e3cff */
[----:B------:R-:W2:Y:S01]  /*5260*/  LDL R163, [R1] ;  /* 0x0000000001a37983 */ /* 0x000ea20000100800 */
[----:B------:R-:W-:Y:S02]  /*5270*/  UIADD3 UR18, UR10, -0x126145ec, URZ ;  /* 0xed9eba140a127890 */ /* 0x000fe4000fffe03f */
[C---:B------:R-:W-:Y:S01]  /*5280*/  LOP3.LUT R154, R0.reuse, R133, RZ, 0x3c, !PT ;  /* 0x00000085009a7212 */ /* 0x040fe200078e3cff */
[----:B------:R-:W4:Y:S01]  /*5290*/  LDL R162, [R1+0x28] ;  /* 0x0000280001a27983 */ /* 0x000f220000100800 */
[----:B------:R-:W-:Y:S01]  /*52a0*/  LOP3.LUT R155, R0, R135, RZ, 0x3c, !PT ;  /* 0x00000087009b7212 */ /* 0x000fe200078e3cff */
[----:B------:R-:W-:Y:S02]  /*52b0*/  @!P2 VIADD R0, R238, 0x1 ;  /* 0x00000001ee00a836 */ /* 0x000fe40000000000 */
[----:B------:R-:W1:Y:S03]  /*52c0*/  LDSM.16.M88.4 R132, [R222+-0x1c00] ;  /* 0xffe40000de84783b */ /* 0x000e660000000200 */
[C---:B------:R-:W-:Y:S02]  /*52d0*/  @!P2 ISETP.GE.AND P6, PT, R0.reuse, R145, PT ;  /* 0x000000910000a20c */ /* 0x040fe40003fc6270 */
[C---:B------:R-:W-:Y:S02]  /*52e0*/  @!P2 ISETP.GE.AND P3, PT, R0.reuse, R152, PT ;  /* 0x000000980000a20c */ /* 0x040fe40003f66270 */
[C---:B------:R-:W-:Y:S02]  /*52f0*/  @!P2 ISETP.GE.AND P5, PT, R0.reuse, R147, PT ;  /* 0x000000930000a20c */ /* 0x040fe40003fa6270 */
[C---:B---3--:R-:W-:Y:S01]  /*5300*/  FSETP.NEU.FTZ.AND P4, PT, R165.reuse, -INF , PT ;  /* 0xff800000a500780b */ /* 0x048fe20003f9d000 */
[----:B------:R-:W-:Y:S01]  /*5310*/  FMUL.FTZ R144, R165, 1.4426950216293334961 ;  /* 0x3fb8aa3ba5907820 */ /* 0x000fe20000410000 */
[----:B------:R-:W-:Y:S02]  /*5320*/  @!P2 ISETP.GE.AND P0, PT, R0, R146, PT ;  /* 0x000000920000a20c */ /* 0x000fe40003f06270 */
[C---:B------:R-:W-:Y:S01]  /*5330*/  FSETP.NEU.FTZ.AND P1, PT, R164.reuse, -INF , PT ;  /* 0xff800000a400780b */ /* 0x040fe20003f3d000 */
[----:B------:R-:W-:Y:S01]  /*5340*/  FMUL.FTZ R141, R164, 1.4426950216293334961 ;  /* 0x3fb8aa3ba48d7820 */ /* 0x000fe20000410000 */
[----:B------:R-:W-:Y:S01]  /*5350*/  FSEL R144, R144, RZ, P4 ;  /* 0x000000ff90907208 */ /* 0x000fe20002000000 */
[----:B------:R-:W3:Y:S03]  /*5360*/  LDL R164, [R1+0xc] ;  /* 0x00000c0001a47983 */ /* 0x000ee60000100800 */
[----:B------:R-:W-:Y:S01]  /*5370*/  FSEL R141, R141, RZ, P1 ;  /* 0x000000ff8d8d7208 */ /* 0x000fe20000800000 */
[-C--:B-1----:R-:W-:Y:S06]  /*5380*/  HMMA.16816.F32 R20, R136, R132.reuse, R20 ;  /* 0x000000848814723c */ /* 0x082fec0000001814 */
[C---:B------:R-:W-:Y:S06]  /*5390*/  HMMA.16816.F32 R24, R148.reuse, R132, R24 ;  /* 0x000000849418723c */ /* 0x040fec0000001818 */
[-C--:B------:R-:W-:Y:S05]  /*53a0*/  HMMA.16816.F32 R28, R148, R134.reuse, R28 ;  /* 0x00000086941c723c */ /* 0x080fea000000181c */
[C---:B------:R-:W-:Y:S01]  /*53b0*/  @!P2 VIADD R132, R238.reuse, 0x11 ;  /* 0x00000011ee84a836 */ /* 0x040fe20000000000 */
[----:B------:R-:W-:Y:S05]  /*53c0*/  HMMA.16816.F32 R32, R136, R134, R32 ;  /* 0x000000868820723c */ /* 0x000fea0000001820 */
[----:B------:R-:W-:Y:S06]  /*53d0*/  @!P2 VIADD R133, R238, 0x18 ;  /* 0x00000018ee85a836 */ /* 0x000fec0000000000 */
[----:B------:R-:W-:Y:S01]  /*53e0*/  IMAD.WIDE.U32 R148, R153, -0x326172a9, RZ ;  /* 0xcd9e8d5799947825 */ /* 0x000fe200078e00ff */
[C---:B------:R-:W-:Y:S03]  /*53f0*/  FSETP.NEU.FTZ.AND P1, PT, R157.reuse, -INF , PT ;  /* 0xff8000009d00780b */ /* 0x040fe60003f3d000 */
[----:B------:R-:W-:Y:S02]  /*5400*/  FMUL.FTZ R0, R157, 1.4426950216293334961 ;  /* 0x3fb8aa3b9d007820 */ /* 0x000fe40000410000 */
[----:B------:R-:W3:Y:S03]  /*5410*/  LDL R157, [R1+0x8] ;  /* 0x00000800019d7983 */ /* 0x000ee60000100800 */
[----:B------:R-:W-:Y:S02]  /*5420*/  FSEL R0, R0, RZ, P1 ;  /* 0x000000ff00007208 */ /* 0x000fe40000800000 */
[----:B------:R-:W-:Y:S04]  /*5430*/  @!P2 ISETP.GE.AND P1, PT, R238, R152, PT ;  /* 0x00000098ee00a20c */ /* 0x000fe80003f26270 */
[----:B------:R-:W-:Y:S02]  /*5440*/  @!P2 FSEL R4, R4, -INF , !P1 ;  /* 0xff8000000404a808 */ /* 0x000fe40004800000 */
[----:B------:R-:W-:Y:S03]  /*5450*/  @!P2 ISETP.GE.AND P1, PT, R238, R146, PT ;  /* 0x00000092ee00a20c */ /* 0x000fe60003f26270 */
[--C-:B------:R-:W-:Y:S01]  /*5460*/  FFMA.FTZ R4, R4, UR13, -R144.reuse ;  /* 0x0000000d04047c23 */ /* 0x100fe20008010890 */
[----:B------:R-:W-:Y:S02]  /*5470*/  @!P2 FSEL R8, R8, -INF , !P1 ;  /* 0xff8000000808a808 */ /* 0x000fe40004800000 */
[----:B------:R-:W-:Y:S01]  /*5480*/  @!P2 ISETP.GE.AND P1, PT, R142, R152, PT ;  /* 0x000000988e00a20c */ /* 0x000fe20003f26270 */
[----:B------:R-:W1:Y:S01]  /*5490*/  MUFU.EX2 R169, R4 ;  /* 0x0000000400a97308 */ /* 0x000e620000000800 */
[C---:B--2---:R-:W-:Y:S01]  /*54a0*/  FFMA.FTZ R5, R163.reuse, UR5, R5 ;  /* 0x00000005a3057c23 */ /* 0x044fe20008010005 */
[C---:B------:R-:W-:Y:S01]  /*54b0*/  FFMA.FTZ R7, R163.reuse, UR5, R7 ;  /* 0x00000005a3077c23 */ /* 0x040fe20008010007 */
[C---:B------:R-:W-:Y:S01]  /*54c0*/  FFMA.FTZ R9, R163.reuse, UR5, R9 ;  /* 0x00000005a3097c23 */ /* 0x040fe20008010009 */
[----:B------:R-:W-:Y:S01]  /*54d0*/  FFMA.FTZ R11, R163, UR5, R11 ;  /* 0x00000005a30b7c23 */ /* 0x000fe2000801000b */
[C---:B----4-:R-:W-:Y:S01]  /*54e0*/  FSETP.NEU.FTZ.AND P4, PT, R162.reuse, -INF , PT ;  /* 0xff800000a200780b */ /* 0x050fe20003f9d000 */
[----:B------:R-:W-:Y:S01]  /*54f0*/  FMUL.FTZ R140, R162, 1.4426950216293334961 ;  /* 0x3fb8aa3ba28c7820 */ /* 0x000fe20000410000 */
[----:B------:R-:W-:Y:S01]  /*5500*/  @!P2 FSEL R5, R5, -INF , !P3 ;  /* 0xff8000000505a808 */ /* 0x000fe20005800000 */
[----:B------:R-:W2:Y:S01]  /*5510*/  LDL R162, [R1+0x4] ;  /* 0x0000040001a27983 */ /* 0x000ea20000100800 */
[----:B------:R-:W-:Y:S02]  /*5520*/  @!P2 ISETP.GE.AND P3, PT, R238, R145, PT ;  /* 0x00000091ee00a20c */ /* 0x000fe40003f66270 */
[----:B------:R-:W-:Y:S01]  /*5530*/  FSEL R140, R140, RZ, P4 ;  /* 0x000000ff8c8c7208 */ /* 0x000fe20002000000 */
[----:B------:R-:W4:Y:S01]  /*5540*/  LDL R163, [R1+0x10] ;  /* 0x0000100001a37983 */ /* 0x000f220000100800 */
[----:B------:R-:W-:Y:S01]  /*5550*/  @!P2 ISETP.GE.AND P4, PT, R238, R147, PT ;  /* 0x00000093ee00a20c */ /* 0x000fe20003f86270 */
[----:B------:R-:W-:Y:S01]  /*5560*/  FFMA.FTZ R5, R5, UR13, -R144 ;  /* 0x0000000d05057c23 */ /* 0x000fe20008010890 */
[----:B------:R-:W-:Y:S01]  /*5570*/  @!P2 FSEL R7, R7, -INF , !P5 ;  /* 0xff8000000707a808 */ /* 0x000fe20006800000 */
[--C-:B------:R-:W-:Y:S01]  /*5580*/  FFMA.FTZ R8, R8, UR13, -R140.reuse ;  /* 0x0000000d08087c23 */ /* 0x100fe2000801088c */
[----:B------:R-:W-:Y:S01]  /*5590*/  @!P2 FSEL R6, R6, -INF , !P4 ;  /* 0xff8000000606a808 */ /* 0x000fe20006000000 */
[----:B------:R1:W-:Y:S01]  /*55a0*/  MUFU.EX2 R168, R5 ;  /* 0x0000000500a87308 */ /* 0x0003e20000000800 */
[----:B------:R-:W-:Y:S01]  /*55b0*/  @!P2 FSEL R9, R9, -INF , !P0 ;  /* 0xff8000000909a808 */ /* 0x000fe20004000000 */
[--C-:B------:R-:W-:Y:S01]  /*55c0*/  FFMA.FTZ R7, R7, UR13, -R141.reuse ;  /* 0x0000000d07077c23 */ /* 0x100fe2000801088d */
[-C--:B------:R-:W-:Y:S01]  /*55d0*/  @!P2 ISETP.GE.AND P4, PT, R142, R146.reuse, PT ;  /* 0x000000928e00a20c */ /* 0x080fe20003f86270 */
[----:B------:R-:W-:Y:S01]  /*55e0*/  FFMA.FTZ R6, R6, UR13, -R141 ;  /* 0x0000000d06067c23 */ /* 0x000fe2000801088d */
[C---:B------:R-:W-:Y:S01]  /*55f0*/  @!P2 ISETP.GE.AND P5, PT, R142.reuse, R145, PT ;  /* 0x000000918e00a20c */ /* 0x040fe20003fa6270 */
[----:B------:R-:W-:Y:S01]  /*5600*/  FFMA.FTZ R9, R9, UR13, -R140 ;  /* 0x0000000d09097c23 */ /* 0x000fe2000801088c */
[----:B------:R-:W-:Y:S01]  /*5610*/  @!P2 ISETP.GE.AND P0, PT, R142, R147, PT ;  /* 0x000000938e00a20c */ /* 0x000fe20003f06270 */
[----:B------:R-:W-:Y:S01]  /*5620*/  @!P2 VIADD R142, R238, 0x10 ;  /* 0x00000010ee8ea836 */ /* 0x000fe20000000000 */
[----:B------:R-:W-:Y:S01]  /*5630*/  @!P2 FSEL R10, R10, -INF , !P3 ;  /* 0xff8000000a0aa808 */ /* 0x000fe20005800000 */
[----:B------:R-:W-:Y:S01]  /*5640*/  MUFU.EX2 R171, R9 ;  /* 0x0000000900ab7308 */ /* 0x000fe20000000800 */
[-C--:B------:R-:W-:Y:S01]  /*5650*/  @!P2 ISETP.GE.AND P3, PT, R143, R146.reuse, PT ;  /* 0x000000928f00a20c */ /* 0x080fe20003f66270 */
[----:B---3--:R-:W-:Y:S01]  /*5660*/  FFMA.FTZ R20, R164, UR5, R20 ;  /* 0x00000005a4147c23 */ /* 0x008fe20008010014 */
[----:B------:R-:W-:Y:S01]  /*5670*/  @!P2 FSEL R11, R11, -INF , !P6 ;  /* 0xff8000000b0ba808 */ /* 0x000fe20007000000 */
[----:B------:R-:W-:Y:S01]  /*5680*/  FFMA.FTZ R10, R10, UR13, -R0 ;  /* 0x0000000d0a0a7c23 */ /* 0x000fe20008010800 */
[----:B------:R-:W-:Y:S01]  /*5690*/  @!P2 ISETP.GE.AND P6, PT, R143, R145, PT ;  /* 0x000000918f00a20c */ /* 0x000fe20003fc6270 */
[C---:B------:R-:W-:Y:S01]  /*56a0*/  FFMA.FTZ R22, R164.reuse, UR5, R22 ;  /* 0x00000005a4167c23 */ /* 0x040fe20008010016 */
[C---:B------:R-:W-:Y:S03]  /*56b0*/  FFMA.FTZ R24, R164.reuse, UR5, R24 ;  /* 0x00000005a4187c23 */ /* 0x040fe60008010018 */
[----:B------:R3:W-:Y:S01]  /*56c0*/  MUFU.EX2 R167, R6 ;  /* 0x0000000600a77308 */ /* 0x0007e20000000800 */
[----:B------:R-:W-:Y:S01]  /*56d0*/  FFMA.FTZ R26, R164, UR5, R26 ;  /* 0x00000005a41a7c23 */ /* 0x000fe2000801001a */
[----:B-1----:R-:W-:Y:S04]  /*56e0*/  IMAD.WIDE.U32 R4, R154, -0x326172a9, RZ ;  /* 0xcd9e8d579a047825 */ /* 0x002fe800078e00ff */
[----:B------:R-:W-:Y:S04]  /*56f0*/  FFMA.FTZ R11, R11, UR13, -R0 ;  /* 0x0000000d0b0b7c23 */ /* 0x000fe80008010800 */
[----:B------:R1:W-:Y:S10]  /*5700*/  MUFU.EX2 R233, R7 ;  /* 0x0000000700e97308 */ /* 0x0003f40000000800 */
[----:B------:R-:W-:Y:S10]  /*5710*/  MUFU.EX2 R236, R10 ;  /* 0x0000000a00ec7308 */ /* 0x000ff40000000800 */
[----:B------:R-:W-:Y:S01]  /*5720*/  MUFU.EX2 R235, R11 ;  /* 0x0000000b00eb7308 */ /* 0x000fe20000000800 */
[C---:B------:R-:W-:Y:S01]  /*5730*/  FFMA.FTZ R13, R157.reuse, UR5, R13 ;  /* 0x000000059d0d7c23 */ /* 0x040fe2000801000d */
[C---:B------:R-:W-:Y:S01]  /*5740*/  FFMA.FTZ R15, R157.reuse, UR5, R15 ;  /* 0x000000059d0f7c23 */ /* 0x040fe2000801000f */
[C---:B------:R-:W-:Y:S01]  /*5750*/  FFMA.FTZ R17, R157.reuse, UR5, R17 ;  /* 0x000000059d117c23 */ /* 0x040fe20008010011 */
[----:B------:R-:W-:Y:S02]  /*5760*/  FFMA.FTZ R19, R157, UR5, R19 ;  /* 0x000000059d137c23 */ /* 0x000fe40008010013 */
[----:B------:R-:W-:Y:S01]  /*5770*/  @!P2 FSEL R13, R13, -INF , !P3 ;  /* 0xff8000000d0da808 */ /* 0x000fe20005800000 */
[----:B------:R-:W3:Y:S01]  /*5780*/  LDL R157, [R1+0x18] ;  /* 0x00001800019d7983 */ /* 0x000ee20000100800 */
[-C--:B------:R-:W-:Y:S02]  /*5790*/  @!P2 ISETP.GE.AND P3, PT, R143, R147.reuse, PT ;  /* 0x000000938f00a20c */ /* 0x080fe40003f66270 */
[----:B------:R-:W-:Y:S01]  /*57a0*/  @!P2 FSEL R15, R15, -INF , !P6 ;  /* 0xff8000000f0fa808 */ /* 0x000fe20007000000 */
[----:B------:R-:W-:Y:S01]  /*57b0*/  FFMA.FTZ R13, R13, UR13, -R140 ;  /* 0x0000000d0d0d7c23 */ /* 0x000fe2000801088c */
[----:B------:R-:W-:Y:S02]  /*57c0*/  @!P2 FSEL R19, R19, -INF , !P3 ;  /* 0xff8000001313a808 */ /* 0x000fe40005800000 */
[-C--:B------:R-:W-:Y:S01]  /*57d0*/  @!P2 ISETP.GE.AND P3, PT, R132, R147.reuse, PT ;  /* 0x000000938400a20c */ /* 0x080fe20003f66270 */
[----:B------:R-:W-:Y:S01]  /*57e0*/  FFMA.FTZ R15, R15, UR13, -R0 ;  /* 0x0000000d0f0f7c23 */ /* 0x000fe20008010800 */
[----:B------:R-:W-:Y:S01]  /*57f0*/  @!P2 ISETP.GE.AND P6, PT, R142, R147, PT ;  /* 0x000000938e00a20c */ /* 0x000fe20003fc6270 */
[--C-:B------:R-:W-:Y:S01]  /*5800*/  FFMA.FTZ R19, R19, UR13, -R141.reuse ;  /* 0x0000000d13137c23 */ /* 0x100fe2000801088d */
[----:B------:R-:W-:Y:S02]  /*5810*/  MUFU.EX2 R165, R13 ;  /* 0x0000000d00a57308 */ /* 0x000fe40000000800 */
[----:B------:R-:W-:Y:S02]  /*5820*/  @!P2 FSEL R22, R22, -INF , !P6 ;  /* 0xff8000001616a808 */ /* 0x000fe40007000000 */
[----:B------:R-:W-:Y:S03]  /*5830*/  @!P2 ISETP.GE.AND P6, PT, R133, R146, PT ;  /* 0x000000928500a20c */ /* 0x000fe60003fc6270 */
[----:B------:R-:W-:Y:S03]  /*5840*/  FFMA.FTZ R22, R22, UR13, -R141 ;  /* 0x0000000d16167c23 */ /* 0x000fe6000801088d */
[----:B------:R-:W-:Y:S01]  /*5850*/  MUFU.EX2 R164, R15 ;  /* 0x0000000f00a47308 */ /* 0x000fe20000000800 */
[C---:B--2---:R-:W-:Y:S01]  /*5860*/  FFMA.FTZ R12, R162.reuse, UR5, R12 ;  /* 0x00000005a20c7c23 */ /* 0x044fe2000801000c */
[C---:B------:R-:W-:Y:S01]  /*5870*/  FFMA.FTZ R14, R162.reuse, UR5, R14 ;  /* 0x00000005a20e7c23 */ /* 0x040fe2000801000e */
[C---:B------:R-:W-:Y:S01]  /*5880*/  FFMA.FTZ R16, R162.reuse, UR5, R16 ;  /* 0x00000005a2107c23 */ /* 0x040fe20008010010 */
[----:B------:R-:W-:Y:S01]  /*5890*/  FFMA.FTZ R18, R162, UR5, R18 ;  /* 0x00000005a2127c23 */ /* 0x000fe20008010012 */
[C---:B----4-:R-:W-:Y:S01]  /*58a0*/  FFMA.FTZ R21, R163.reuse, UR5, R21 ;  /* 0x00000005a3157c23 */ /* 0x050fe20008010015 */
[----:B------:R-:W-:Y:S01]  /*58b0*/  @!P2 FSEL R12, R12, -INF , !P4 ;  /* 0xff8000000c0ca808 */ /* 0x000fe20006000000 */
[----:B------:R-:W2:Y:S01]  /*58c0*/  LDL R162, [R1+0x14] ;  /* 0x0000140001a27983 */ /* 0x000ea20000100800 */
[----:B------:R-:W-:Y:S01]  /*58d0*/  @!P2 FSEL R14, R14, -INF , !P5 ;  /* 0xff8000000e0ea808 */ /* 0x000fe20006800000 */
[----:B------:R-:W-:Y:S01]  /*58e0*/  FFMA.FTZ R23, R163, UR5, R23 ;  /* 0x00000005a3177c23 */ /* 0x000fe20008010017 */
[----:B------:R-:W-:Y:S01]  /*58f0*/  @!P2 FSEL R18, R18, -INF , !P0 ;  /* 0xff8000001212a808 */ /* 0x000fe20004000000 */
[----:B------:R-:W-:Y:S01]  /*5900*/  FFMA.FTZ R12, R12, UR13, -R140 ;  /* 0x0000000d0c0c7c23 */ /* 0x000fe2000801088c */
[-C--:B------:R-:W-:Y:S01]  /*5910*/  @!P2 ISETP.GE.AND P5, PT, R142, R152.reuse, PT ;  /* 0x000000988e00a20c */ /* 0x080fe20003fa6270 */
[----:B------:R-:W-:Y:S01]  /*5920*/  FFMA.FTZ R14, R14, UR13, -R0 ;  /* 0x0000000d0e0e7c23 */ /* 0x000fe20008010800 */
[----:B------:R-:W-:Y:S01]  /*5930*/  @!P2 ISETP.GE.AND P0, PT, R132, R152, PT ;  /* 0x000000988400a20c */ /* 0x000fe20003f06270 */
[----:B------:R-:W-:Y:S01]  /*5940*/  FFMA.FTZ R18, R18, UR13, -R141 ;  /* 0x0000000d12127c23 */ /* 0x000fe2000801088d */
[----:B------:R-:W-:Y:S01]  /*5950*/  @!P2 FSEL R20, R20, -INF , !P5 ;  /* 0xff8000001414a808 */ /* 0x000fe20006800000 */
[----:B------:R-:W-:Y:S01]  /*5960*/  MUFU.EX2 R170, R12 ;  /* 0x0000000c00aa7308 */ /* 0x000fe20000000800 */
[----:B------:R-:W-:Y:S01]  /*5970*/  @!P2 FSEL R21, R21, -INF , !P0 ;  /* 0xff8000001515a808 */ /* 0x000fe20004000000 */
[----:B------:R-:W-:Y:S01]  /*5980*/  FFMA.FTZ R25, R163, UR5, R25 ;  /* 0x00000005a3197c23 */ /* 0x000fe20008010019 */
[----:B------:R-:W-:Y:S01]  /*5990*/  @!P2 ISETP.GE.AND P5, PT, R132, R146, PT ;  /* 0x000000928400a20c */ /* 0x000fe20003fa6270 */
[--C-:B------:R-:W-:Y:S01]  /*59a0*/  FFMA.FTZ R20, R20, UR13, -R144.reuse ;  /* 0x0000000d14147c23 */ /* 0x100fe20008010890 */
[-C--:B------:R-:W-:Y:S01]  /*59b0*/  @!P2 ISETP.GE.AND P0, PT, R132, R145.reuse, PT ;  /* 0x000000918400a20c */ /* 0x080fe20003f06270 */
[--C-:B------:R-:W-:Y:S01]  /*59c0*/  FFMA.FTZ R21, R21, UR13, -R144.reuse ;  /* 0x0000000d15157c23 */ /* 0x100fe20008010890 */
[----:B------:R-:W-:Y:S01]  /*59d0*/  @!P2 ISETP.GE.AND P4, PT, R143, R152, PT ;  /* 0x000000988f00a20c */ /* 0x000fe20003f86270 */
[----:B------:R-:W-:Y:S01]  /*59e0*/  @!P2 VIADD R132, R238, 0x19 ;  /* 0x00000019ee84a836 */ /* 0x000fe20000000000 */
[----:B------:R-:W-:Y:S01]  /*59f0*/  @!P2 FSEL R16, R16, -INF , !P1 ;  /* 0xff8000001010a808 */ /* 0x000fe20004800000 */
[----:B------:R-:W-:Y:S01]  /*5a00*/  MUFU.EX2 R166, R14 ;  /* 0x0000000e00a67308 */ /* 0x000fe20000000800 */
[----:B------:R-:W-:Y:S01]  /*5a10*/  @!P2 FSEL R17, R17, -INF , !P4 ;  /* 0xff8000001111a808 */ /* 0x000fe20006000000 */
[----:B------:R-:W-:Y:S01]  /*5a20*/  FFMA.FTZ R27, R163, UR5, R27 ;  /* 0x00000005a31b7c23 */ /* 0x000fe2000801001b */
[----:B------:R-:W-:Y:S01]  /*5a30*/  @!P2 FSEL R23, R23, -INF , !P3 ;  /* 0xff8000001717a808 */ /* 0x000fe20005800000 */
[--C-:B------:R-:W-:Y:S01]  /*5a40*/  FFMA.FTZ R16, R16, UR13, -R144.reuse ;  /* 0x0000000d10107c23 */ /* 0x100fe20008010890 */
[CC--:B------:R-:W-:Y:S01]  /*5a50*/  @!P2 ISETP.GE.AND P1, PT, R142.reuse, R146.reuse, PT ;  /* 0x000000928e00a20c */ /* 0x0c0fe20003f26270 */
[----:B------:R-:W-:Y:S01]  /*5a60*/  FFMA.FTZ R17, R17, UR13, -R144 ;  /* 0x0000000d11117c23 */ /* 0x000fe20008010890 */
[----:B------:R-:W-:Y:S01]  /*5a70*/  @!P2 ISETP.GE.AND P4, PT, R142, R145, PT ;  /* 0x000000918e00a20c */ /* 0x000fe20003f86270 */
[----:B------:R-:W-:Y:S01]  /*5a80*/  FFMA.FTZ R23, R23, UR13, -R141 ;  /* 0x0000000d17177c23 */ /* 0x000fe2000801088d */
[----:B------:R-:W-:Y:S01]  /*5a90*/  LOP3.LUT R142, R234, UR15, RZ, 0x3c, !PT ;  /* 0x0000000fea8e7c12 */ /* 0x000fe2000f8e3cff */
[----:B------:R-:W-:Y:S01]  /*5aa0*/  MUFU.EX2 R163, R16 ;  /* 0x0000001000a37308 */ /* 0x000fe20000000800 */
[----:B------:R-:W-:Y:S01]  /*5ab0*/  @!P2 ISETP.GE.AND P3, PT, R132, R146, PT ;  /* 0x000000928400a20c */ /* 0x000fe20003f66270 */
[----:B------:R-:W-:Y:S01]  /*5ac0*/  UIADD3 UR15, UR10, 0x32370b8f, URZ ;  /* 0x32370b8f0a0f7890 */ /* 0x000fe2000fffe03f */
[----:B------:R-:W-:Y:S02]  /*5ad0*/  LOP3.LUT R5, R142, R5, RZ, 0x3c, !PT ;  /* 0x000000058e057212 */ /* 0x000fe400078e3cff */
[----:B------:R-:W-:Y:S02]  /*5ae0*/  @!P2 FSEL R24, R24, -INF , !P1 ;  /* 0xff8000001818a808 */ /* 0x000fe40004800000 */
[----:B------:R-:W-:Y:S03]  /*5af0*/  @!P2 FSEL R25, R25, -INF , !P5 ;  /* 0xff8000001919a808 */ /* 0x000fe60006800000 */
[----:B------:R4:W-:Y:S01]  /*5b00*/  MUFU.EX2 R234, R8 ;  /* 0x0000000800ea7308 */ /* 0x0009e20000000800 */
[----:B------:R-:W-:Y:S01]  /*5b10*/  @!P2 FSEL R26, R26, -INF , !P4 ;  /* 0xff8000001a1aa808 */ /* 0x000fe20006000000 */
[--C-:B------:R-:W-:Y:S01]  /*5b20*/  FFMA.FTZ R24, R24, UR13, -R140.reuse ;  /* 0x0000000d18187c23 */ /* 0x100fe2000801088c */
[----:B------:R-:W-:Y:S01]  /*5b30*/  @!P2 FSEL R27, R27, -INF , !P0 ;  /* 0xff8000001b1ba808 */ /* 0x000fe20004000000 */
[----:B------:R-:W-:Y:S01]  /*5b40*/  FFMA.FTZ R25, R25, UR13, -R140 ;  /* 0x0000000d19197c23 */ /* 0x000fe2000801088c */
[-C--:B------:R-:W-:Y:S01]  /*5b50*/  @!P2 ISETP.GE.AND P1, PT, R133, R145.reuse, PT ;  /* 0x000000918500a20c */ /* 0x080fe20003f26270 */
[--C-:B------:R-:W-:Y:S01]  /*5b60*/  FFMA.FTZ R26, R26, UR13, -R0.reuse ;  /* 0x0000000d1a1a7c23 */ /* 0x100fe20008010800 */
[C---:B------:R-:W-:Y:S01]  /*5b70*/  @!P2 ISETP.GE.AND P5, PT, R132.reuse, R145, PT ;  /* 0x000000918400a20c */ /* 0x040fe20003fa6270 */
[----:B------:R-:W-:Y:S01]  /*5b80*/  FFMA.FTZ R27, R27, UR13, -R0 ;  /* 0x0000000d1b1b7c23 */ /* 0x000fe20008010800 */
[-C--:B------:R-:W-:Y:S01]  /*5b90*/  @!P2 ISETP.GE.AND P4, PT, R133, R152.reuse, PT ;  /* 0x000000988500a20c */ /* 0x080fe20003f86270 */
[----:B------:R-:W-:Y:S01]  /*5ba0*/  MUFU.EX2 R161, R17 ;  /* 0x0000001100a17308 */ /* 0x000fe20000000800 */
[C---:B------:R-:W-:Y:S02]  /*5bb0*/  @!P2 ISETP.GE.AND P0, PT, R132.reuse, R152, PT ;  /* 0x000000988400a20c */ /* 0x040fe40003f06270 */
[----:B------:R-:W-:Y:S01]  /*5bc0*/  LOP3.LUT R146, R149, UR12, R4, 0x96, !PT ;  /* 0x0000000c95927c12 */ /* 0x000fe2000f8e9604 */
[----:B------:R-:W-:Y:S06]  /*5bd0*/  IMAD.WIDE.U32 R4, R5, -0x2daee0ad, RZ ;  /* 0xd2511f5305047825 */ /* 0x000fec00078e00ff */
[----:B------:R-:W-:Y:S01]  /*5be0*/  MUFU.EX2 R154, R20 ;  /* 0x00000014009a7308 */ /* 0x000fe20000000800 */
[----:B------:R-:W-:Y:S09]  /*5bf0*/  LOP3.LUT R5, R5, UR15, R160, 0x96, !PT ;  /* 0x0000000f05057c12 */ /* 0x000ff2000f8e96a0 */
[----:B------:R-:W-:Y:S10]  /*5c00*/  MUFU.EX2 R160, R19 ;  /* 0x0000001300a07308 */ /* 0x000ff40000000800 */
[----:B------:R-:W-:Y:S10]  /*5c10*/  MUFU.EX2 R153, R23 ;  /* 0x0000001700997308 */ /* 0x000ff40000000800 */
[----:B------:R-:W-:Y:S01]  /*5c20*/  MUFU.EX2 R159, R26 ;  /* 0x0000001a009f7308 */ /* 0x000fe20000000800 */
[C---:B---3--:R-:W-:Y:S01]  /*5c30*/  FFMA.FTZ R29, R157.reuse, UR5, R29 ;  /* 0x000000059d1d7c23 */ /* 0x048fe2000801001d */
[C---:B------:R-:W-:Y:S01]  /*5c40*/  FFMA.FTZ R31, R157.reuse, UR5, R31 ;  /* 0x000000059d1f7c23 */ /* 0x040fe2000801001f */
[C---:B------:R-:W-:Y:S01]  /*5c50*/  FFMA.FTZ R33, R157.reuse, UR5, R33 ;  /* 0x000000059d217c23 */ /* 0x040fe20008010021 */
[----:B------:R-:W-:Y:S02]  /*5c60*/  FFMA.FTZ R35, R157, UR5, R35 ;  /* 0x000000059d237c23 */ /* 0x000fe40008010023 */
[----:B------:R-:W-:Y:S04]  /*5c70*/  @!P2 FSEL R29, R29, -INF , !P3 ;  /* 0xff8000001d1da808 */ /* 0x000fe80005800000 */
[----:B------:R-:W-:Y:S01]  /*5c80*/  MUFU.EX2 R157, R25 ;  /* 0x00000019009d7308 */ /* 0x000fe20000000800 */
[-C--:B------:R-:W-:Y:S02]  /*5c90*/  @!P2 ISETP.GE.AND P3, PT, R132, R147.reuse, PT ;  /* 0x000000938400a20c */ /* 0x080fe40003f66270 */
[----:B------:R-:W-:Y:S02]  /*5ca0*/  @!P2 FSEL R31, R31, -INF , !P5 ;  /* 0xff8000001f1fa808 */ /* 0x000fe40006800000 */
[----:B------:R-:W-:Y:S02]  /*5cb0*/  @!P2 FSEL R33, R33, -INF , !P0 ;  /* 0xff8000002121a808 */ /* 0x000fe40004000000 */
[----:B------:R-:W-:Y:S01]  /*5cc0*/  @!P2 FSEL R35, R35, -INF , !P3 ;  /* 0xff8000002323a808 */ /* 0x000fe20005800000 */
[C---:B--2---:R-:W-:Y:S01]  /*5cd0*/  FFMA.FTZ R28, R162.reuse, UR5, R28 ;  /* 0x00000005a21c7c23 */ /* 0x044fe2000801001c */
[C---:B------:R-:W-:Y:S01]  /*5ce0*/  FFMA.FTZ R30, R162.reuse, UR5, R30 ;  /* 0x00000005a21e7c23 */ /* 0x040fe2000801001e */
[C---:B------:R-:W-:Y:S01]  /*5cf0*/  FFMA.FTZ R34, R162.reuse, UR5, R34 ;  /* 0x00000005a2227c23 */ /* 0x040fe20008010022 */
[----:B------:R-:W-:Y:S02]  /*5d00*/  FFMA.FTZ R32, R162, UR5, R32 ;  /* 0x00000005a2207c23 */ /* 0x000fe40008010020 */
[----:B------:R-:W-:Y:S01]  /*5d10*/  @!P2 FSEL R28, R28, -INF , !P6 ;  /* 0xff8000001c1ca808 */ /* 0x000fe20007000000 */
[----:B------:R-:W-:Y:S01]  /*5d20*/  MUFU.EX2 R162, R18 ;  /* 0x0000001200a27308 */ /* 0x000fe20000000800 */
[----:B------:R-:W-:Y:S01]  /*5d30*/  @!P2 ISETP.GE.AND P6, PT, R133, R147, PT ;  /* 0x000000938500a20c */ /* 0x000fe20003fc6270 */
[----:B------:R-:W-:Y:S01]  /*5d40*/  IMAD.WIDE.U32 R132, R155, -0x326172a9, RZ ;  /* 0xcd9e8d579b847825 */ /* 0x000fe200078e00ff */
[----:B------:R-:W-:Y:S02]  /*5d50*/  @!P2 FSEL R30, R30, -INF , !P1 ;  /* 0xff8000001e1ea808 */ /* 0x000fe40004800000 */
[----:B------:R-:W-:Y:S01]  /*5d60*/  @!P2 FSEL R34, R34, -INF , !P6 ;  /* 0xff8000002222a808 */ /* 0x000fe20007000000 */
[----:B------:R-:W-:Y:S01]  /*5d70*/  FFMA.FTZ R28, R28, UR13, -R140 ;  /* 0x0000000d1c1c7c23 */ /* 0x000fe2000801088c */
[----:B------:R-:W-:Y:S01]  /*5d80*/  LOP3.LUT R6, R142, R133, RZ, 0x3c, !PT ;  /* 0x000000858e067212 */ /* 0x000fe200078e3cff */
[----:B------:R-:W-:Y:S01]  /*5d90*/  IMAD.WIDE.U32 R142, R156, -0x326172a9, RZ ;  /* 0xcd9e8d579c8e7825 */ /* 0x000fe200078e00ff */
[----:B------:R-:W-:Y:S01]  /*5da0*/  @!P2 FSEL R32, R32, -INF , !P4 ;  /* 0xff8000002020a808 */ /* 0x000fe20006000000 */
[----:B------:R-:W-:Y:S02]  /*5db0*/  MUFU.EX2 R155, R22 ;  /* 0x00000016009b7308 */ /* 0x000fe40000000800 */
[----:B------:R-:W-:Y:S01]  /*5dc0*/  FFMA.FTZ R30, R30, UR13, -R0 ;  /* 0x0000000d1e1e7c23 */ /* 0x000fe20008010800 */
[----:B------:R-:W-:Y:S01]  /*5dd0*/  IMAD.WIDE.U32 R146, R146, -0x2daee0ad, RZ ;  /* 0xd2511f5392927825 */ /* 0x000fe200078e00ff */
[----:B------:R-:W-:Y:S01]  /*5de0*/  LOP3.LUT R132, R143, UR12, R132, 0x96, !PT ;  /* 0x0000000c8f847c12 */ /* 0x000fe2000f8e9684 */
[----:B------:R-:W-:Y:S02]  /*5df0*/  UIADD3 UR12, UR11, 0x78dde6e4, URZ ;  /* 0x78dde6e40b0c7890 */ /* 0x000fe4000fffe03f */
[----:B------:R-:W-:Y:S01]  /*5e00*/  FFMA.FTZ R32, R32, UR13, -R144 ;  /* 0x0000000d20207c23 */ /* 0x000fe20008010890 */
[----:B-1----:R-:W-:Y:S01]  /*5e10*/  IMAD.WIDE.U32 R6, R6, -0x2daee0ad, RZ ;  /* 0xd2511f5306067825 */ /* 0x002fe200078e00ff */
[----:B------:R-:W-:Y:S01]  /*5e20*/  LOP3.LUT R150, R147, UR18, R4, 0x96, !PT ;  /* 0x0000001293967c12 */ /* 0x000fe2000f8e9604 */
[----:B------:R-:W-:Y:S02]  /*5e30*/  MUFU.EX2 R156, R27 ;  /* 0x0000001b009c7308 */ /* 0x000fe40000000800 */
[----:B------:R-:W-:Y:S01]  /*5e40*/  FFMA.FTZ R144, R33, UR13, -R144 ;  /* 0x0000000d21907c23 */ /* 0x000fe20008010890 */
[----:B------:R-:W-:Y:S01]  /*5e50*/  IMAD.WIDE.U32 R132, R132, -0x2daee0ad, RZ ;  /* 0xd2511f5384847825 */ /* 0x000fe200078e00ff */
[----:B------:R-:W-:Y:S01]  /*5e60*/  LOP3.LUT R7, R7, UR15, R158, 0x96, !PT ;  /* 0x0000000f07077c12 */ /* 0x000fe2000f8e969e */
[----:B------:R-:W-:Y:S02]  /*5e70*/  UIADD3 UR15, UR10, -0x56f99767, URZ ;  /* 0xa90668990a0f7890 */ /* 0x000fe4000fffe03f */
[----:B------:R-:W-:Y:S01]  /*5e80*/  FFMA.FTZ R0, R31, UR13, -R0 ;  /* 0x0000000d1f007c23 */ /* 0x000fe20008010800 */
[----:B------:R-:W-:Y:S01]  /*5e90*/  IMAD.WIDE.U32 R150, R150, -0x326172a9, RZ ;  /* 0xcd9e8d5796967825 */ /* 0x000fe200078e00ff */
[----:B------:R-:W-:Y:S01]  /*5ea0*/  LOP3.LUT R149, R133, UR18, R6, 0x96, !PT ;  /* 0x0000001285957c12 */ /* 0x000fe2000f8e9606 */
[----:B------:R-:W-:Y:S01]  /*5eb0*/  UIADD3 UR18, UR10, 0x646e171e, URZ ;  /* 0x646e171e0a127890 */ /* 0x000fe2000fffe03f */
[----:B------:R-:W-:Y:S01]  /*5ec0*/  MUFU.EX2 R158, R24 ;  /* 0x00000018009e7308 */ /* 0x000fe20000000800 */
[----:B------:R-:W-:Y:S04]  /*5ed0*/  IMAD.WIDE.U32 R4, R5, -0x326172a9, RZ ;  /* 0xcd9e8d5705047825 */ /* 0x000fe800078e00ff */
[--C-:B------:R-:W-:Y:S01]  /*5ee0*/  FFMA.FTZ R34, R34, UR13, -R141.reuse ;  /* 0x0000000d22227c23 */ /* 0x100fe2000801088d */
[----:B------:R-:W-:Y:S01]  /*5ef0*/  FFMA.FTZ R141, R35, UR13, -R141 ;  /* 0x0000000d238d7c23 */ /* 0x000fe2000801088d */
[----:B------:R-:W-:Y:S01]  /*5f00*/  FFMA.FTZ R140, R29, UR13, -R140 ;  /* 0x0000000d1d8c7c23 */ /* 0x000fe2000801088c */
[----:B----4-:R-:W-:Y:S01]  /*5f10*/  LOP3.LUT R8, R5, UR12, R148, 0x96, !PT ;  /* 0x0000000c05087c12 */ /* 0x010fe2000f8e9694 */
[----:B------:R-:W-:Y:S01]  /*5f20*/  IMAD.WIDE.U32 R148, R149, -0x326172a9, RZ ;  /* 0xcd9e8d5795947825 */ /* 0x000fe200078e00ff */
[----:B------:R-:W-:Y:S01]  /*5f30*/  LOP3.LUT R6, R151, UR19, R4, 0x96, !PT ;  /* 0x0000001397067c12 */ /* 0x000fe2000f8e9604 */
[----:B------:R-:W-:Y:S02]  /*5f40*/  MUFU.EX2 R152, R28 ;  /* 0x0000001c00987308 */ /* 0x000fe40000000800 */
[----:B------:R-:W-:Y:S04]  /*5f50*/  IMAD.WIDE.U32 R4, R7, -0x326172a9, RZ ;  /* 0xcd9e8d5707047825 */ /* 0x000fe800078e00ff */
[----:B------:R-:W-:Y:S01]  /*5f60*/  IMAD.WIDE.U32 R6, R6, -0x2daee0ad, RZ ;  /* 0xd2511f5306067825 */ /* 0x000fe200078e00ff */
[----:B------:R-:W-:Y:S01]  /*5f70*/  LOP3.LUT R142, R5, UR12, R142, 0x96, !PT ;  /* 0x0000000c058e7c12 */ /* 0x000fe2000f8e968e */
[----:B------:R-:W-:Y:S01]  /*5f80*/  UIADD3 UR12, UR11, -0x4ab325aa, URZ ;  /* 0xb54cda560b0c7890 */ /* 0x000fe2000fffe03f */
[----:B------:R-:W-:Y:S01]  /*5f90*/  LOP3.LUT R4, R149, UR19, R4, 0x96, !PT ;  /* 0x0000001395047c12 */ /* 0x000fe2000f8e9604 */
[----:B------:R-:W-:Y:S01]  /*5fa0*/  IMAD.WIDE.U32 R8, R8, -0x2daee0ad, RZ ;  /* 0xd2511f5308087825 */ /* 0x000fe200078e00ff */
[----:B------:R-:W-:Y:S01]  /*5fb0*/  SHF.R.U32.HI R133, RZ, 0x18, R6 ;  /* 0x00000018ff857819 */ /* 0x000fe20000011606 */
[----:B------:R-:W-:Y:S01]  /*5fc0*/  MUFU.EX2 R151, R21 ;  /* 0x0000001500977308 */ /* 0x000fe20000000800 */
[----:B------:R-:W-:Y:S01]  /*5fd0*/  LOP3.LUT R149, R6, 0xffff, RZ, 0xc0, !PT ;  /* 0x0000ffff06957812 */ /* 0x000fe200078ec0ff */
[----:B------:R-:W-:Y:S01]  /*5fe0*/  IMAD.WIDE.U32 R4, R4, -0x2daee0ad, RZ ;  /* 0xd2511f5304047825 */ /* 0x000fe200078e00ff */
[----:B------:R-:W-:Y:S02]  /*5ff0*/  LOP3.LUT R146, R9, UR15, R146, 0x96, !PT ;  /* 0x0000000f09927c12 */ /* 0x000fe4000f8e9692 */
[----:B------:R-:W-:Y:S01]  /*6000*/  LOP3.LUT R10, R7, UR18, R8, 0x96, !PT ;  /* 0x00000012070a7c12 */ /* 0x000fe2000f8e9608 */
[----:B------:R-:W-:Y:S01]  /*6010*/  IMAD.WIDE.U32 R8, R142, -0x2daee0ad, RZ ;  /* 0xd2511f538e087825 */ /* 0x000fe200078e00ff */
[----:B------:R-:W-:Y:S02]  /*6020*/  SHF.R.U32.HI R142, RZ, 0x10, R6 ;  /* 0x00000010ff8e7819 */ /* 0x000fe40000011606 */
[----:B------:R-:W-:Y:S01]  /*6030*/  LOP3.LUT R11, R6, 0xff, RZ, 0xc0, !PT ;  /* 0x000000ff060b7812 */ /* 0x000fe200078ec0ff */
[----:B------:R-:W-:Y:S01]  /*6040*/  IMAD.WIDE.U32 R6, R146, -0x326172a9, RZ ;  /* 0xcd9e8d5792067825 */ /* 0x000fe200078e00ff */
[----:B------:R-:W-:Y:S01]  /*6050*/  LOP3.LUT R132, R9, UR15, R132, 0x96, !PT ;  /* 0x0000000f09847c12 */ /* 0x000fe2000f8e9684 */
[----:B------:R-:W-:Y:S01]  /*6060*/  MUFU.EX2 R146, R144 ;  /* 0x0000009000927308 */ /* 0x000fe20000000800 */
[--C-:B------:R-:W-:Y:S02]  /*6070*/  SHF.R.U32.HI R239, RZ, 0x10, R4.reuse ;  /* 0x00000010ffef7819 */ /* 0x100fe40000011604 */
[C---:B------:R-:W-:Y:S02]  /*6080*/  LOP3.LUT R143, R4.reuse, 0xff, RZ, 0xc0, !PT ;  /* 0x000000ff048f7812 */ /* 0x040fe400078ec0ff */
[----:B------:R-:W-:Y:S02]  /*6090*/  LOP3.LUT R147, R4, 0xffff, RZ, 0xc0, !PT ;  /* 0x0000ffff04937812 */ /* 0x000fe400078ec0ff */
[----:B------:R-:W-:Y:S03]  /*60a0*/  SHF.R.U32.HI R145, RZ, 0x18, R4 ;  /* 0x00000018ff917819 */ /* 0x000fe60000011604 */
[----:B------:R-:W-:Y:S01]  /*60b0*/  MUFU.EX2 R144, R0 ;  /* 0x0000000000907308 */ /* 0x000fe20000000800 */
[----:B------:R-:W-:Y:S01]  /*60c0*/  LOP3.LUT R9, R5, UR18, R8, 0x96, !PT ;  /* 0x0000001205097c12 */ /* 0x000fe2000f8e9608 */
[----:B------:R-:W-:Y:S01]  /*60d0*/  IMAD.WIDE.U32 R4, R132, -0x326172a9, RZ ;  /* 0xcd9e8d5784047825 */ /* 0x000fe200078e00ff */
[----:B------:R-:W-:Y:S02]  /*60e0*/  LOP3.LUT R8, R7, UR12, R150, 0x96, !PT ;  /* 0x0000000c07087c12 */ /* 0x000fe4000f8e9696 */
[----:B------:R-:W-:Y:S02]  /*60f0*/  LOP3.LUT R132, R6, 0xffff, RZ, 0xc0, !PT ;  /* 0x0000ffff06847812 */ /* 0x000fe400078ec0ff */
[C---:B------:R-:W-:Y:S03]  /*6100*/  LOP3.LUT R7, R4.reuse, 0xffff, RZ, 0xc0, !PT ;  /* 0x0000ffff04077812 */ /* 0x040fe600078ec0ff */
[----:B------:R1:W-:Y:S01]  /*6110*/  MUFU.EX2 R150, R140 ;  /* 0x0000008c00967308 */ /* 0x0003e20000000800 */
[----:B------:R-:W-:Y:S02]  /*6120*/  LOP3.LUT R12, R4, 0xff, RZ, 0xc0, !PT ;  /* 0x000000ff040c7812 */ /* 0x000fe400078ec0ff */
[--C-:B------:R-:W-:Y:S02]  /*6130*/  SHF.R.U32.HI R13, RZ, 0x10, R4.reuse ;  /* 0x00000010ff0d7819 */ /* 0x100fe40000011604 */
[----:B------:R-:W-:Y:S02]  /*6140*/  SHF.R.U32.HI R14, RZ, 0x18, R4 ;  /* 0x00000018ff0e7819 */ /* 0x000fe40000011604 */
[----:B------:R-:W-:Y:S02]  /*6150*/  LOP3.LUT R4, R8, 0xffff, RZ, 0xc0, !PT ;  /* 0x0000ffff08047812 */ /* 0x000fe400078ec0ff */
[----:B------:R-:W-:Y:S02]  /*6160*/  ISETP.LE.U32.AND P5, PT, R133, UR14, PT ;  /* 0x0000000e85007c0c */ /* 0x000fe4000bfa3070 */
[----:B------:R-:W-:Y:S02]  /*6170*/  ISETP.LE.U32.AND P1, PT, R11, UR14, PT ;  /* 0x0000000e0b007c0c */ /* 0x000fe4000bf23070 */
[--C-:B------:R-:W-:Y:S02]  /*6180*/  SHF.R.U32.HI R133, RZ, 0x10, R6.reuse ;  /* 0x00000010ff857819 */ /* 0x100fe40000011606 */
[----:B------:R-:W-:Y:S02]  /*6190*/  LOP3.LUT R11, R6, 0xff, RZ, 0xc0, !PT ;  /* 0x000000ff060b7812 */ /* 0x000fe400078ec0ff */
[----:B------:R-:W-:Y:S01]  /*61a0*/  SHF.R.U32.HI R15, RZ, 0x18, R6 ;  /* 0x00000018ff0f7819 */ /* 0x000fe20000011606 */
[----:B-1----:R-:W-:Y:S01]  /*61b0*/  IMAD.U32 R140, RZ, RZ, UR21 ;  /* 0x00000015ff8c7e24 */ /* 0x002fe2000f8e00ff */
[----:B------:R-:W-:Y:S02]  /*61c0*/  LOP3.LUT R6, R5, UR12, R148, 0x96, !PT ;  /* 0x0000000c05067c12 */ /* 0x000fe4000f8e9694 */
[----:B------:R-:W-:Y:S01]  /*61d0*/  LOP3.LUT R5, R8, 0xff, RZ, 0xc0, !PT ;  /* 0x000000ff08057812 */ /* 0x000fe200078ec0ff */
[----:B------:R-:W1:Y:S01]  /*61e0*/  MUFU.EX2 R148, R32 ;  /* 0x0000002000947308 */ /* 0x000e620000000800 */
[----:B------:R-:W-:Y:S02]  /*61f0*/  SHF.R.U32.HI R4, RZ, 0x8, R4 ;  /* 0x00000008ff047819 */ /* 0x000fe40000011604 */
[----:B------:R-:W-:Y:S02]  /*6200*/  ISETP.LE.U32.AND P0, PT, R5, UR14, PT ;  /* 0x0000000e05007c0c */ /* 0x000fe4000bf03070 */
[----:B------:R-:W-:Y:S02]  /*6210*/  LOP3.LUT R4, R4, 0xffff, RZ, 0xc0, !PT ;  /* 0x0000ffff04047812 */ /* 0x000fe400078ec0ff */
[--C-:B------:R-:W-:Y:S02]  /*6220*/  SHF.R.U32.HI R5, RZ, 0x10, R8.reuse ;  /* 0x00000010ff057819 */ /* 0x100fe40000011608 */
[----:B------:R-:W-:Y:S02]  /*6230*/  ISETP.LE.U32.AND P6, PT, R4, UR14, PT ;  /* 0x0000000e04007c0c */ /* 0x000fe4000bfc3070 */
[----:B------:R-:W-:Y:S02]  /*6240*/  SHF.R.U32.HI R8, RZ, 0x18, R8 ;  /* 0x00000018ff087819 */ /* 0x000fe40000011608 */
[----:B------:R-:W-:Y:S02]  /*6250*/  LOP3.LUT R5, R5, 0xff, RZ, 0xc0, !PT ;  /* 0x000000ff05057812 */ /* 0x000fe400078ec0ff */
[----:B------:R-:W-:Y:S01]  /*6260*/  LOP3.LUT R4, R6, 0xffff, RZ, 0xc0, !PT ;  /* 0x0000ffff06047812 */ /* 0x000fe200078ec0ff */
[----:B------:R-:W-:Y:S01]  /*6270*/  @!P0 FADD.FTZ R169, -R169, -RZ ;  /* 0x800000ffa9a98221 */ /* 0x000fe20000010100 */
[----:B------:R-:W-:Y:S01]  /*6280*/  ISETP.LE.U32.AND P2, PT, R8, UR14, PT ;  /* 0x0000000e08007c0c */ /* 0x000fe2000bf43070 */
[----:B-1----:R-:W-:Y:S01]  /*6290*/  @!P1 FADD.FTZ R148, -R148, -RZ ;  /* 0x800000ff94949221 */ /* 0x002fe20000010100 */
[----:B------:R-:W-:Y:S02]  /*62a0*/  ISETP.LE.U32.AND P3, PT, R5, UR14, PT ;  /* 0x0000000e05007c0c */ /* 0x000fe4000bf63070 */
[----:B------:R-:W-:Y:S01]  /*62b0*/  LOP3.LUT R5, R6, 0xff, RZ, 0xc0, !PT ;  /* 0x000000ff06057812 */ /* 0x000fe200078ec0ff */
[----:B------:R-:W-:Y:S01]  /*62c0*/  @!P6 FADD.FTZ R168, -R168, -RZ ;  /* 0x800000ffa8a8e221 */ /* 0x000fe20000010100 */
[----:B------:R-:W-:Y:S02]  /*62d0*/  SHF.R.U32.HI R4, RZ, 0x8, R4 ;  /* 0x00000008ff047819 */ /* 0x000fe40000011604 */
[----:B------:R-:W-:Y:S02]  /*62e0*/  ISETP.LE.U32.AND P0, PT, R5, UR14, PT ;  /* 0x0000000e05007c0c */ /* 0x000fe4000bf03070 */
[----:B------:R-:W-:Y:S02]  /*62f0*/  LOP3.LUT R4, R4, 0xffff, RZ, 0xc0, !PT ;  /* 0x0000ffff04047812 */ /* 0x000fe400078ec0ff */
[--C-:B------:R-:W-:Y:S01]  /*6300*/  SHF.R.U32.HI R5, RZ, 0x10, R6.reuse ;  /* 0x00000010ff057819 */ /* 0x100fe20000011606 */
[----:B------:R-:W-:Y:S01]  /*6310*/  @!P2 FADD.FTZ R233, -R233, -RZ ;  /* 0x800000ffe9e9a221 */ /* 0x000fe20000010100 */
[----:B------:R-:W-:Y:S01]  /*6320*/  ISETP.LE.U32.AND P6, PT, R4, UR14, PT ;  /* 0x0000000e04007c0c */ /* 0x000fe2000bfc3070 */
[----:B------:R-:W-:Y:S01]  /*6330*/  @!P3 FADD.FTZ R167, -R167, -RZ ;  /* 0x800000ffa7a7b221 */ /* 0x000fe20000010100 */
[----:B------:R-:W-:Y:S02]  /*6340*/  SHF.R.U32.HI R6, RZ, 0x18, R6 ;  /* 0x00000018ff067819 */ /* 0x000fe40000011606 */
[----:B------:R-:W-:Y:S02]  /*6350*/  LOP3.LUT R4, R5, 0xff, RZ, 0xc0, !PT ;  /* 0x000000ff05047812 */ /* 0x000fe400078ec0ff */
[----:B------:R-:W-:Y:S01]  /*6360*/  ISETP.LE.U32.AND P2, PT, R6, UR14, PT ;  /* 0x0000000e06007c0c */ /* 0x000fe2000bf43070 */
[----:B------:R-:W-:Y:S01]  /*6370*/  @!P0 FADD.FTZ R234, -R234, -RZ ;  /* 0x800000ffeaea8221 */ /* 0x000fe20000010100 */
[----:B------:R-:W-:Y:S02]  /*6380*/  ISETP.LE.U32.AND P3, PT, R4, UR14, PT ;  /* 0x0000000e04007c0c */ /* 0x000fe4000bf63070 */
[----:B------:R-:W-:Y:S02]  /*6390*/  SHF.R.U32.HI R4, RZ, 0x8, R7 ;  /* 0x00000008ff047819 */ /* 0x000fe40000011607 */
[----:B------:R-:W-:Y:S01]  /*63a0*/  ISETP.LE.U32.AND P0, PT, R12, UR14, PT ;  /* 0x0000000e0c007c0c */ /* 0x000fe2000bf03070 */
[----:B------:R-:W-:Y:S01]  /*63b0*/  @!P6 FADD.FTZ R171, -R171, -RZ ;  /* 0x800000ffababe221 */ /* 0x000fe20000010100 */
[----:B------:R-:W-:Y:S02]  /*63c0*/  LOP3.LUT R4, R4, 0xffff, RZ, 0xc0, !PT ;  /* 0x0000ffff04047812 */ /* 0x000fe400078ec0ff */
[----:B------:R-:W-:Y:S02]  /*63d0*/  LOP3.LUT R5, R13, 0xff, RZ, 0xc0, !PT ;  /* 0x000000ff0d057812 */ /* 0x000fe400078ec0ff */
[----:B------:R-:W-:Y:S01]  /*63e0*/  ISETP.LE.U32.AND P6, PT, R4, UR14, PT ;  /* 0x0000000e04007c0c */ /* 0x000fe2000bfc3070 */
[----:B------:R-:W-:Y:S01]  /*63f0*/  @!P2 FADD.FTZ R235, -R235, -RZ ;  /* 0x800000ffebeba221 */ /* 0x000fe20000010100 */
[----:B------:R-:W-:Y:S01]  /*6400*/  ISETP.LE.U32.AND P2, PT, R14, UR14, PT ;  /* 0x0000000e0e007c0c */ /* 0x000fe2000bf43070 */
[----:B------:R-:W-:Y:S01]  /*6410*/  @!P3 FADD.FTZ R236, -R236, -RZ ;  /* 0x800000ffececb221 */ /* 0x000fe20000010100 */
[----:B------:R-:W-:Y:S02]  /*6420*/  ISETP.LE.U32.AND P4, PT, R11, UR14, PT ;  /* 0x0000000e0b007c0c */ /* 0x000fe4000bf83070 */
[----:B------:R-:W-:Y:S01]  /*6430*/  ISETP.LE.U32.AND P3, PT, R5, UR14, PT ;  /* 0x0000000e05007c0c */ /* 0x000fe2000bf63070 */
[----:B------:R-:W-:Y:S01]  /*6440*/  @!P0 FADD.FTZ R170, -R170, -RZ ;  /* 0x800000ffaaaa8221 */ /* 0x000fe20000010100 */
[----:B------:R-:W-:Y:S02]  /*6450*/  SHF.R.U32.HI R4, RZ, 0x8, R132 ;  /* 0x00000008ff047819 */ /* 0x000fe40000011684 */
        /* <DEDUP_REMOVED lines=8> */
[----:B------:R-:W-:Y:S01]  /*64e0*/  @!P3 FADD.FTZ R166, -R166, -RZ ;  /* 0x800000ffa6a6b221 */ /* 0x000fe20000010100 */
[----:B------:R-:W-:Y:S02]  /*64f0*/  SHF.R.U32.HI R4, RZ, 0x18, R10 ;  /* 0x00000018ff047819 */ /* 0x000fe4000001160a */
[----:B------:R-:W-:Y:S02]  /*6500*/  ISETP.LE.U32.AND P2, PT, R5, UR14, PT ;  /* 0x0000000e05007c0c */ /* 0x000fe4000bf43070 */
[----:B------:R-:W-:Y:S02]  /*6510*/  ISETP.LE.U32.AND P4, PT, R15, UR14, PT ;  /* 0x0000000e0f007c0c */ /* 0x000fe4000bf83070 */
[----:B------:R-:W-:Y:S01]  /*6520*/  ISETP.LE.U32.AND P3, PT, R4, UR14, PT ;  /* 0x0000000e04007c0c */ /* 0x000fe2000bf63070 */
[----:B------:R-:W-:Y:S01]  /*6530*/  @!P0 FADD.FTZ R154, -R154, -RZ ;  /* 0x800000ff9a9a8221 */ /* 0x000fe20000010100 */
[----:B------:R-:W-:Y:S02]  /*6540*/  LOP3.LUT R4, R10, 0xffff, RZ, 0xc0, !PT ;  /* 0x0000ffff0a047812 */ /* 0x000fe400078ec0ff */
[----:B------:R-:W-:Y:S01]  /*6550*/  LOP3.LUT R5, R142, 0xff, RZ, 0xc0, !PT ;  /* 0x000000ff8e057812 */ /* 0x000fe200078ec0ff */
[----:B------:R-:W-:Y:S01]  /*6560*/  @!P6 FADD.FTZ R161, -R161, -RZ ;  /* 0x800000ffa1a1e221 */ /* 0x000fe20000010100 */
[----:B------:R-:W-:Y:S02]  /*6570*/  SHF.R.U32.HI R4, RZ, 0x8, R4 ;  /* 0x00000008ff047819 */ /* 0x000fe40000011604 */
[----:B------:R-:W-:Y:S01]  /*6580*/  SHF.R.U32.HI R10, RZ, 0x10, R10 ;  /* 0x00000010ff0a7819 */ /* 0x000fe2000001160a */
[----:B------:R-:W-:Y:S01]  /*6590*/  @!P2 FADD.FTZ R162, -R162, -RZ ;  /* 0x800000ffa2a2a221 */ /* 0x000fe20000010100 */
[----:B------:R-:W-:Y:S01]  /*65a0*/  ISETP.LE.U32.AND P6, PT, R5, UR14, PT ;  /* 0x0000000e05007c0c */ /* 0x000fe2000bfc3070 */
[----:B------:R-:W-:Y:S01]  /*65b0*/  @!P4 FADD.FTZ R160, -R160, -RZ ;  /* 0x800000ffa0a0c221 */ /* 0x000fe20000010100 */
[----:B------:R-:W-:Y:S01]  /*65c0*/  LOP3.LUT R4, R4, 0xffff, RZ, 0xc0, !PT ;  /* 0x0000ffff04047812 */ /* 0x000fe200078ec0ff */
[----:B------:R-:W-:Y:S01]  /*65d0*/  @!P3 FADD.FTZ R153, -R153, -RZ ;  /* 0x800000ff9999b221 */ /* 0x000fe20000010100 */
[----:B------:R-:W-:Y:S02]  /*65e0*/  LOP3.LUT R5, R10, 0xff, RZ, 0xc0, !PT ;  /* 0x000000ff0a057812 */ /* 0x000fe400078ec0ff */
[----:B------:R-:W-:Y:S02]  /*65f0*/  ISETP.LE.U32.AND P2, PT, R4, UR14, PT ;  /* 0x0000000e04007c0c */ /* 0x000fe4000bf43070 */
[----:B------:R-:W-:Y:S02]  /*6600*/  ISETP.LE.U32.AND P4, PT, R5, UR14, PT ;  /* 0x0000000e05007c0c */ /* 0x000fe4000bf83070 */
[C---:B------:R-:W-:Y:S02]  /*6610*/  LOP3.LUT R5, R9.reuse, 0xffff, RZ, 0xc0, !PT ;  /* 0x0000ffff09057812 */ /* 0x040fe400078ec0ff */
[----:B------:R-:W-:Y:S02]  /*6620*/  LOP3.LUT R4, R9, 0xff, RZ, 0xc0, !PT ;  /* 0x000000ff09047812 */ /* 0x000fe400078ec0ff */
[----:B------:R-:W-:Y:S02]  /*6630*/  SHF.R.U32.HI R5, RZ, 0x8, R5 ;  /* 0x00000008ff057819 */ /* 0x000fe40000011605 */
[----:B------:R-:W-:Y:S02]  /*6640*/  ISETP.LE.U32.AND P0, PT, R4, UR14, PT ;  /* 0x0000000e04007c0c */ /* 0x000fe4000bf03070 */
[----:B------:R-:W-:Y:S01]  /*6650*/  LOP3.LUT R4, R5, 0xffff, RZ, 0xc0, !PT ;  /* 0x0000ffff05047812 */ /* 0x000fe200078ec0ff */
[----:B------:R-:W-:Y:S01]  /*6660*/  @!P2 FADD.FTZ R151, -R151, -RZ ;  /* 0x800000ff9797a221 */ /* 0x000fe20000010100 */
[----:B------:R-:W-:Y:S01]  /*6670*/  SHF.R.U32.HI R6, RZ, 0x10, R9 ;  /* 0x00000010ff067819 */ /* 0x000fe20000011609 */
[----:B------:R-:W-:Y:S01]  /*6680*/  @!P4 FADD.FTZ R155, -R155, -RZ ;  /* 0x800000ff9b9bc221 */ /* 0x000fe20000010100 */
[----:B------:R-:W-:Y:S02]  /*6690*/  ISETP.LE.U32.AND P2, PT, R4, UR14, PT ;  /* 0x0000000e04007c0c */ /* 0x000fe4000bf43070 */
[----:B------:R-:W-:Y:S02]  /*66a0*/  SHF.R.U32.HI R4, RZ, 0x8, R149 ;  /* 0x00000008ff047819 */ /* 0x000fe40000011695 */
[----:B------:R-:W-:Y:S01]  /*66b0*/  LOP3.LUT R5, R6, 0xff, RZ, 0xc0, !PT ;  /* 0x000000ff06057812 */ /* 0x000fe200078ec0ff */
[----:B------:R-:W1:Y:S01]  /*66c0*/  MUFU.EX2 R149, R30 ;  /* 0x0000001e00957308 */ /* 0x000e620000000800 */
[----:B------:R-:W-:Y:S01]  /*66d0*/  LOP3.LUT R4, R4, 0xffff, RZ, 0xc0, !PT ;  /* 0x0000ffff04047812 */ /* 0x000fe200078ec0ff */
[----:B------:R-:W-:Y:S01]  /*66e0*/  @!P0 FADD.FTZ R158, -R158, -RZ ;  /* 0x800000ff9e9e8221 */ /* 0x000fe20000010100 */
[----:B------:R-:W-:Y:S02]  /*66f0*/  ISETP.LE.U32.AND P4, PT, R5, UR14, PT ;  /* 0x0000000e05007c0c */ /* 0x000fe4000bf83070 */
[----:B------:R-:W-:Y:S02]  /*6700*/  LOP3.LUT R5, R239, 0xff, RZ, 0xc0, !PT ;  /* 0x000000ffef057812 */ /* 0x000fe400078ec0ff */
[----:B------:R-:W-:Y:S01]  /*6710*/  F2FP.RELU.F16.F32.PACK_AB R7, R171, R234 ;  /* 0x000000eaab07723e */ /* 0x000fe200000008ff */
[----:B------:R-:W-:Y:S01]  /*6720*/  @!P2 FADD.FTZ R157, -R157, -RZ ;  /* 0x800000ff9d9da221 */ /* 0x000fe20000010100 */
[----:B------:R-:W-:Y:S01]  /*6730*/  ISETP.LE.U32.AND P2, PT, R4, UR14, PT ;  /* 0x0000000e04007c0c */ /* 0x000fe2000bf43070 */
[----:B------:R2:W5:Y:S01]  /*6740*/  LDL R239, [R1+0x44] ;  /* 0x0000440001ef7983 */ /* 0x0005620000100800 */
[----:B------:R-:W-:Y:S02]  /*6750*/  SHF.R.U32.HI R4, RZ, 0x8, R147 ;  /* 0x00000008ff047819 */ /* 0x000fe40000011693 */
[----:B------:R-:W-:Y:S01]  /*6760*/  ISETP.LE.U32.AND P1, PT, R5, UR14, PT ;  /* 0x0000000e05007c0c */ /* 0x000fe2000bf23070 */
[----:B------:R-:W3:Y:S01]  /*6770*/  MUFU.EX2 R147, R34 ;  /* 0x0000002200937308 */ /* 0x000ee20000000800 */
[----:B------:R-:W-:Y:S01]  /*6780*/  LOP3.LUT R6, R4, 0xffff, RZ, 0xc0, !PT ;  /* 0x0000ffff04067812 */ /* 0x000fe200078ec0ff */
[----:B------:R-:W-:Y:S01]  /*6790*/  @!P4 FADD.FTZ R159, -R159, -RZ ;  /* 0x800000ff9f9fc221 */ /* 0x000fe20000010100 */
[----:B------:R-:W-:Y:S02]  /*67a0*/  F2FP.RELU.F16.F32.PACK_AB R5, R168, R169 ;  /* 0x000000a9a805723e */ /* 0x000fe400000008ff */
[----:B------:R-:W-:Y:S02]  /*67b0*/  F2FP.RELU.F16.F32.PACK_AB R4, R233, R167 ;  /* 0x000000a7e904723e */ /* 0x000fe400000008ff */
[----:B------:R-:W-:Y:S01]  /*67c0*/  ISETP.LE.U32.AND P0, PT, R145, UR14, PT ;  /* 0x0000000e91007c0c */ /* 0x000fe2000bf03070 */
[----:B------:R4:W-:Y:S01]  /*67d0*/  STS [R241+0x13000], R5 ;  /* 0x01300005f1007388 */ /* 0x0009e20000000800 */
[----:B------:R-:W-:Y:S01]  /*67e0*/  @!P2 FADD.FTZ R146, -R146, -RZ ;  /* 0x800000ff9292a221 */ /* 0x000fe20000010100 */
[----:B------:R-:W-:Y:S01]  /*67f0*/  ISETP.LE.U32.AND P2, PT, R6, UR14, PT ;  /* 0x0000000e06007c0c */ /* 0x000fe2000bf43070 */
[----:B------:R-:W2:Y:S01]  /*6800*/  MUFU.EX2 R145, R141 ;  /* 0x0000008d00917308 */ /* 0x000ea20000000800 */
[----:B------:R4:W-:Y:S01]  /*6810*/  STS [R241+0x13400], R4 ;  /* 0x01340004f1007388 */ /* 0x0009e20000000800 */
[----:B------:R-:W-:Y:S01]  /*6820*/  F2FP.RELU.F16.F32.PACK_AB R6, R235, R236 ;  /* 0x000000eceb06723e */ /* 0x000fe200000008ff */
[----:B-1----:R-:W-:Y:S01]  /*6830*/  @!P1 FADD.FTZ R149, -R149, -RZ ;  /* 0x800000ff95959221 */ /* 0x002fe20000010100 */
[----:B------:R-:W-:Y:S02]  /*6840*/  F2FP.RELU.F16.F32.PACK_AB R0, R146, R148 ;  /* 0x000000949200723e */ /* 0x000fe400000008ff */
[----:B------:R-:W-:Y:S01]  /*6850*/  SHF.R.U32.HI R9, RZ, 0x18, R9 ;  /* 0x00000018ff097819 */ /* 0x000fe20000011609 */
[----:B---3--:R-:W-:Y:S01]  /*6860*/  @!P6 FADD.FTZ R147, -R147, -RZ ;  /* 0x800000ff9393e221 */ /* 0x008fe20000010100 */
[----:B------:R-:W-:Y:S01]  /*6870*/  ISETP.LE.U32.AND P3, PT, R143, UR14, PT ;  /* 0x0000000e8f007c0c */ /* 0x000fe2000bf63070 */
[----:B------:R-:W-:Y:S01]  /*6880*/  @!P0 FADD.FTZ R144, -R144, -RZ ;  /* 0x800000ff90908221 */ /* 0x000fe20000010100 */
[----:B------:R-:W-:Y:S02]  /*6890*/  ISETP.LE.U32.AND P4, PT, R9, UR14, PT ;  /* 0x0000000e09007c0c */ /* 0x000fe4000bf83070 */
[----:B------:R-:W-:Y:S01]  /*68a0*/  @!P2 FADD.FTZ R150, -R150, -RZ ;  /* 0x800000ff9696a221 */ /* 0x000fe20000010100 */
[----:B------:R-:W-:Y:S02]  /*68b0*/  LEA R142, P0, R2, R140, 0x2 ;  /* 0x0000008c028e7211 */ /* 0x000fe400078010ff */
[----:B------:R-:W-:Y:S01]  /*68c0*/  FSETP.GE.FTZ.AND P2, PT, R169, RZ, PT ;  /* 0x000000ffa900720b */ /* 0x000fe20003f56000 */
[----:B--2---:R-:W-:Y:S01]  /*68d0*/  @!P5 FADD.FTZ R145, -R145, -RZ ;  /* 0x800000ff9191d221 */ /* 0x004fe20000010100 */
[----:B------:R-:W-:Y:S01]  /*68e0*/  IMAD.U32 R141, RZ, RZ, UR20 ;  /* 0x00000014ff8d7e24 */ /* 0x000fe2000f8e00ff */
[----:B------:R-:W-:Y:S03]  /*68f0*/  FSETP.GE.FTZ.AND P1, PT, R168, RZ, PT ;  /* 0x000000ffa800720b */ /* 0x000fe60003f36000 */
[----:B------:R-:W-:Y:S01]  /*6900*/  @!P3 FADD.FTZ R152, -R152, -RZ ;  /* 0x800000ff9898b221 */ /* 0x000fe20000010100 */
[----:B----4-:R-:W-:Y:S01]  /*6910*/  F2FP.RELU.F16.F32.PACK_AB R5, R161, R163 ;  /* 0x000000a3a105723e */ /* 0x010fe200000008ff */
[----:B------:R-:W-:Y:S01]  /*6920*/  @!P4 FADD.FTZ R156, -R156, -RZ ;  /* 0x800000ff9c9cc221 */ /* 0x000fe20000010100 */
[----:B------:R-:W-:Y:S02]  /*6930*/  LEA.HI.X.SX32 R143, R2, R141, 0x2, P0 ;  /* 0x0000008d028f7211 */ /* 0x000fe400000f16ff */
[----:B------:R-:W-:Y:S01]  /*6940*/  F2FP.RELU.F16.F32.PACK_AB R4, R160, R162 ;  /* 0x000000a2a004723e */ /* 0x000fe200000008ff */
[----:B------:R1:W-:Y:S01]  /*6950*/  STS [R244+0x13000], R5 ;  /* 0x01300005f4007388 */ /* 0x0003e20000000800 */
[----:B------:R-:W-:Y:S02]  /*6960*/  FSETP.GE.FTZ.AND P0, PT, R167, RZ, PT ;  /* 0x000000ffa700720b */ /* 0x000fe40003f16000 */
[----:B------:R-:W-:Y:S01]  /*6970*/  FSETP.GE.FTZ.AND P3, PT, R163, RZ, PT ;  /* 0x000000ffa300720b */ /* 0x000fe20003f76000 */
[----:B------:R2:W-:Y:S04]  /*6980*/  STS [R244+0x13400], R4 ;  /* 0x01340004f4007388 */ /* 0x0005e80000000800 */
[----:B------:R3:W-:Y:S04]  /*6990*/  STS [R241+0x14000], R7 ;  /* 0x01400007f1007388 */ /* 0x0007e80000000800 */
[----:B------:R4:W-:Y:S04]  /*69a0*/  STS [R241+0x14400], R6 ;  /* 0x01440006f1007388 */ /* 0x0009e80000000800 */
[----:B------:R-:W4:Y:S04]  /*69b0*/  LDG.E R141, desc[UR8][R142.64] ;  /* 0x000000088e8d7981 */ /* 0x000f28000c1e1900 */
[----:B------:R-:W4:Y:S04]  /*69c0*/  LDG.E R140, desc[UR8][R142.64+0x20] ;  /* 0x000020088e8c7981 */ /* 0x000f28000c1e1900 */
[----:B------:R4:W5:Y:S01]  /*69d0*/  LDL.LU R2, [R1+0x68] ;  /* 0x0000680001027983 */ /* 0x0009620000300800 */
        /* <DEDUP_REMOVED lines=18> */
[----:B------:R-:W-:Y:S04]  /*6b00*/  STS [R242+0x14400], R0 ;  /* 0x01440000f2007388 */ /* 0x000fe80000000800 */
[----:B------:R-:W1:Y:S08]  /*6b10*/  LDSM.16.M88.4 R32, [R223+UR4+0x6000] ;  /* 0x00600004df20783b */ /* 0x000e700008000200 */
[----:B------:R-:W2:Y:S08]  /*6b20*/  LDSM.16.M88.4 R28, [R223+UR4+0x6800] ;  /* 0x00680004df1c783b */ /* 0x000eb00008000200 */
[----:B------:R-:W3:Y:S08]  /*6b30*/  LDSM.16.M88.4 R132, [R224] ;  /* 0x00000000e084783b */ /* 0x000ef00000000200 */
[----:B------:R-:W4:Y:S01]  /*6b40*/  LDSM.16.M88.4 R136, [R224+0x800] ;  /* 0x00080000e088783b */ /* 0x000f220000000200 */
[-C--:B-1----:R-:W-:Y:S06]  /*6b50*/  HMMA.16816.F32 R4, R32, R172.reuse, RZ ;  /* 0x000000ac2004723c */ /* 0x082fec00000018ff */
[C---:B--2---:R-:W-:Y:S06]  /*6b60*/  HMMA.16816.F32 R8, R28.reuse, R172, RZ ;  /* 0x000000ac1c08723c */ /* 0x044fec00000018ff */
[-C--:B------:R-:W-:Y:S06]  /*6b70*/  HMMA.16816.F32 R12, R28, R174.reuse, RZ ;  /* 0x000000ae1c0c723c */ /* 0x080fec00000018ff */
[C---:B------:R-:W-:Y:S06]  /*6b80*/  HMMA.16816.F32 R16, R32.reuse, R174, RZ ;  /* 0x000000ae2010723c */ /* 0x040fec00000018ff */
[-C--:B------:R-:W-:Y:S06]  /*6b90*/  HMMA.16816.F32 R20, R32, R176.reuse, RZ ;  /* 0x000000b02014723c */ /* 0x080fec00000018ff */
[C---:B------:R-:W-:Y:S06]  /*6ba0*/  HMMA.16816.F32 R24, R28.reuse, R176, RZ ;  /* 0x000000b01c18723c */ /* 0x040fec00000018ff */
[-C--:B------:R-:W-:Y:S06]  /*6bb0*/  HMMA.16816.F32 R28, R28, R178.reuse, RZ ;  /* 0x000000b21c1c723c */ /* 0x080fec00000018ff */
[----:B------:R-:W-:Y:S06]  /*6bc0*/  HMMA.16816.F32 R32, R32, R178, RZ ;  /* 0x000000b22020723c */ /* 0x000fec00000018ff */
[-C--:B---3--:R-:W-:Y:S06]  /*6bd0*/  HMMA.16816.F32 R4, R132, R180.reuse, R4 ;  /* 0x000000b48404723c */ /* 0x088fec0000001804 */
        /* <DEDUP_REMOVED lines=37> */
[----:B------:R-:W-:Y:S06]  /*6e30*/  HMMA.16816.F32 R32, R136, R210, R32 ;  /* 0x000000d28820723c */ /* 0x000fec0000001820 */
[-C--:B-1----:R-:W-:Y:S11]  /*6e40*/  HMMA.16816.F32 R4, R132, R212.reuse, R4 ;  /* 0x000000d48404723c */ /* 0x082ff60000001804 */
[----:B------:R-:W-:Y:S11]  /*6e50*/  @!UPT UIADD3 URZ, URZ, URZ, URZ ;  /* 0x0000003f3f3ff290 */ /* 0x000ff6000fffe03f */
[----:B------:R-:W-:Y:S02]  /*6e60*/  @!UPT UIADD3 URZ, URZ, URZ, URZ ;  /* 0x0000003f3f3ff290 */ /* 0x000fe4000fffe03f */
[C---:B------:R-:W-:Y:S01]  /*6e70*/  FADD.FTZ R136, -R141.reuse, R4 ;  /* 0x000000048d887221 */ /* 0x040fe20000010100 */
[----:B------:R-:W-:Y:S01]  /*6e80*/  FADD.FTZ R4, -R141, R5 ;  /* 0x000000058d047221 */ /* 0x000fe20000010100 */
[C---:B------:R-:W-:Y:S01]  /*6e90*/  FADD.FTZ R0, -R140.reuse, R6 ;  /* 0x000000068c007221 */ /* 0x040fe20000010100 */
[----:B------:R-:W-:Y:S02]  /*6ea0*/  FADD.FTZ R7, -R140, R7 ;  /* 0x000000078c077221 */ /* 0x000fe40000010100 */
[-C--:B------:R-:W-:Y:S02]  /*6eb0*/  FSEL R5, R136, R141.reuse, P2 ;  /* 0x0000008d88057208 */ /* 0x080fe40001000000 */
[----:B------:R-:W1:Y:S01]  /*6ec0*/  LDSM.16.M88.4 R136, [R224+0x2800] ;  /* 0x00280000e088783b */ /* 0x000e620000000200 */
[----:B------:R-:W-:Y:S02]  /*6ed0*/  FSEL R4, R4, R141, P1 ;  /* 0x0000008d04047208 */ /* 0x000fe40000800000 */
[----:B------:R-:W-:Y:S01]  /*6ee0*/  FSEL R0, R0, R140, P0 ;  /* 0x0000008c00007208 */ /* 0x000fe20000000000 */
[----:B------:R-:W-:Y:S01]  /*6ef0*/  FMUL.FTZ R5, R169, R5 ;  /* 0x00000005a9057220 */ /* 0x000fe20000410000 */
[----:B------:R-:W-:Y:S01]  /*6f00*/  FSETP.GE.FTZ.AND P1, PT, R161, RZ, PT ;  /* 0x000000ffa100720b */ /* 0x000fe20003f36000 */
[----:B------:R-:W-:Y:S01]  /*6f10*/  FMUL.FTZ R6, R168, R4 ;  /* 0x00000004a8067220 */ /* 0x000fe20000410000 */
[----:B------:R-:W-:Y:S01]  /*6f20*/  FSETP.GE.FTZ.AND P0, PT, R151, RZ, PT ;  /* 0x000000ff9700720b */ /* 0x000fe20003f16000 */
[----:B------:R2:W5:Y:S01]  /*6f30*/  LDL R169, [R1+0x40] ;  /* 0x0000400001a97983 */ /* 0x0005620000100800 */
[----:B------:R-:W-:Y:S01]  /*6f40*/  FMUL.FTZ R167, R167, R0 ;  /* 0x00000000a7a77220 */ /* 0x000fe20000410000 */
[----:B------:R-:W-:Y:S02]  /*6f50*/  FSETP.GE.FTZ.AND P2, PT, R154, RZ, PT ;  /* 0x000000ff9a00720b */ /* 0x000fe40003f56000 */
[----:B------:R2:W5:Y:S01]  /*6f60*/  LDG.E R4, desc[UR8][R142.64+0x80] ;  /* 0x000080088e047981 */ /* 0x000562000c1e1900 */
[----:B------:R-:W-:Y:S03]  /*6f70*/  F2FP.F16.F32.PACK_AB R6, R6, R5 ;  /* 0x000000050606723e */ /* 0x000fe600000000ff */
[----:B------:R2:W5:Y:S01]  /*6f80*/  LDG.E R0, desc[UR8][R142.64+0xa0] ;  /* 0x0000a0088e007981 */ /* 0x000562000c1e1900 */
[C---:B-1----:R-:W-:Y:S06]  /*6f90*/  HMMA.16816.F32 R8, R136.reuse, R212, R8 ;  /* 0x000000d48808723c */ /* 0x042fec0000001808 */
[-C--:B------:R-:W-:Y:S06]  /*6fa0*/  HMMA.16816.F32 R12, R136, R214.reuse, R12 ;  /* 0x000000d6880c723c */ /* 0x080fec000000180c */
[C---:B------:R-:W-:Y:S06]  /*6fb0*/  HMMA.16816.F32 R16, R132.reuse, R214, R16 ;  /* 0x000000d68410723c */ /* 0x040fec0000001810 */
[-C--:B------:R-:W-:Y:S06]  /*6fc0*/  HMMA.16816.F32 R20, R132, R216.reuse, R20 ;  /* 0x000000d88414723c */ /* 0x080fec0000001814 */
[C---:B------:R-:W-:Y:S06]  /*6fd0*/  HMMA.16816.F32 R24, R136.reuse, R216, R24 ;  /* 0x000000d88818723c */ /* 0x040fec0000001818 */
[-C--:B------:R-:W-:Y:S01]  /*6fe0*/  HMMA.16816.F32 R28, R136, R218.reuse, R28 ;  /* 0x000000da881c723c */ /* 0x080fe2000000181c */
[----:B------:R2:W5:Y:S05]  /*6ff0*/  LDL.64 R138, [R1+0x20] ;  /* 0x00002000018a7983 */ /* 0x00056a0000100a00 */
[----:B------:R-:W-:Y:S05]  /*7000*/  HMMA.16816.F32 R32, R132, R218, R32 ;  /* 0x000000da8420723c */ /* 0x000fea0000001820 */
[C---:B------:R-:W-:Y:S01]  /*7010*/  FADD.FTZ R17, -R141.reuse, R17 ;  /* 0x000000118d117221 */ /* 0x040fe20000010100 */
[C---:B------:R-:W-:Y:S01]  /*7020*/  FADD.FTZ R21, -R141.reuse, R21 ;  /* 0x000000158d157221 */ /* 0x040fe20000010100 */
[C---:B------:R-:W-:Y:S01]  /*7030*/  FADD.FTZ R16, -R141.reuse, R16 ;  /* 0x000000108d107221 */ /* 0x040fe20000010100 */
[----:B------:R-:W-:Y:S03]  /*7040*/  FADD.FTZ R5, -R141, R20 ;  /* 0x000000148d057221 */ /* 0x000fe60000010100 */
[-C--:B------:R-:W-:Y:S02]  /*7050*/  FSEL R17, R17, R141.reuse, P1 ;  /* 0x0000008d11117208 */ /* 0x080fe40000800000 */
[----:B------:R-:W-:Y:S02]  /*7060*/  FSETP.GE.FTZ.AND P1, PT, R146, RZ, PT ;  /* 0x000000ff9200720b */ /* 0x000fe40003f36000 */
[----:B------:R-:W-:Y:S01]  /*7070*/  FSEL R21, R21, R141, P0 ;  /* 0x0000008d15157208 */ /* 0x000fe20000000000 */
[----:B------:R-:W-:Y:S01]  /*7080*/  FMUL.FTZ R17, R161, R17 ;  /* 0x00000011a1117220 */ /* 0x000fe20000410000 */
[----:B------:R-:W-:Y:S02]  /*7090*/  PLOP3.LUT P0, PT, PT, PT, UP3, 0x80, 0x0 ;  /* 0x000000000000781c */ /* 0x000fe40003f0f038 */
[----:B------:R-:W-:Y:S01]  /*70a0*/  FSEL R16, R16, R141, P3 ;  /* 0x0000008d10107208 */ /* 0x000fe20001800000 */
[----:B------:R-:W-:Y:S01]  /*70b0*/  FMUL.FTZ R21, R151, R21 ;  /* 0x0000001597157220 */ /* 0x000fe20000410000 */
[----:B------:R-:W-:Y:S02]  /*70c0*/  FSEL R5, R5, R141, P2 ;  /* 0x0000008d05057208 */ /* 0x000fe40001000000 */
[----:B------:R-:W-:Y:S01]  /*70d0*/  FSETP.GE.FTZ.AND P2, PT, R148, RZ, PT ;  /* 0x000000ff9400720b */ /* 0x000fe20003f56000 */
[----:B------:R-:W-:Y:S01]  /*70e0*/  FADD.FTZ R32, -R141, R32 ;  /* 0x000000208d207221 */ /* 0x000fe20000010100 */
[----:B------:R-:W-:Y:S01]  /*70f0*/  FMUL.FTZ R16, R163, R16 ;  /* 0x00000010a3107220 */ /* 0x000fe20000410000 */
[----:B------:R-:W-:Y:S03]  /*7100*/  FMUL.FTZ R5, R154, R5 ;  /* 0x000000059a057220 */ /* 0x000fe60000410000 */
[----:B------:R-:W-:Y:S01]  /*7110*/  FSEL R32, R32, R141, P2 ;  /* 0x0000008d20207208 */ /* 0x000fe20001000000 */
[----:B------:R-:W-:Y:S01]  /*7120*/  @P1 FADD.FTZ R141, -R141, R33 ;  /* 0x000000218d8d1221 */ /* 0x000fe20000010100 */
[----:B------:R-:W-:Y:S02]  /*7130*/  FSETP.GE.FTZ.AND P1, PT, R233, RZ, PT ;  /* 0x000000ffe900720b */ /* 0x000fe40003f36000 */
[----:B------:R-:W-:Y:S01]  /*7140*/  F2FP.F16.F32.PACK_AB R17, R17, R16 ;  /* 0x000000101111723e */ /* 0x000fe200000000ff */
[----:B------:R-:W-:Y:S01]  /*7150*/  FMUL.FTZ R148, R148, R32 ;  /* 0x0000002094947220 */ /* 0x000fe20000410000 */
[----:B------:R-:W-:Y:S01]  /*7160*/  F2FP.F16.F32.PACK_AB R21, R21, R5 ;  /* 0x000000051515723e */ /* 0x000fe200000000ff */
[----:B------:R-:W-:Y:S01]  /*7170*/  FMUL.FTZ R20, R146, R141 ;  /* 0x0000008d92147220 */ /* 0x000fe20000410000 */
[----:B------:R-:W-:Y:S01]  /*7180*/  FSEL R16, R7, R140, P1 ;  /* 0x0000008c07107208 */ /* 0x000fe20000800000 */
[----:B--2---:R-:W-:Y:S06]  /*7190*/  @!P0 BRA `(.L_x_325) ;  /* 0x0000000000c48947 */ /* 0x004fec0003800000 */
[----:B------:R-:W1:Y:S01]  /*71a0*/  LDC R5, c[0x0][0x240] ;  /* 0x00009000ff057b82 */ /* 0x000e620000000800 */
[----:B------:R-:W-:Y:S01]  /*71b0*/  ULOP3.LUT UR12, UR6, 0x1, URZ, 0xc0, !UPT ;  /* 0x00000001060c7892 */ /* 0x000fe2000f8ec03f */
[----:B-----5:R-:W-:Y:S02]  /*71c0*/  ISETP.GE.AND P2, PT, R138, UR44, PT ;  /* 0x0000002c8a007c0c */ /* 0x020fe4000bf46270 */
[----:B------:R-:W-:Y:S01]  /*71d0*/  ISETP.GE.AND P1, PT, R169, UR44, PT ;  /* 0x0000002ca9007c0c */ /* 0x000fe2000bf26270 */
[----:B------:R-:W-:Y:S04]  /*71e0*/  UISETP.NE.U32.AND UP0, UPT, UR12, 0x1, UPT ;  /* 0x000000010c00788c */ /* 0x000fe8000bf05070 */
[----:B------:R-:W-:Y:S06]  /*71f0*/  USEL UR12, UR61, 0x3000, !UP0 ;  /* 0x000030003d0c7887 */ /* 0x000fec000c000000 */
[----:B------:R-:W-:Y:S02]  /*7200*/  VIADD R237, R237, UR12 ;  /* 0x0000000ceded7c36 */ /* 0x000fe40008000000 */
[----:B------:R-:W-:Y:S03]  /*7210*/  VIADD R220, R220, UR12 ;  /* 0x0000000cdcdc7c36 */ /* 0x000fe60008000000 */
[----:B------:R2:W-:Y:S04]  /*7220*/  @P2 STS [R237], RZ ;  /* 0x000000ffed002388 */ /* 0x0005e80000000800 */
        /* <DEDUP_REMOVED lines=8> */
[C---:B------:R-:W-:Y:S02]  /*72b0*/  IADD3 R5, R251.reuse, UR12, RZ ;  /* 0x0000000cfb057c10 */ /* 0x040fe4000fffe0ff */
[----:B------:R-:W-:Y:S01]  /*72c0*/  @!P1 IADD3 R7, R251, UR12, RZ ;  /* 0x0000000cfb079c10 */ /* 0x000fe2000fffe0ff */
        /* <DEDUP_REMOVED lines=30> */
.L_x_325:
[----:B------:R1:W-:Y:S01]  /*74b0*/  STS [R241+0xf000], R6 ;  /* 0x00f00006f1007388 */ /* 0x0003e20000000800 */
[----:B------:R-:W-:Y:S01]  /*74c0*/  FSETP.GE.FTZ.AND P4, PT, R160, RZ, PT ;  /* 0x000000ffa000720b */ /* 0x000fe20003f96000 */
[----:B------:R-:W-:Y:S01]  /*74d0*/  FADD.FTZ R5, -R140, R18 ;  /* 0x000000128c057221 */ /* 0x000fe20000010100 */
[----:B------:R-:W-:Y:S01]  /*74e0*/  FSETP.GE.FTZ.AND P1, PT, R162, RZ, PT ;  /* 0x000000ffa200720b */ /* 0x000fe20003f36000 */
[----:B------:R-:W-:Y:S01]  /*74f0*/  FMUL.FTZ R233, R233, R16 ;  /* 0x00000010e9e97220 */ /* 0x000fe20000410000 */
[C---:B------:R-:W-:Y:S01]  /*7500*/  FADD.FTZ R22, -R140.reuse, R22 ;  /* 0x000000168c167221 */ /* 0x040fe20000010100 */
[----:B------:R-:W-:Y:S01]  /*7510*/  FSETP.GE.FTZ.AND P3, PT, R155, RZ, PT ;  /* 0x000000ff9b00720b */ /* 0x000fe20003f76000 */
[C---:B------:R-:W-:Y:S01]  /*7520*/  FADD.FTZ R16, -R140.reuse, R23 ;  /* 0x000000178c107221 */ /* 0x040fe20000010100 */
[-C--:B------:R-:W-:Y:S01]  /*7530*/  FSEL R5, R5, R140.reuse, P1 ;  /* 0x0000008c05057208 */ /* 0x080fe20000800000 */
[----:B--2---:R-:W-:Y:S01]  /*7540*/  FADD.FTZ R7, -R140, R34 ;  /* 0x000000228c077221 */ /* 0x004fe20000010100 */
[----:B------:R-:W-:Y:S01]  /*7550*/  FSETP.GE.FTZ.AND P2, PT, R153, RZ, PT ;  /* 0x000000ff9900720b */ /* 0x000fe20003f56000 */
[----:B-----5:R-:W-:Y:S01]  /*7560*/  FADD.FTZ R8, -R4, R8 ;  /* 0x0000000804087221 */ /* 0x020fe20000010100 */
[----:B------:R-:W-:Y:S01]  /*7570*/  FSETP.GE.FTZ.AND P1, PT, R145, RZ, PT ;  /* 0x000000ff9100720b */ /* 0x000fe20003f36000 */
[----:B------:R-:W-:Y:S01]  /*7580*/  FMUL.FTZ R162, R162, R5 ;  /* 0x00000005a2a27220 */ /* 0x000fe20000410000 */
[-C--:B------:R-:W-:Y:S01]  /*7590*/  FSEL R5, R22, R140.reuse, P3 ;  /* 0x0000008c16057208 */ /* 0x080fe20001800000 */
[----:B------:R-:W-:Y:S01]  /*75a0*/  FADD.FTZ R13, -R4, R13 ;  /* 0x0000000d040d7221 */ /* 0x000fe20000010100 */
[-C--:B------:R-:W-:Y:S01]  /*75b0*/  FSEL R16, R16, R140.reuse, P2 ;  /* 0x0000008c10107208 */ /* 0x080fe20001000000 */
[----:B------:R-:W-:Y:S01]  /*75c0*/  FADD.FTZ R10, -R0, R10 ;  /* 0x0000000a000a7221 */ /* 0x000fe20000010100 */
[----:B------:R-:W-:Y:S01]  /*75d0*/  FSETP.GE.FTZ.AND P2, PT, R147, RZ, PT ;  /* 0x000000ff9300720b */ /* 0x000fe20003f56000 */
[----:B------:R-:W-:Y:S01]  /*75e0*/  FMUL.FTZ R155, R155, R5 ;  /* 0x000000059b9b7220 */ /* 0x000fe20000410000 */
[----:B------:R-:W-:Y:S01]  /*75f0*/  FSETP.GE.FTZ.AND P3, PT, R234, RZ, PT ;  /* 0x000000ffea00720b */ /* 0x000fe20003f76000 */
[C---:B------:R-:W-:Y:S01]  /*7600*/  FADD.FTZ R11, -R0.reuse, R11 ;  /* 0x0000000b000b7221 */ /* 0x040fe20000010100 */
[----:B------:R-:W-:Y:S01]  /*7610*/  FSEL R7, R7, R140, P2 ;  /* 0x0000008c07077208 */ /* 0x000fe20001000000 */
[----:B------:R-:W-:Y:S01]  /*7620*/  FADD.FTZ R26, -R0, R26 ;  /* 0x0000001a001a7221 */ /* 0x000fe20000010100 */
[----:B------:R-:W-:Y:S01]  /*7630*/  FSETP.GE.FTZ.AND P2, PT, R171, RZ, PT ;  /* 0x000000ffab00720b */ /* 0x000fe20003f56000 */
[----:B-1----:R-:W-:Y:S01]  /*7640*/  FADD.FTZ R6, -R140, R19 ;  /* 0x000000138c067221 */ /* 0x002fe20000010100 */
[----:B------:R-:W-:Y:S01]  /*7650*/  FSEL R8, R8, R4, P3 ;  /* 0x0000000408087208 */ /* 0x000fe20001800000 */
[----:B------:R-:W-:Y:S01]  /*7660*/  FMUL.FTZ R147, R147, R7 ;  /* 0x0000000793937220 */ /* 0x000fe20000410000 */
[----:B------:R-:W-:Y:S01]  /*7670*/  FADD.FTZ R7, -R4, R9 ;  /* 0x0000000904077221 */ /* 0x000fe20000010100 */
[----:B------:R-:W-:Y:S01]  /*7680*/  FSETP.GE.FTZ.AND P3, PT, R157, RZ, PT ;  /* 0x000000ff9d00720b */ /* 0x000fe20003f76000 */
[----:B------:R-:W-:Y:S01]  /*7690*/  FMUL.FTZ R16, R153, R16 ;  /* 0x0000001099107220 */ /* 0x000fe20000410000 */
[----:B------:R-:W-:Y:S01]  /*76a0*/  FSEL R6, R6, R140, P4 ;  /* 0x0000008c06067208 */ /* 0x000fe20002000000 */
[----:B------:R-:W-:Y:S01]  /*76b0*/  @P1 FADD.FTZ R140, -R140, R35 ;  /* 0x000000238c8c1221 */ /* 0x000fe20000010100 */
[----:B------:R-:W-:Y:S01]  /*76c0*/  FSETP.GE.FTZ.AND P1, PT, R170, RZ, PT ;  /* 0x000000ffaa00720b */ /* 0x000fe20003f36000 */
[----:B------:R-:W-:Y:S01]  /*76d0*/  FMUL.FTZ R234, R234, R8 ;  /* 0x00000008eaea7220 */ /* 0x000fe20000410000 */
[----:B------:R-:W-:Y:S01]  /*76e0*/  FSEL R7, R7, R4, P2 ;  /* 0x0000000407077208 */ /* 0x000fe20001000000 */
[----:B------:R-:W-:Y:S01]  /*76f0*/  FMUL.FTZ R160, R160, R6 ;  /* 0x00000006a0a07220 */ /* 0x000fe20000410000 */
[----:B------:R-:W-:Y:S01]  /*7700*/  F2FP.F16.F32.PACK_AB R6, R233, R167 ;  /* 0x000000a7e906723e */ /* 0x000fe200000000ff */
[----:B------:R-:W-:Y:S01]  /*7710*/  FADD.FTZ R8, -R4, R24 ;  /* 0x0000001804087221 */ /* 0x000fe20000010100 */
[----:B------:R-:W-:Y:S01]  /*7720*/  FSETP.GE.FTZ.AND P2, PT, R165, RZ, PT ;  /* 0x000000ffa500720b */ /* 0x000fe20003f56000 */
[----:B------:R-:W-:Y:S01]  /*7730*/  FMUL.FTZ R171, R171, R7 ;  /* 0x00000007abab7220 */ /* 0x000fe20000410000 */
[----:B------:R-:W-:Y:S01]  /*7740*/  F2FP.F16.F32.PACK_AB R5, R160, R162 ;  /* 0x000000a2a005723e */ /* 0x000fe200000000ff */
[----:B------:R1:W-:Y:S01]  /*7750*/  STS [R241+0xf400], R6 ;  /* 0x00f40006f1007388 */ /* 0x0003e20000000800 */
[-C--:B------:R-:W-:Y:S01]  /*7760*/  FSEL R13, R13, R4.reuse, P2 ;  /* 0x000000040d0d7208 */ /* 0x080fe20001000000 */
[----:B------:R-:W-:Y:S01]  /*7770*/  FADD.FTZ R7, -R4, R25 ;  /* 0x0000001904077221 */ /* 0x000fe20000010100 */
[----:B------:R-:W-:Y:S02]  /*7780*/  FSETP.GE.FTZ.AND P2, PT, R152, RZ, PT ;  /* 0x000000ff9800720b */ /* 0x000fe40003f56000 */
[----:B------:R2:W-:Y:S01]  /*7790*/  STS [R244+0xf400], R5 ;  /* 0x00f40005f4007388 */ /* 0x0005e20000000800 */
[----:B------:R-:W-:Y:S01]  /*77a0*/  FSETP.GE.FTZ.AND P4, PT, R158, RZ, PT ;  /* 0x000000ff9e00720b */ /* 0x000fe20003f96000 */
[----:B------:R-:W-:Y:S01]  /*77b0*/  FMUL.FTZ R13, R165, R13 ;  /* 0x0000000da50d7220 */ /* 0x000fe20000410000 */
[-C--:B------:R-:W-:Y:S02]  /*77c0*/  FSEL R7, R7, R4.reuse, P3 ;  /* 0x0000000407077208 */ /* 0x080fe40001800000 */
[----:B------:R-:W-:Y:S01]  /*77d0*/  STS [R244+0xf000], R17 ;  /* 0x00f00011f4007388 */ /* 0x000fe20000000800 */
[----:B------:R-:W-:Y:S01]  /*77e0*/  FSEL R8, R8, R4, P4 ;  /* 0x0000000408087208 */ /* 0x000fe20002000000 */
[----:B------:R-:W-:Y:S01]  /*77f0*/  FADD.FTZ R30, -R0, R30 ;  /* 0x0000001e001e7221 */ /* 0x000fe20000010100 */
[----:B------:R-:W-:Y:S01]  /*7800*/  FSETP.GE.FTZ.AND P5, PT, R164, RZ, PT ;  /* 0x000000ffa400720b */ /* 0x000fe20003fb6000 */
[----:B------:R-:W-:Y:S01]  /*7810*/  FMUL.FTZ R140, R145, R140 ;  /* 0x0000008c918c7220 */ /* 0x000fe20000410000 */
[----:B------:R-:W-:Y:S01]  /*7820*/  FSETP.GE.FTZ.AND P3, PT, R156, RZ, PT ;  /* 0x000000ff9c00720b */ /* 0x000fe20003f76000 */
[----:B------:R-:W-:Y:S01]  /*7830*/  FMUL.FTZ R158, R158, R8 ;  /* 0x000000089e9e7220 */ /* 0x000fe20000410000 */
[----:B------:R-:W-:Y:S01]  /*7840*/  FSETP.GE.FTZ.AND P4, PT, R159, RZ, PT ;  /* 0x000000ff9f00720b */ /* 0x000fe20003f96000 */
[----:B------:R-:W-:Y:S01]  /*7850*/  FMUL.FTZ R7, R157, R7 ;  /* 0x000000079d077220 */ /* 0x000fe20000410000 */
[----:B------:R-:W-:Y:S01]  /*7860*/  F2FP.F16.F32.PACK_AB R16, R16, R155 ;  /* 0x0000009b1010723e */ /* 0x000fe200000000ff */
[----:B------:R-:W-:Y:S01]  /*7870*/  IMAD.MOV.U32 R160, RZ, RZ, R138 ;  /* 0x000000ffffa07224 */ /* 0x000fe200078e008a */
[----:B------:R-:W-:Y:S01]  /*7880*/  F2FP.F16.F32.PACK_AB R20, R20, R148 ;  /* 0x000000941414723e */ /* 0x000fe200000000ff */
[----:B------:R-:W-:Y:S01]  /*7890*/  IMAD.MOV.U32 R161, RZ, RZ, R139 ;  /* 0x000000ffffa17224 */ /* 0x000fe200078e008b */
[----:B------:R-:W-:Y:S01]  /*78a0*/  F2FP.F16.F32.PACK_AB R7, R7, R158 ;  /* 0x0000009e0707723e */ /* 0x000fe200000000ff */
[----:B------:R-:W-:Y:S02]  /*78b0*/  IMAD.MOV.U32 R148, RZ, RZ, R250 ;  /* 0x000000ffff947224 */ /* 0x000fe400078e00fa */
[----:B-1----:R-:W-:Y:S01]  /*78c0*/  FADD.FTZ R6, -R4, R12 ;  /* 0x0000000c04067221 */ /* 0x002fe20000010100 */
[----:B------:R-:W-:Y:S01]  /*78d0*/  F2FP.F16.F32.PACK_AB R12, R140, R147 ;  /* 0x000000938c0c723e */ /* 0x000fe200000000ff */
[----:B--2---:R-:W-:Y:S03]  /*78e0*/  FADD.FTZ R5, -R4, R28 ;  /* 0x0000001c04057221 */ /* 0x004fe60000010100 */
[-C--:B------:R-:W-:Y:S02]  /*78f0*/  FSEL R6, R6, R4.reuse, P1 ;  /* 0x0000000406067208 */ /* 0x080fe40000800000 */
[----:B------:R-:W-:Y:S02]  /*7900*/  FSETP.GE.FTZ.AND P1, PT, R150, RZ, PT ;  /* 0x000000ff9600720b */ /* 0x000fe40003f36000 */
[----:B------:R-:W-:Y:S01]  /*7910*/  FSEL R5, R5, R4, P2 ;  /* 0x0000000405057208 */ /* 0x000fe20001000000 */
[----:B------:R-:W-:Y:S01]  /*7920*/  FMUL.FTZ R170, R170, R6 ;  /* 0x00000006aaaa7220 */ /* 0x000fe20000410000 */
[----:B------:R-:W-:Y:S02]  /*7930*/  FSETP.GE.FTZ.AND P2, PT, R236, RZ, PT ;  /* 0x000000ffec00720b */ /* 0x000fe40003f56000 */
[----:B------:R-:W-:Y:S01]  /*7940*/  F2FP.F16.F32.PACK_AB R6, R171, R234 ;  /* 0x000000eaab06723e */ /* 0x000fe200000000ff */
[----:B------:R-:W-:Y:S01]  /*7950*/  FMUL.FTZ R152, R152, R5 ;  /* 0x0000000598987220 */ /* 0x000fe20000410000 */
[----:B------:R-:W-:Y:S01]  /*7960*/  FSEL R5, R10, R0, P2 ;  /* 0x000000000a057208 */ /* 0x000fe20001000000 */
[----:B------:R-:W-:Y:S01]  /*7970*/  FADD.FTZ R10, -R0, R15 ;  /* 0x0000000f000a7221 */ /* 0x000fe20000010100 */
[----:B------:R-:W-:Y:S01]  /*7980*/  F2FP.F16.F32.PACK_AB R8, R13, R170 ;  /* 0x000000aa0d08723e */ /* 0x000fe200000000ff */
[----:B------:R1:W-:Y:S01]  /*7990*/  STS [R241+0x10000], R6 ;  /* 0x01000006f1007388 */ /* 0x0003e20000000800 */
[----:B------:R-:W-:Y:S01]  /*79a0*/  FSETP.GE.FTZ.AND P2, PT, R166, RZ, PT ;  /* 0x000000ffa600720b */ /* 0x000fe20003f56000 */
[----:B------:R-:W-:Y:S01]  /*79b0*/  @P1 FADD.FTZ R4, -R4, R29 ;  /* 0x0000001d04041221 */ /* 0x000fe20000010100 */
[----:B------:R-:W-:Y:S01]  /*79c0*/  FSETP.GE.FTZ.AND P1, PT, R235, RZ, PT ;  /* 0x000000ffeb00720b */ /* 0x000fe20003f36000 */
[----:B------:R-:W-:Y:S01]  /*79d0*/  FMUL.FTZ R13, R236, R5 ;  /* 0x00000005ec0d7220 */ /* 0x000fe20000410000 */
[----:B------:R-:W-:Y:S01]  /*79e0*/  FADD.FTZ R5, -R0, R27 ;  /* 0x0000001b00057221 */ /* 0x000fe20000010100 */
[----:B------:R-:W-:Y:S01]  /*79f0*/  FMUL.FTZ R9, R150, R4 ;  /* 0x0000000496097220 */ /* 0x000fe20000410000 */
[----:B------:R-:W-:Y:S01]  /*7a00*/  FADD.FTZ R4, -R0, R14 ;  /* 0x0000000e00047221 */ /* 0x000fe20000010100 */
[-C--:B------:R-:W-:Y:S02]  /*7a10*/  FSEL R11, R11, R0.reuse, P1 ;  /* 0x000000000b0b7208 */ /* 0x080fe40000800000 */
[-C--:B------:R-:W-:Y:S02]  /*7a20*/  FSEL R10, R10, R0.reuse, P5 ;  /* 0x000000000a0a7208 */ /* 0x080fe40002800000 */
[-C--:B------:R-:W-:Y:S01]  /*7a30*/  FSEL R4, R4, R0.reuse, P2 ;  /* 0x0000000004047208 */ /* 0x080fe20001000000 */
[----:B------:R-:W-:Y:S01]  /*7a40*/  FMUL.FTZ R11, R235, R11 ;  /* 0x0000000beb0b7220 */ /* 0x000fe20000410000 */
[----:B------:R-:W-:Y:S01]  /*7a50*/  FSEL R5, R5, R0, P3 ;  /* 0x0000000005057208 */ /* 0x000fe20001800000 */
[----:B------:R-:W-:Y:S01]  /*7a60*/  FMUL.FTZ R164, R164, R10 ;  /* 0x0000000aa4a47220 */ /* 0x000fe20000410000 */
[----:B------:R-:W-:Y:S01]  /*7a70*/  FSETP.GE.FTZ.AND P1, PT, R144, RZ, PT ;  /* 0x000000ff9000720b */ /* 0x000fe20003f36000 */
[----:B------:R-:W-:Y:S01]  /*7a80*/  FMUL.FTZ R166, R166, R4 ;  /* 0x00000004a6a67220 */ /* 0x000fe20000410000 */
[----:B------:R-:W-:Y:S01]  /*7a90*/  FSEL R4, R26, R0, P4 ;  /* 0x000000001a047208 */ /* 0x000fe20002000000 */
[----:B------:R-:W-:Y:S01]  /*7aa0*/  FMUL.FTZ R156, R156, R5 ;  /* 0x000000059c9c7220 */ /* 0x000fe20000410000 */
        /* <DEDUP_REMOVED lines=9> */
[----:B------:R-:W-:Y:S03]  /*7b40*/  FMUL.FTZ R149, R149, R30 ;  /* 0x0000001e95957220 */ /* 0x000fe60000410000 */
[----:B------:R-:W-:Y:S01]  /*7b50*/  STS [R244+0x10400], R4 ;  /* 0x01040004f4007388 */ /* 0x000fe20000000800 */
[----:B------:R-:W-:Y:S01]  /*7b60*/  FMUL.FTZ R144, R144, R0 ;  /* 0x0000000090907220 */ /* 0x000fe20000410000 */
[----:B------:R-:W-:Y:S03]  /*7b70*/  F2FP.F16.F32.PACK_AB R0, R156, R159 ;  /* 0x0000009f9c00723e */ /* 0x000fe600000000ff */
[----:B------:R-:W-:Y:S01]  /*7b80*/  STS [R243+0xf000], R21 ;  /* 0x00f00015f3007388 */ /* 0x000fe20000000800 */
[----:B-1----:R-:W-:Y:S01]  /*7b90*/  F2FP.F16.F32.PACK_AB R6, R144, R149 ;  /* 0x000000959006723e */ /* 0x002fe200000000ff */
[----:B------:R-:W-:Y:S03]  /*7ba0*/  IMAD.MOV.U32 R149, RZ, RZ, R249 ;  /* 0x000000ffff957224 */ /* 0x000fe600078e00f9 */
        /* <DEDUP_REMOVED lines=12> */
[----:B------:R-:W3:Y:S05]  /*7c70*/  LDSM.16.MT88.4 R16, [R0+0x7000] ;  /* 0x007000000010783b */ /* 0x000eea0000004200 */
[----:B------:R-:W4:Y:S05]  /*7c80*/  LDSM.16.MT88.4 R20, [R0+0x8000] ;  /* 0x008000000014783b */ /* 0x000f2a0000004200 */
[----:B------:R-:W-:Y:S05]  /*7c90*/  LDSM.16.MT88.4 R24, [R2+0x13800] ;  /* 0x013800000218783b */ /* 0x000fea0000004200 */
[----:B------:R-:W4:Y:S05]  /*7ca0*/  LDSM.16.MT88.4 R28, [R0+0x6400] ;  /* 0x00640000001c783b */ /* 0x000f2a0000004200 */
[----:B------:R-:W4:Y:S05]  /*7cb0*/  LDSM.16.MT88.4 R32, [R2+0x15800] ;  /* 0x015800000220783b */ /* 0x000f2a0000004200 */
[----:B------:R-:W4:Y:S01]  /*7cc0*/  LDSM.16.MT88.4 R132, [R0+0x7400] ;  /* 0x007400000084783b */ /* 0x000f220000004200 */
[-C--:B-1----:R-:W-:Y:S04]  /*7cd0*/  HMMA.16816.F32 R36, R4, R8.reuse, R36 ;  /* 0x000000080424723c */ /* 0x082fe80000001824 */
[----:B------:R-:W1:Y:S02]  /*7ce0*/  LDSM.16.MT88.4 R136, [R0+0x8400] ;  /* 0x008400000088783b */ /* 0x000e640000004200 */
        /* <DEDUP_REMOVED lines=93> */
.L_x_326:
[----:B------:R-:W-:Y:S01]  /*82c0*/  LDSM.16.M88.4 R24, [R225] ;  /* 0x00000000e118783b */ /* 0x000fe20000000200 */
[----:B------:R-:W-:Y:S02]  /*82d0*/  ULOP3.LUT UR12, UR6, 0x1, URZ, 0xc0, !UPT ;  /* 0x00000001060c7892 */ /* 0x000fe4000f8ec03f */
[----:B------:R-:W-:Y:S01]  /*82e0*/  UISETP.GT.AND UP2, UPT, UR6, UR34, UPT ;  /* 0x000000220600728c */ /* 0x000fe2000bf44270 */
[----:B--2---:R-:W1:Y:S01]  /*82f0*/  LDSM.16.MT88.4 R8, [R0+0x9000] ;  /* 0x009000000008783b */ /* 0x004e620000004200 */
[----:B------:R-:W-:Y:S02]  /*8300*/  UISETP.NE.U32.AND UP0, UPT, UR12, 0x1, UPT ;  /* 0x000000010c00788c */ /* 0x000fe4000bf05070 */
[----:B------:R-:W-:Y:S01]  /*8310*/  @UP3 UIADD3 UR15, UP1, UR16, -0x100, URZ ;  /* 0xffffff00100f3890 */ /* 0x000fe2000ff3e03f */
[----:B------:R-:W2:Y:S01]  /*8320*/  LDSM.16.MT88.4 R16, [R0+0xb000] ;  /* 0x00b000000010783b */ /* 0x000ea20000004200 */
[----:B------:R-:W-:Y:S02]  /*8330*/  UIADD3 UR6, UR6, -0x1, URZ ;  /* 0xffffffff06067890 */ /* 0x000fe4000fffe03f */
[----:B------:R-:W-:Y:S01]  /*8340*/  @UP3 UIADD3.X UR12, UR17, -0x1, URZ, UP1, !UPT ;  /* 0xffffffff110c3890 */ /* 0x000fe20008ffe43f */
[----:B------:R-:W3:Y:S04]  /*8350*/  LDSM.16.MT88.4 R28, [R0+0xd000] ;  /* 0x00d00000001c783b */ /* 0x000ee80000004200 */
[----:B------:R-:W4:Y:S04]  /*8360*/  LDL R154, [R1+0x1c] ;  /* 0x00001c00019a7983 */ /* 0x000f280000100800 */
[----:B------:R-:W-:Y:S04]  /*8370*/  LDSM.16.M88.4 R32, [R226] ;  /* 0x00000000e220783b */ /* 0x000fe80000000200 */
[----:B------:R-:W5:Y:S04]  /*8380*/  LDL R150, [R1+0x2c] ;  /* 0x00002c0001967983 */ /* 0x000f680000100800 */
[----:B------:R-:W3:Y:S04]  /*8390*/  LDSM.16.MT88.4 R132, [R0+0x9400] ;  /* 0x009400000084783b */ /* 0x000ee80000004200 */
[----:B------:R-:W5:Y:S04]  /*83a0*/  LDL R151, [R1+0x28] ;  /* 0x0000280001977983 */ /* 0x000f680000100800 */
[----:B------:R-:W3:Y:S04]  /*83b0*/  LDSM.16.MT88.4 R136, [R0+0xb400] ;  /* 0x00b400000088783b */ /* 0x000ee80000004200 */
[----:B------:R-:W5:Y:S01]  /*83c0*/  LDL R152, [R1+0x34] ;  /* 0x0000340001987983 */ /* 0x000f620000100800 */
[C---:B-1----:R-:W-:Y:S03]  /*83d0*/  HMMA.16816.F32 R4, R24.reuse, R8, RZ ;  /* 0x000000081804723c */ /* 0x042fe600000018ff */
[----:B------:R-:W1:Y:S04]  /*83e0*/  LDSM.16.MT88.4 R140, [R0+0xd400] ;  /* 0x00d40000008c783b */ /* 0x000e680000004200 */
[----:B------:R-:W5:Y:S01]  /*83f0*/  LDL R153, [R1+0x30] ;  /* 0x0000300001997983 */ /* 0x000f620000100800 */
[C---:B------:R-:W-:Y:S03]  /*8400*/  HMMA.16816.F32 R8, R24.reuse, R10, RZ ;  /* 0x0000000a1808723c */ /* 0x040fe600000018ff */
[----:B------:R-:W-:Y:S03]  /*8410*/  LDSM.16.MT88.4 R144, [R0+0xb800] ;  /* 0x00b800000090783b */ /* 0x000fe60000004200 */
[C---:B--2---:R-:W-:Y:S01]  /*8420*/  HMMA.16816.F32 R12, R24.reuse, R16, RZ ;  /* 0x00000010180c723c */ /* 0x044fe200000018ff */
[----:B------:R-:W2:Y:S05]  /*8430*/  LDL R155, [R1+0x48] ;  /* 0x00004800019b7983 */ /* 0x000eaa0000100800 */
[C---:B------:R-:W-:Y:S06]  /*8440*/  HMMA.16816.F32 R16, R24.reuse, R18, RZ ;  /* 0x000000121810723c */ /* 0x040fec00000018ff */
[C---:B---3--:R-:W-:Y:S06]  /*8450*/  HMMA.16816.F32 R20, R24.reuse, R28, RZ ;  /* 0x0000001c1814723c */ /* 0x048fec00000018ff */
[----:B------:R-:W-:Y:S01]  /*8460*/  HMMA.16816.F32 R24, R24, R30, RZ ;  /* 0x0000001e1818723c */ /* 0x000fe200000018ff */
[----:B------:R-:W-:Y:S05]  /*8470*/  LDSM.16.M88.4 R28, [R228] ;  /* 0x00000000e41c783b */ /* 0x000fea0000000200 */
[C---:B------:R-:W-:Y:S06]  /*8480*/  HMMA.16816.F32 R4, R32.reuse, R132, R4 ;  /* 0x000000842004723c */ /* 0x040fec0000001804 */
[C---:B------:R-:W-:Y:S01]  /*8490*/  HMMA.16816.F32 R8, R32.reuse, R134, R8 ;  /* 0x000000862008723c */ /* 0x040fe20000001808 */
[----:B------:R-:W3:Y:S05]  /*84a0*/  LDSM.16.MT88.4 R132, [R0+0x9800] ;  /* 0x009800000084783b */ /* 0x000eea0000004200 */
[C---:B------:R-:W-:Y:S06]  /*84b0*/  HMMA.16816.F32 R12, R32.reuse, R136, R12 ;  /* 0x00000088200c723c */ /* 0x040fec000000180c */
[C---:B------:R-:W-:Y:S01]  /*84c0*/  HMMA.16816.F32 R16, R32.reuse, R138, R16 ;  /* 0x0000008a2010723c */ /* 0x040fe20000001810 */
[----:B------:R-:W3:Y:S05]  /*84d0*/  LDSM.16.MT88.4 R136, [R0+0xd800] ;  /* 0x00d800000088783b */ /* 0x000eea0000004200 */
[C---:B-1----:R-:W-:Y:S06]  /*84e0*/  HMMA.16816.F32 R20, R32.reuse, R140, R20 ;  /* 0x0000008c2014723c */ /* 0x042fec0000001814 */
[----:B------:R-:W-:Y:S01]  /*84f0*/  HMMA.16816.F32 R24, R32, R142, R24 ;  /* 0x0000008e2018723c */ /* 0x000fe20000001818 */
[----:B------:R-:W-:Y:S04]  /*8500*/  LDSM.16.M88.4 R32, [R227] ;  /* 0x00000000e320783b */ /* 0x000fe80000000200 */
[----:B------:R-:W-:Y:S01]  /*8510*/  LDSM.16.MT88.4 R140, [R0+0xbc00] ;  /* 0x00bc0000008c783b */ /* 0x000fe20000004200 */
[C---:B---3--:R-:W-:Y:S06]  /*8520*/  HMMA.16816.F32 R4, R28.reuse, R132, R4 ;  /* 0x000000841c04723c */ /* 0x048fec0000001804 */
[C---:B------:R-:W-:Y:S01]  /*8530*/  HMMA.16816.F32 R8, R28.reuse, R134, R8 ;  /* 0x000000861c08723c */ /* 0x040fe20000001808 */
[----:B------:R-:W1:Y:S05]  /*8540*/  LDSM.16.MT88.4 R132, [R0+0x9c00] ;  /* 0x009c00000084783b */ /* 0x000e6a0000004200 */
[C---:B------:R-:W-:Y:S06]  /*8550*/  HMMA.16816.F32 R12, R28.reuse, R144, R12 ;  /* 0x000000901c0c723c */ /* 0x040fec000000180c */
[C---:B------:R-:W-:Y:S01]  /*8560*/  HMMA.16816.F32 R16, R28.reuse, R146, R16 ;  /* 0x000000921c10723c */ /* 0x040fe20000001810 */
[----:B------:R-:W3:Y:S05]  /*8570*/  LDSM.16.MT88.4 R144, [R0+0xdc00] ;  /* 0x00dc00000090783b */ /* 0x000eea0000004200 */
[C---:B------:R-:W-:Y:S06]  /*8580*/  HMMA.16816.F32 R20, R28.reuse, R136, R20 ;  /* 0x000000881c14723c */ /* 0x040fec0000001814 */
[----:B------:R-:W-:Y:S01]  /*8590*/  HMMA.16816.F32 R24, R28, R138, R24 ;  /* 0x0000008a1c18723c */ /* 0x000fe20000001818 */
[----:B------:R-:W-:Y:S04]  /*85a0*/  LDSM.16.M88.4 R28, [R225+0x2000] ;  /* 0x00200000e11c783b */ /* 0x000fe80000000200 */
[----:B------:R-:W-:Y:S01]  /*85b0*/  LDSM.16.MT88.4 R136, [R0+0xc000] ;  /* 0x00c000000088783b */ /* 0x000fe20000004200 */
[C---:B-1----:R-:W-:Y:S06]  /*85c0*/  HMMA.16816.F32 R4, R32.reuse, R132, R4 ;  /* 0x000000842004723c */ /* 0x042fec0000001804 */
[C---:B------:R-:W-:Y:S01]  /*85d0*/  HMMA.16816.F32 R8, R32.reuse, R134, R8 ;  /* 0x000000862008723c */ /* 0x040fe20000001808 */
[----:B------:R-:W1:Y:S05]  /*85e0*/  LDSM.16.MT88.4 R132, [R0+0xa000] ;  /* 0x00a000000084783b */ /* 0x000e6a0000004200 */
[C---:B------:R-:W-:Y:S06]  /*85f0*/  HMMA.16816.F32 R12, R32.reuse, R140, R12 ;  /* 0x0000008c200c723c */ /* 0x040fec000000180c */
[C---:B------:R-:W-:Y:S01]  /*8600*/  HMMA.16816.F32 R16, R32.reuse, R142, R16 ;  /* 0x0000008e2010723c */ /* 0x040fe20000001810 */
[----:B------:R-:W1:Y:S05]  /*8610*/  LDSM.16.MT88.4 R140, [R0+0xe000] ;  /* 0x00e00000008c783b */ /* 0x000e6a0000004200 */
[C---:B---3--:R-:W-:Y:S06]  /*8620*/  HMMA.16816.F32 R20, R32.reuse, R144, R20 ;  /* 0x000000902014723c */ /* 0x048fec0000001814 */
[----:B------:R-:W-:Y:S01]  /*8630*/  HMMA.16816.F32 R24, R32, R146, R24 ;  /* 0x000000922018723c */ /* 0x000fe20000001818 */
[----:B------:R-:W-:Y:S04]  /*8640*/  LDSM.16.M88.4 R32, [R226+0x2000] ;  /* 0x00200000e220783b */ /* 0x000fe80000000200 */
[----:B------:R-:W3:Y:S01]  /*8650*/  LDSM.16.MT88.4 R144, [R0+0xa400] ;  /* 0x00a400000090783b */ /* 0x000ee20000004200 */
        /* <DEDUP_REMOVED lines=8> */
[----:B------:R-:W-:Y:S04]  /*86e0*/  LDSM.16.M88.4 R28, [R228+0x2000] ;  /* 0x00200000e41c783b */ /* 0x000fe80000000200 */
[----:B------:R-:W4:Y:S01]  /*86f0*/  LDSM.16.MT88.4 R140, [R0+0xa800] ;  /* 0x00a80000008c783b */ /* 0x000f220000004200 */
[C---:B---3--:R-:W-:Y:S06]  /*8700*/  HMMA.16816.F32 R4, R32.reuse, R144, R4 ;  /* 0x000000902004723c */ /* 0x048fec0000001804 */
[C---:B------:R-:W-:Y:S01]  /*8710*/  HMMA.16816.F32 R8, R32.reuse, R146, R8 ;  /* 0x000000922008723c */ /* 0x040fe20000001808 */
[----:B------:R-:W3:Y:S05]  /*8720*/  LDSM.16.MT88.4 R144, [R0+0xc800] ;  /* 0x00c800000090783b */ /* 0x000eea0000004200 */
[C---:B-1----:R-:W-:Y:S06]  /*8730*/  HMMA.16816.F32 R12, R32.reuse, R132, R12 ;  /* 0x00000084200c723c */ /* 0x042fec000000180c */
[C---:B------:R-:W-:Y:S01]  /*8740*/  HMMA.16816.F32 R16, R32.reuse, R134, R16 ;  /* 0x000000862010723c */ /* 0x040fe20000001810 */
[----:B------:R-:W1:Y:S05]  /*8750*/  LDSM.16.MT88.4 R132, [R0+0xe800] ;  /* 0x00e800000084783b */ /* 0x000e6a0000004200 */
[C---:B------:R-:W-:Y:S06]  /*8760*/  HMMA.16816.F32 R20, R32.reuse, R136, R20 ;  /* 0x000000882014723c */ /* 0x040fec0000001814 */
[----:B------:R-:W-:Y:S01]  /*8770*/  HMMA.16816.F32 R24, R32, R138, R24 ;  /* 0x0000008a2018723c */ /* 0x000fe20000001818 */
[----:B------:R-:W-:Y:S04]  /*8780*/  LDSM.16.M88.4 R32, [R227+0x2000] ;  /* 0x00200000e320783b */ /* 0x000fe80000000200 */
[----:B------:R-:W1:Y:S01]  /*8790*/  LDSM.16.MT88.4 R136, [R0+0xac00] ;  /* 0x00ac00000088783b */ /* 0x000e620000004200 */
[C---:B----4-:R-:W-:Y:S06]  /*87a0*/  HMMA.16816.F32 R4, R28.reuse, R140, R4 ;  /* 0x0000008c1c04723c */ /* 0x050fec0000001804 */
[C---:B------:R-:W-:Y:S01]  /*87b0*/  HMMA.16816.F32 R8, R28.reuse, R142, R8 ;  /* 0x0000008e1c08723c */ /* 0x040fe20000001808 */
[----:B------:R-:W4:Y:S05]  /*87c0*/  LDSM.16.MT88.4 R140, [R0+0xcc00] ;  /* 0x00cc0000008c783b */ /* 0x000f2a0000004200 */
[C---:B---3--:R-:W-:Y:S06]  /*87d0*/  HMMA.16816.F32 R12, R28.reuse, R144, R12 ;  /* 0x000000901c0c723c */ /* 0x048fec000000180c */
[C---:B------:R-:W-:Y:S01]  /*87e0*/  HMMA.16816.F32 R16, R28.reuse, R146, R16 ;  /* 0x000000921c10723c */ /* 0x040fe20000001810 */
[----:B------:R3:W2:Y:S05]  /*87f0*/  LDSM.16.MT88.4 R144, [R0+0xec00] ;  /* 0x00ec00000090783b */ /* 0x0006aa0000004200 */
[C---:B-1----:R-:W-:Y:S06]  /*8800*/  HMMA.16816.F32 R20, R28.reuse, R132, R20 ;  /* 0x000000841c14723c */ /* 0x042fec0000001814 */
[----:B------:R-:W-:Y:S01]  /*8810*/  HMMA.16816.F32 R24, R28, R134, R24 ;  /* 0x000000861c18723c */ /* 0x000fe20000001818 */
[----:B------:R-:W-:Y:S05]  /*8820*/  IMAD.U32 R132, RZ, RZ, UR22 ;  /* 0x00000016ff847e24 */ /* 0x000fea000f8e00ff */
[C---:B------:R-:W-:Y:S01]  /*8830*/  HMMA.16816.F32 R4, R32.reuse, R136, R4 ;  /* 0x000000882004723c */ /* 0x040fe20000001804 */
[----:B------:R-:W-:Y:S04]  /*8840*/  IMAD.U32 R134, RZ, RZ, UR23 ;  /* 0x00000017ff867e24 */ /* 0x000fe8000f8e00ff */
[----:B------:R-:W-:Y:S01]  /*8850*/  @P0 VIADD R30, R154, 0xffffffc0 ;  /* 0xffffffc09a1e0836 */ /* 0x000fe20000000000 */
[C---:B------:R-:W-:Y:S01]  /*8860*/  HMMA.16816.F32 R8, R32.reuse, R138, R8 ;  /* 0x0000008a2008723c */ /* 0x040fe20000001808 */
[----:B------:R-:W-:Y:S01]  /*8870*/  IMAD.MOV.U32 R154, RZ, RZ, 0x4 ;  /* 0x00000004ff9a7424 */ /* 0x000fe200078e00ff */
[----:B------:R-:W-:Y:S03]  /*8880*/  LDSM.16.MT88.4 R136, [R3+0x2400] ;  /* 0x002400000388783b */ /* 0x000fe60000004200 */
[----:B------:R-:W-:Y:S01]  /*8890*/  @P0 IMAD.WIDE R30, R30, R154, UR16 ;  /* 0x000000101e1e0e25 */ /* 0x000fe2000f8e029a */
[C---:B----4-:R-:W-:Y:S01]  /*88a0*/  HMMA.16816.F32 R12, R32.reuse, R140, R12 ;  /* 0x0000008c200c723c */ /* 0x050fe2000000180c */
[----:B------:R-:W-:Y:S01]  /*88b0*/  @UP3 UMOV UR16, UR15 ;  /* 0x0000000f00103c82 */ /* 0x000fe20008000000 */
[----:B------:R-:W-:Y:S02]  /*88c0*/  @UP3 UMOV UR17, UR12 ;  /* 0x0000000c00113c82 */ /* 0x000fe40008000000 */
[----:B-----5:R-:W4:Y:S01]  /*88d0*/  @P0 LDG.E R150, desc[UR8][R30.64+0xa0] ;  /* 0x0000a0081e960981 */ /* 0x020f22000c1e1900 */
[----:B---3--:R-:W-:Y:S01]  /*88e0*/  IMAD.U32 R0, RZ, RZ, UR22 ;  /* 0x00000016ff007e24 */ /* 0x008fe2000f8e00ff */
[C---:B------:R-:W-:Y:S02]  /*88f0*/  HMMA.16816.F32 R16, R32.reuse, R142, R16 ;  /* 0x0000008e2010723c */ /* 0x040fe40000001810 */
[----:B------:R-:W3:Y:S04]  /*8900*/  @P0 LDG.E R151, desc[UR8][R30.64+0x80] ;  /* 0x000080081e970981 */ /* 0x000ee8000c1e1900 */
[C---:B--2---:R-:W-:Y:S01]  /*8910*/  HMMA.16816.F32 R20, R32.reuse, R144, R20 ;  /* 0x000000902014723c */ /* 0x044fe20000001814 */
[----:B------:R-:W2:Y:S04]  /*8920*/  @P0 LDG.E R152, desc[UR8][R30.64+0x20] ;  /* 0x000020081e980981 */ /* 0x000ea8000c1e1900 */
[----:B------:R1:W5:Y:S01]  /*8930*/  @P0 LDG.E R153, desc[UR8][R30.64] ;  /* 0x000000081e990981 */ /* 0x000362000c1e1900 */
[----:B------:R-:W-:Y:S03]  /*8940*/  HMMA.16816.F32 R24, R32, R146, R24 ;  /* 0x000000922018723c */ /* 0x000fe60000001818 */
[----:B------:R-:W-:Y:S02]  /*8950*/  LDSM.16.MT88.4 R140, [R3+0x1800] ;  /* 0x00180000038c783b */ /* 0x000fe40000004200 */
[C---:B------:R-:W-:Y:S02]  /*8960*/  LEA R250, P1, R155.reuse, R148, 0x2 ;  /* 0x000000949bfa7211 */ /* 0x040fe400078210ff */
[----:B------:R-:W-:Y:S01]  /*8970*/  IMAD.U32 R32, RZ, RZ, UR41 ;  /* 0x00000029ff207e24 */ /* 0x000fe2000f8e00ff */
[----:B------:R-:W-:Y:S03]  /*8980*/  LDSM.16.MT88.4 R144, [R3+0x1c00] ;  /* 0x001c00000390783b */ /* 0x000fe60000004200 */
[----:B------:R-:W-:Y:S01]  /*8990*/  LEA.HI.X.SX32 R249, R155, R149, 0x2, P1 ;  /* 0x000000959bf97211 */ /* 0x000fe200008f16ff */
[----:B------:R-:W-:Y:S04]  /*89a0*/  IMAD.MOV.U32 R28, RZ, RZ, R250 ;  /* 0x000000ffff1c7224 */ /* 0x000fe800078e00fa */
[----:B------:R-:W-:Y:S01]  /*89b0*/  IMAD.MOV.U32 R29, RZ, RZ, R249 ;  /* 0x000000ffff1d7224 */ /* 0x000fe200078e00f9 */
[-C--:B------:R-:W-:Y:S02]  /*89c0*/  LEA R132, P1, R132, R28.reuse, 0x2 ;  /* 0x0000001c84847211 */ /* 0x080fe400078210ff */
[-C--:B------:R-:W-:Y:S02]  /*89d0*/  LEA R32, P2, R32, R28.reuse, 0x2 ;  /* 0x0000001c20207211 */ /* 0x080fe400078410ff */
[-C--:B------:R-:W-:Y:S01]  /*89e0*/  LEA.HI.X.SX32 R133, R0, R29.reuse, 0x2, P1 ;  /* 0x0000001d00857211 */ /* 0x080fe200008f16ff */
[----:B------:R1:W-:Y:S01]  /*89f0*/  REDG.E.ADD.F32.FTZ.RN.STRONG.GPU desc[UR8][R28.64], R4 ;  /* 0x000000041c0079a6 */ /* 0x0003e2000c10f388 */
[----:B------:R-:W-:Y:S02]  /*8a00*/  IMAD.U32 R0, RZ, RZ, UR23 ;  /* 0x00000017ff007e24 */ /* 0x000fe4000f8e00ff */
[----:B-1----:R-:W-:Y:S01]  /*8a10*/  IMAD.U32 R30, RZ, RZ, UR40 ;  /* 0x00000028ff1e7e24 */ /* 0x002fe2000f8e00ff */
[----:B------:R1:W-:Y:S01]  /*8a20*/  REDG.E.ADD.F32.FTZ.RN.STRONG.GPU desc[UR8][R132.64], R5 ;  /* 0x00000005840079a6 */ /* 0x0003e2000c10f388 */
[----:B------:R-:W-:Y:S03]  /*8a30*/  IMAD.U32 R31, RZ, RZ, UR41 ;  /* 0x00000029ff1f7e24 */ /* 0x000fe6000f8e00ff */
[-C--:B------:R-:W-:Y:S02]  /*8a40*/  LEA R30, P1, R30, R28.reuse, 0x2 ;  /* 0x0000001c1e1e7211 */ /* 0x080fe400078210ff */
[-C--:B------:R-:W-:Y:S01]  /*8a50*/  LEA.HI.X.SX32 R33, R31, R29.reuse, 0x2, P2 ;  /* 0x0000001d1f217211 */ /* 0x080fe200010f16ff */
[----:B------:R-:W-:Y:S02]  /*8a60*/  IMAD.U32 R4, RZ, RZ, UR39 ;  /* 0x00000027ff047e24 */ /* 0x000fe4000f8e00ff */
[----:B-1----:R-:W-:Y:S05]  /*8a70*/  IMAD.U32 R5, RZ, RZ, UR40 ;  /* 0x00000028ff057e24 */ /* 0x002fea000f8e00ff */
[-C--:B------:R-:W-:Y:S01]  /*8a80*/  LEA.HI.X.SX32 R31, R5, R29.reuse, 0x2, P1 ;  /* 0x0000001d051f7211 */ /* 0x080fe200008f16ff */
[----:B----4-:R-:W-:Y:S04]  /*8a90*/  @P0 STL [R1+0x2c], R150 ;  /* 0x00002c9601000387 */ /* 0x010fe80000100800 */
[----:B---3--:R-:W-:Y:S04]  /*8aa0*/  @P0 STL [R1+0x28], R151 ;  /* 0x0000289701000387 */ /* 0x008fe80000100800 */
[----:B--2---:R-:W-:Y:S04]  /*8ab0*/  @P0 STL [R1+0x34], R152 ;  /* 0x0000349801000387 */ /* 0x004fe80000100800 */
        /* <DEDUP_REMOVED lines=13> */
[----:B--2---:R-:W-:Y:S01]  /*8b90*/  IMAD.U32 R7, RZ, RZ, UR32 ;  /* 0x00000020ff077e24 */ /* 0x004fe2000f8e00ff */
[----:B---3--:R-:W-:Y:S01]  /*8ba0*/  MOV R8, UR37 ;  /* 0x0000002500087c02 */ /* 0x008fe20008000f00 */
        /* <DEDUP_REMOVED lines=25> */
[----:B------:R-:W-:Y:S01]  /*8d40*/  IMAD.U32 R0, RZ, RZ, UR36 ;  /* 0x00000024ff007e24 */ /* 0x000fe2000f8e00ff */
[----:B----4-:R-:W-:Y:S02]  /*8d50*/  MOV R13, UR28 ;  /* 0x0000001c000d7c02 */ /* 0x010fe40008000f00 */
[-C--:B------:R-:W-:Y:S01]  /*8d60*/  LEA R12, P4, R12, R28.reuse, 0x2 ;  /* 0x0000001c0c0c7211 */ /* 0x080fe200078810ff */
[----:B------:R3:W-:Y:S01]  /*8d70*/  REDG.E.ADD.F32.FTZ.RN.STRONG.GPU desc[UR8][R10.64], R16 ;  /* 0x000000100a0079a6 */ /* 0x0007e2000c10f388 */
[----:B-1----:R-:W-:Y:S02]  /*8d80*/  IMAD.U32 R6, RZ, RZ, UR29 ;  /* 0x0000001dff067e24 */ /* 0x002fe4000f8e00ff */
[----:B------:R-:W-:Y:S02]  /*8d90*/  IMAD.U32 R7, RZ, RZ, UR30 ;  /* 0x0000001eff077e24 */ /* 0x000fe4000f8e00ff */
[----:B--2---:R-:W-:Y:S01]  /*8da0*/  IMAD.U32 R5, RZ, RZ, UR29 ;  /* 0x0000001dff057e24 */ /* 0x004fe2000f8e00ff */
[-C--:B------:R-:W-:Y:S01]  /*8db0*/  LEA R6, P1, R6, R28.reuse, 0x2 ;  /* 0x0000001c06067211 */ /* 0x080fe200078210ff */
[----:B------:R-:W-:Y:S01]  /*8dc0*/  IMAD.U32 R14, RZ, RZ, UR28 ;  /* 0x0000001cff0e7e24 */ /* 0x000fe2000f8e00ff */
[-C--:B------:R-:W-:Y:S02]  /*8dd0*/  LEA.HI.X.SX32 R9, R7, R29.reuse, 0x2, P2 ;  /* 0x0000001d07097211 */ /* 0x080fe400010f16ff */
[----:B------:R-:W-:Y:S02]  /*8de0*/  MOV R4, UR36 ;  /* 0x0000002400047c02 */ /* 0x000fe40008000f00 */
[-C--:B------:R-:W-:Y:S01]  /*8df0*/  LEA.HI.X.SX32 R7, R5, R29.reuse, 0x2, P1 ;  /* 0x0000001d05077211 */ /* 0x080fe200008f16ff */
[----:B------:R1:W-:Y:S01]  /*8e00*/  REDG.E.ADD.F32.FTZ.RN.STRONG.GPU desc[UR8][R8.64], R17 ;  /* 0x00000011080079a6 */ /* 0x0003e2000c10f388 */
[-C--:B------:R-:W-:Y:S01]  /*8e10*/  LEA R4, P0, R4, R28.reuse, 0x2 ;  /* 0x0000001c04047211 */ /* 0x080fe200078010ff */
[----:B---3--:R-:W-:Y:S01]  /*8e20*/  IMAD.U32 R10, RZ, RZ, UR26 ;  /* 0x0000001aff0a7e24 */ /* 0x008fe2000f8e00ff */
[-C--:B------:R-:W-:Y:S01]  /*8e30*/  LEA R14, P5, R14, R28.reuse, 0x2 ;  /* 0x0000001c0e0e7211 */ /* 0x080fe200078a10ff */
[----:B------:R2:W-:Y:S01]  /*8e40*/  REDG.E.ADD.F32.FTZ.RN.STRONG.GPU desc[UR8][R6.64], R18 ;  /* 0x00000012060079a6 */ /* 0x0005e2000c10f388 */
[-C--:B------:R-:W-:Y:S01]  /*8e50*/  LEA.HI.X.SX32 R5, R0, R29.reuse, 0x2, P0 ;  /* 0x0000001d00057211 */ /* 0x080fe200000f16ff */
[----:B------:R-:W-:Y:S01]  /*8e60*/  IMAD.U32 R11, RZ, RZ, UR27 ;  /* 0x0000001bff0b7e24 */ /* 0x000fe2000f8e00ff */
[-C--:B------:R-:W-:Y:S01]  /*8e70*/  LEA.HI.X.SX32 R15, R13, R29.reuse, 0x2, P5 ;  /* 0x0000001d0d0f7211 */ /* 0x080fe200028f16ff */
[----:B------:R-:W-:Y:S01]  /*8e80*/  IMAD.U32 R0, RZ, RZ, UR35 ;  /* 0x00000023ff007e24 */ /* 0x000fe2000f8e00ff */
[-C--:B------:R-:W-:Y:S01]  /*8e90*/  LEA R10, P3, R10, R28.reuse, 0x2 ;  /* 0x0000001c0a0a7211 */ /* 0x080fe200078610ff */
[----:B------:R3:W-:Y:S01]  /*8ea0*/  REDG.E.ADD.F32.FTZ.RN.STRONG.GPU desc[UR8][R4.64], R19 ;  /* 0x00000013040079a6 */ /* 0x0007e2000c10f388 */
[-C--:B------:R-:W-:Y:S03]  /*8eb0*/  LEA.HI.X.SX32 R13, R11, R29.reuse, 0x2, P4 ;  /* 0x0000001d0b0d7211 */ /* 0x080fe600020f16ff */
[----:B------:R-:W-:Y:S04]  /*8ec0*/  REDG.E.ADD.F32.FTZ.RN.STRONG.GPU desc[UR8][R28.64+0x100], R20 ;  /* 0x000100141c0079a6 */ /* 0x000fe8000c10f388 */
[----:B------:R-:W-:Y:S04]  /*8ed0*/  REDG.E.ADD.F32.FTZ.RN.STRONG.GPU desc[UR8][R132.64+0x100], R21 ;  /* 0x00010015840079a6 */ /* 0x000fe8000c10f388 */
[----:B------:R-:W-:Y:S04]  /*8ee0*/  REDG.E.ADD.F32.FTZ.RN.STRONG.GPU desc[UR8][R14.64], R22 ;  /* 0x000000160e0079a6 */ /* 0x000fe8000c10f388 */
[----:B------:R-:W-:Y:S01]  /*8ef0*/  REDG.E.ADD.F32.FTZ.RN.STRONG.GPU desc[UR8][R12.64], R23 ;  /* 0x000000170c0079a6 */ /* 0x000fe2000c10f388 */
[----:B-1----:R-:W-:Y:S02]  /*8f00*/  IMAD.U32 R8, RZ, RZ, UR25 ;  /* 0x00000019ff087e24 */ /* 0x002fe4000f8e00ff */
[----:B------:R-:W-:Y:S01]  /*8f10*/  IMAD.U32 R9, RZ, RZ, UR26 ;  /* 0x0000001aff097e24 */ /* 0x000fe2000f8e00ff */
[----:B------:R-:W-:Y:S01]  /*8f20*/  LDSM.16.MT88.4 R12, [R2+0x11000] ;  /* 0x01100000020c783b */ /* 0x000fe20000004200 */
[----:B--2---:R-:W-:Y:S01]  /*8f30*/  IMAD.U32 R6, RZ, RZ, UR24 ;  /* 0x00000018ff067e24 */ /* 0x004fe2000f8e00ff */
[-C--:B------:R-:W-:Y:S01]  /*8f40*/  LEA R8, P2, R8, R28.reuse, 0x2 ;  /* 0x0000001c08087211 */ /* 0x080fe200078410ff */
[----:B------:R-:W-:Y:S01]  /*8f50*/  IMAD.U32 R7, RZ, RZ, UR25 ;  /* 0x00000019ff077e24 */ /* 0x000fe2000f8e00ff */
[-C--:B------:R-:W-:Y:S01]  /*8f60*/  LEA.HI.X.SX32 R11, R9, R29.reuse, 0x2, P3 ;  /* 0x0000001d090b7211 */ /* 0x080fe200018f16ff */
[----:B------:R-:W-:Y:S01]  /*8f70*/  LDSM.16.MT88.4 R16, [R3+0x1000] ;  /* 0x001000000310783b */ /* 0x000fe20000004200 */
[-C--:B------:R-:W-:Y:S01]  /*8f80*/  LEA R6, P1, R6, R28.reuse, 0x2 ;  /* 0x0000001c06067211 */ /* 0x080fe200078210ff */
[----:B---3--:R-:W-:Y:S01]  /*8f90*/  IMAD.U32 R4, RZ, RZ, UR35 ;  /* 0x00000023ff047e24 */ /* 0x008fe2000f8e00ff */
[-C--:B------:R-:W-:Y:S01]  /*8fa0*/  LEA.HI.X.SX32 R9, R7, R29.reuse, 0x2, P2 ;  /* 0x0000001d07097211 */ /* 0x080fe200010f16ff */
[----:B------:R-:W-:Y:S01]  /*8fb0*/  IMAD.U32 R5, RZ, RZ, UR24 ;  /* 0x00000018ff057e24 */ /* 0x000fe2000f8e00ff */
[----:B------:R-:W-:Y:S02]  /*8fc0*/  REDG.E.ADD.F32.FTZ.RN.STRONG.GPU desc[UR8][R10.64], R24 ;  /* 0x000000180a0079a6 */ /* 0x000fe4000c10f388 */
        /* <DEDUP_REMOVED lines=17> */
[----:B------:R-:W5:Y:S01]  /*90e0*/  LDSM.16.MT88.4 R24, [R3+0x1400] ;  /* 0x001400000318783b */ /* 0x000f620000004200 */
        /* <DEDUP_REMOVED lines=17> */
[-C--:B---3--:R-:W-:Y:S06]  /*9200*/  HMMA.16816.F32 R84, R32, R20.reuse, R84 ;  /* 0x000000142054723c */ /* 0x088fec0000001854 */
[C---:B----4-:R-:W-:Y:S06]  /*9210*/  HMMA.16816.F32 R88, R132.reuse, R20, R88 ;  /* 0x000000148458723c */ /* 0x050fec0000001858 */
[-C--:B------:R-:W-:Y:S06]  /*9220*/  HMMA.16816.F32 R92, R132, R22.reuse, R92 ;  /* 0x00000016845c723c */ /* 0x080fec000000185c */
[C---:B------:R-:W-:Y:S01]  /*9230*/  HMMA.16816.F32 R96, R32.reuse, R22, R96 ;  /* 0x000000162060723c */ /* 0x040fe20000001860 */
[----:B------:R-:W-:Y:S05]  /*9240*/  LDSM.16.MT88.4 R20, [R2+0x10800] ;  /* 0x010800000214783b */ /* 0x000fea0000004200 */
[-C--:B-----5:R-:W-:Y:S06]  /*9250*/  HMMA.16816.F32 R100, R32, R24.reuse, R100 ;  /* 0x000000182064723c */ /* 0x0a0fec0000001864 */
        /* <DEDUP_REMOVED lines=257> */
.L_x_328:
        /* <DEDUP_REMOVED lines=19> */
.L_x_329:
[----:B------:R-:W-:Y:S01]  /*a3a0*/  BAR.SYNC.DEFER_BLOCKING 0x0 ;  /* 0x0000000000007b1d */ /* 0x000fe20000010000 */
[----:B------:R-:W-:Y:S01]  /*a3b0*/  USHF.R.S32.HI UR6, URZ, 0x1f, UR5 ;  /* 0x0000001f3f067899 */ /* 0x000fe20008011405 */
[----:B-12---:R-:W-:Y:S01]  /*a3c0*/  SHF.R.S32.HI R3, RZ, 0x1f, R9 ;  /* 0x0000001fff037819 */ /* 0x006fe20000011409 */
        /* <DEDUP_REMOVED lines=39> */
[C---:B------:R-:W-:Y:S01]  /*a640*/  IMAD R3, R0.reuse, UR11, R3 ;  /* 0x0000000b00037c24 */ /* 0x040fe2000f8e0203 */
        /* <DEDUP_REMOVED lines=10> */
.L_x_331:
[----:B------:R-:W-:Y:S05]  /*a6f0*/  BSYNC B0 ;  /* 0x0000000000007941 */ /* 0x000fea0003800000 */
.L_x_330:
        /* <DEDUP_REMOVED lines=20> */
.L_x_333:
[----:B------:R-:W-:Y:S05]  /*a840*/  BSYNC B0 ;  /* 0x0000000000007941 */ /* 0x000fea0003800000 */
.L_x_332:
        /* <DEDUP_REMOVED lines=35> */
.L_x_335:
[----:B------:R-:W-:Y:S05]  /*aa80*/  BSYNC B0 ;  /* 0x0000000000007941 */ /* 0x000fea0003800000 */
.L_x_334:
        /* <DEDUP_REMOVED lines=18> */
.L_x_311:
[----:B------:R-:W-:Y:S05]  /*abb0*/  BSYNC B1 ;  /* 0x0000000000017941 */ /* 0x000fea0003800000 */
.L_x_297:
        /* <DEDUP_REMOVED lines=8> */
.L_x_336:
[----:B------:R-:W-:Y:S05]  /*ac40*/  EXIT ;  /* 0x000000000000794d */ /* 0x000fea0003800000 */
.L_x_338:
        /* <DEDUP_REMOVED lines=11> */
.L_x_679:


//--------------------- .text._ZN5flash44flash_bwd_dq_dk_dv_loop_seqk_parallel_kernelI23Flash_bwd_kernel_traitsILi96ELi64ELi128ELi8ELi2ELi4ELi4ELb1ELb0EN7cutlass6half_tE19Flash_kernel_traitsILi96ELi64ELi128ELi8ES3_EELb0ELb1ELb0ELb1ELb0ELb0ELb1EEEvNS_16Flash_bwd_paramsE --------------------------
	.section	.text._ZN5flash44flash_bwd_dq_dk_dv_loop_seqk_parallel_kernelI23Flash_bwd_kernel_traitsILi96ELi64ELi128ELi8ELi2ELi4ELi4ELb1ELb0EN7cutlass6half_tE19Flash_kernel_traitsILi96ELi64ELi128ELi8ES3_EELb0ELb1ELb0ELb1ELb0ELb0ELb1EEEvNS_16Flash_bwd_paramsE,"ax",@progbits
	.align	128
        .global         _ZN5flash44flash_bwd_dq_dk_dv_loop_seqk_parallel_kernelI23Flash_bwd_kernel_traitsILi96ELi64ELi128ELi8ELi2ELi4ELi4ELb1ELb0EN7cutlass6half_tE19Flash_kernel_traitsILi96ELi64ELi128ELi8ES3_EELb0ELb1ELb0ELb1ELb0ELb0ELb1EEEvNS_16Flash_bwd_paramsE
        .type           _ZN5flash44flash_bwd_dq_dk_dv_loop_seqk_parallel_kernelI23Flash_bwd_kernel_traitsILi96ELi64ELi128ELi8ELi2ELi4ELi4ELb1ELb0EN7cutlass6half_tE19Flash_kernel_traitsILi96ELi64ELi128ELi8ES3_EELb0ELb1ELb0ELb1ELb0ELb0ELb1EEEvNS_16Flash_bwd_paramsE,@function
        .size           _ZN5flash44flash_bwd_dq_dk_dv_loop_seqk_parallel_kernelI23Flash_bwd_kernel_traitsILi96ELi64ELi128ELi8ELi2ELi4ELi4ELb1ELb0EN7cutlass6half_tE19Flash_kernel_traitsILi96ELi64ELi128ELi8ES3_EELb0ELb1ELb0ELb1ELb0ELb0ELb1EEEvNS_16Flash_bwd_paramsE,(.L_x_680 - _ZN5flash44flash_bwd_dq_dk_dv_loop_seqk_parallel_kernelI23Flash_bwd_kernel_traitsILi96ELi64ELi128ELi8ELi2ELi4ELi4ELb1ELb0EN7cutlass6half_tE19Flash_kernel_traitsILi96ELi64ELi128ELi8ES3_EELb0ELb1ELb0ELb1ELb0ELb0ELb1EEEvNS_16Flash_bwd_paramsE)
        .other          _ZN5flash44flash_bwd_dq_dk_dv_loop_seqk_parallel_kernelI23Flash_bwd_kernel_traitsILi96ELi64ELi128ELi8ELi2ELi4ELi4ELb1ELb0EN7cutlass6half_tE19Flash_kernel_traitsILi96ELi64ELi128ELi8ES3_EELb0ELb1ELb0ELb1ELb0ELb0ELb1EEEvNS_16Flash_bwd_paramsE,@"STO_CUDA_ENTRY STV_DEFAULT"
_ZN5flash44flash_bwd_dq_dk_dv_loop_seqk_parallel_kernelI23Flash_bwd_kernel_traitsILi96ELi64ELi128ELi8ELi2ELi4ELi4ELb1ELb0EN7cutlass6half_tE19Flash_kernel_traitsILi96ELi64ELi128ELi8ES3_EELb0ELb1ELb0ELb1ELb0ELb0ELb1EEEvNS_16Flash_bwd_paramsE:
.text._ZN5flash44flash_bwd_dq_dk_dv_loop_seqk_parallel_kernelI23Flash_bwd_kernel_traitsILi96ELi64ELi128ELi8ELi2ELi4ELi4ELb1ELb0EN7cutlass6half_tE19Flash_kernel_traitsILi96ELi64ELi128ELi8ES3_EELb0ELb1ELb0ELb1ELb0ELb0ELb1EEEvNS_16Flash_bwd_paramsE:
        /* <DEDUP_REMOVED lines=17> */
[----:B------:R-:W-:Y:S01]  /*0110*/  ULDC.64 UR8, c[0x0][0x208] ;  /* 0x0000820000087ab9 */ /* 0x000fe20000000a00 */
        /* <DEDUP_REMOVED lines=8> */
[-C--:B------:R-:W-:Y:S02]  /*01a0*/  LEA.HI R7, R19, R20.reuse, RZ, 0x2 ;  /* 0x0000001413077211 */ /* 0x080fe400078f10ff */
[----:B-1----:R-:W-:Y:S01]  /*01b0*/  SHF.R.S32.HI R0, RZ, 0x3, R23 ;  /* 0x00000003ff007819 */ /* 0x002fe20000011417 */
[----:B-----5:R-:W-:Y:S01]  /*01c0*/  USHF.L.U32 UR6, UR49, 0x7, URZ ;  /* 0x0000000731067899 */ /* 0x020fe2000800063f */
[----:B------:R-:W-:Y:S02]  /*01d0*/  LOP3.LUT R2, R7, 0xfffffffc, RZ, 0xc0, !PT ;  /* 0xfffffffc07027812 */ /* 0x000fe400078ec0ff */
[CC--:B------:R-:W-:Y:S01]  /*01e0*/  LEA.HI R4, R19.reuse, R20.reuse, RZ, 0x4 ;  /* 0x0000001413047211 */ /* 0x0c0fe200078f20ff */
[----:B------:R-:W-:Y:S01]  /*01f0*/  IMAD.SHL.U32 R0, R0, 0x40, RZ ;  /* 0x0000004000007824 */ /* 0x000fe200078e00ff */
[----:B------:R-:W-:Y:S01]  /*0200*/  LEA.HI R17, R19, R20, RZ, 0x5 ;  /* 0x0000001413117211 */ /* 0x000fe200078f28ff */
[----:B------:R-:W-:Y:S01]  /*0210*/  IMAD.IADD R18, R20, 0x1, -R2 ;  /* 0x0000000114127824 */ /* 0x000fe200078e0a02 */
[----:B------:R-:W-:-:S02]  /*0220*/  SHF.R.S32.HI R5, RZ, 0x4, R4 ;  /* 0x00000004ff057819 */ /* 0x000fc40000011404 */
[----:B------:R-:W-:Y:S01]  /*0230*/  LOP3.LUT R0, R0, 0xc0, RZ, 0xc0, !PT ;  /* 0x000000c000007812 */ /* 0x000fe200078ec0ff */
[----:B------:R-:W-:Y:S01]  /*0240*/  IMAD.SHL.U32 R24, R18, 0x8, RZ ;  /* 0x0000000812187824 */ /* 0x000fe200078e00ff */
[----:B------:R-:W-:Y:S02]  /*0250*/  LEA.HI R2, R4, R5, RZ, 0x1 ;  /* 0x0000000504027211 */ /* 0x000fe400078f08ff */
[----:B------:R-:W-:Y:S02]  /*0260*/  SHF.R.S32.HI R9, RZ, 0x5, R17 ;  /* 0x00000005ff097819 */ /* 0x000fe40000011411 */
[----:B------:R-:W-:Y:S01]  /*0270*/  LOP3.LUT R2, R2, 0xfffffffe, RZ, 0xc0, !PT ;  /* 0xfffffffe02027812 */ /* 0x000fe200078ec0ff */
[----:B------:R-:W-:Y:S01]  /*0280*/  STL [R1+0x30], R24 ;  /* 0x0000301801007387 */ /* 0x000fe20000100800 */
[----:B------:R-:W-:Y:S02]  /*0290*/  LOP3.LUT R3, R0, 0x18, R24, 0xf8, !PT ;  /* 0x0000001800037812 */ /* 0x000fe400078ef818 */
[----:B------:R-:W-:Y:S01]  /*02a0*/  SHF.R.U32.HI R0, RZ, 0x3, R0 ;  /* 0x00000003ff007819 */ /* 0x000fe20000011600 */
[----:B------:R-:W-:Y:S01]  /*02b0*/  IMAD.IADD R15, R5, 0x1, -R2 ;  /* 0x00000001050f7824 */ /* 0x000fe200078e0a02 */
[----:B------:R-:W-:-:S02]  /*02c0*/  SHF.R.S32.HI R26, RZ, 0x2, R7 ;  /* 0x00000002ff1a7819 */ /* 0x000fc40000011407 */
[----:B------:R-:W-:Y:S02]  /*02d0*/  LOP3.LUT R16, R3, R0, RZ, 0x3c, !PT ;  /* 0x0000000003107212 */ /* 0x000fe400078e3cff */
[----:B------:R-:W-:Y:S02]  /*02e0*/  LOP3.LUT R0, R4, 0xfffffff0, RZ, 0xc0, !PT ;  /* 0xfffffff004007812 */ /* 0x000fe400078ec0ff */
[----:B------:R-:W-:Y:S02]  /*02f0*/  LEA.HI R5, R17, R9, RZ, 0x1 ;  /* 0x0000000911057211 */ /* 0x000fe400078f08ff */
[----:B------:R-:W-:Y:S01]  /*0300*/  SHF.R.S32.HI R3, RZ, 0x1f, R17 ;  /* 0x0000001fff037819 */ /* 0x000fe20000011411 */
[----:B------:R-:W-:Y:S01]  /*0310*/  IMAD.IADD R0, R20, 0x1, -R0 ;  /* 0x0000000114007824 */ /* 0x000fe200078e0a00 */
[----:B------:R-:W-:Y:S02]  /*0320*/  LEA.HI R4, R7, R26, RZ, 0x1 ;  /* 0x0000001a07047211 */ /* 0x000fe400078f08ff */
[----:B------:R-:W-:-:S02]  /*0330*/  LOP3.LUT R5, R5, 0xfffffffe, RZ, 0xc0, !PT ;  /* 0xfffffffe05057812 */ /* 0x000fc400078ec0ff */
[----:B------:R-:W-:Y:S02]  /*0340*/  LEA.HI R3, R3, R9, RZ, 0x2 ;  /* 0x0000000903037211 */ /* 0x000fe400078f10ff */
[----:B------:R-:W-:Y:S01]  /*0350*/  LOP3.LUT R4, R4, 0x7fffffe, RZ, 0xc0, !PT ;  /* 0x07fffffe04047812 */ /* 0x000fe200078ec0ff */
[----:B------:R-:W-:Y:S01]  /*0360*/  IMAD.IADD R230, R9, 0x1, -R5 ;  /* 0x0000000109e67824 */ /* 0x000fe200078e0a05 */
[----:B------:R-:W-:Y:S02]  /*0370*/  LOP3.LUT R2, R23, 0xfffffff8, RZ, 0xc0, !PT ;  /* 0xfffffff817027812 */ /* 0x000fe400078ec0ff */
[----:B------:R-:W-:Y:S01]  /*0380*/  LOP3.LUT R3, R3, 0xfffffffc, RZ, 0xc0, !PT ;  /* 0xfffffffc03037812 */ /* 0x000fe200078ec0ff */
[----:B------:R-:W-:Y:S01]  /*0390*/  IMAD.IADD R4, R26, 0x1, -R4 ;  /* 0x000000011a047824 */ /* 0x000fe200078e0a04 */
[----:B------:R-:W-:Y:S01]  /*03a0*/  SHF.R.S32.HI R5, RZ, 0x1f, R0 ;  /* 0x0000001fff057819 */ /* 0x000fe20000011400 */
[----:B------:R-:W-:Y:S01]  /*03b0*/  IMAD.IADD R2, R20, 0x1, -R2 ;  /* 0x0000000114027824 */ /* 0x000fe200078e0a02 */
[----:B------:R-:W-:Y:S01]  /*03c0*/  LEA.HI R11, R19, R20, RZ, 0x6 ;  /* 0x00000014130b7211 */ /* 0x000fe200078f30ff */
[----:B------:R-:W-:Y:S01]  /*03d0*/  IMAD.IADD R12, R9, 0x1, -R3 ;  /* 0x00000001090c7824 */ /* 0x000fe200078e0a03 */
[----:B------:R-:W-:Y:S01]  /*03e0*/  LEA.HI R13, R5, R0, RZ, 0x3 ;  /* 0x00000000050d7211 */ /* 0x000fe200078f18ff */
[----:B------:R-:W-:Y:S01]  /*03f0*/  IMAD R9, R9, 0x8, R4 ;  /* 0x0000000809097824 */ /* 0x000fe200078e0204 */
[----:B------:R-:W-:-:S02]  /*0400*/  SHF.R.S32.HI R4, RZ, 0x1f, R7 ;  /* 0x0000001fff047819 */ /* 0x000fc40000011407 */
[----:B------:R-:W-:Y:S02]  /*0410*/  LEA.HI R3, R0, R0, RZ, 0x1 ;  /* 0x0000000000037211 */ /* 0x000fe400078f08ff */
[----:B------:R-:W-:Y:S02]  /*0420*/  LEA.HI R6, R2, R2, RZ, 0x1 ;  /* 0x0000000202067211 */ /* 0x000fe400078f08ff */
[----:B------:R-:W-:Y:S02]  /*0430*/  LOP3.LUT R7, R13, 0xfffffff8, RZ, 0xc0, !PT ;  /* 0xfffffff80d077812 */ /* 0x000fe400078ec0ff */
[----:B------:R-:W-:Y:S02]  /*0440*/  LOP3.LUT R8, R3, 0x7fffffe, RZ, 0xc0, !PT ;  /* 0x07fffffe03087812 */ /* 0x000fe400078ec0ff */
[----:B------:R-:W-:Y:S01]  /*0450*/  SHF.R.S32.HI R11, RZ, 0x6, R11 ;  /* 0x00000006ff0b7819 */ /* 0x000fe2000001140b */
[----:B------:R-:W-:Y:S01]  /*0460*/  IMAD.IADD R14, R0, 0x1, -R7 ;  /* 0x00000001000e7824 */ /* 0x000fe200078e0a07 */
[----:B------:R-:W-:Y:S01]  /*0470*/  LOP3.LUT R5, R6, 0x3fffffe, RZ, 0xc0, !PT ;  /* 0x03fffffe06057812 */ /* 0x000fe200078ec0ff */
[----:B------:R-:W-:Y:S01]  /*0480*/  IMAD.U32 R7, R9, 0x20, R16 ;  /* 0x0000002009077824 */ /* 0x000fe200078e0010 */
[----:B------:R-:W-:Y:S01]  /*0490*/  LEA.HI R10, R4, R26, RZ, 0x3 ;  /* 0x0000001a040a7211 */ /* 0x000fe200078f18ff */
[----:B------:R-:W-:Y:S01]  /*04a0*/  IMAD.IADD R21, R0, 0x1, -R8 ;  /* 0x0000000100157824 */ /* 0x000fe200078e0a08 */
[----:B------:R-:W-:Y:S01]  /*04b0*/  LOP3.LUT P5, RZ, R14, 0x2, RZ, 0xc0, !PT ;  /* 0x000000020eff7812 */ /* 0x000fe200078ac0ff */
[----:B------:R-:W-:Y:S01]  /*04c0*/  IMAD.IADD R5, R2, 0x1, -R5 ;  /* 0x0000000102057824 */ /* 0x000fe200078e0a05 */
[----:B------:R-:W-:Y:S01]  /*04d0*/  LOP3.LUT R0, R10, 0xfffffff8, RZ, 0xc0, !PT ;  /* 0xfffffff80a007812 */ /* 0x000fe200078ec0ff */
[----:B------:R-:W-:Y:S01]  /*04e0*/  IMAD R4, R11, 0x4, R15 ;  /* 0x000000040b047824 */ /* 0x000fe200078e020f */
[----:B------:R1:W-:Y:S01]  /*04f0*/  STL [R1+0x50], R7 ;  /* 0x0000500701007387 */ /* 0x0003e20000100800 */
[----:B------:R-:W-:-:S02]  /*0500*/  LOP3.LUT P6, RZ, R14, 0x4, RZ, 0xc0, !PT ;  /* 0x000000040eff7812 */ /* 0x000fc400078cc0ff */
[----:B------:R-:W-:Y:S01]  /*0510*/  IMAD R22, R4, 0x8, R5 ;  /* 0x0000000804167824 */ /* 0x000fe200078e0205 */
[----:B------:R-:W-:Y:S01]  /*0520*/  SEL R225, R228, 0xffffffe0, !P5 ;  /* 0xffffffe0e4e17807 */ /* 0x000fe20006800000 */
[----:B------:R-:W-:Y:S01]  /*0530*/  IMAD.SHL.U32 R4, R2, 0x40, RZ ;  /* 0x0000004002047824 */ /* 0x000fe200078e00ff */
[----:B------:R-:W-:Y:S01]  /*0540*/  SHF.R.S32.HI R2, RZ, 0x1, R6 ;  /* 0x00000001ff027819 */ /* 0x000fe20000011406 */
[----:B------:R-:W-:Y:S01]  /*0550*/  IMAD.IADD R0, R26, 0x1, -R0 ;  /* 0x000000011a007824 */ /* 0x000fe200078e0a00 */
[----:B------:R-:W-:Y:S02]  /*0560*/  SEL R226, R226, 0x40, P6 ;  /* 0x00000040e2e27807 */ /* 0x000fe40003000000 */
[C---:B------:R-:W-:Y:S01]  /*0570*/  LOP3.LUT P4, RZ, R2.reuse, 0x2, RZ, 0xc0, !PT ;  /* 0x0000000202ff7812 */ /* 0x040fe2000788c0ff */
[----:B------:R-:W-:Y:S01]  /*0580*/  IMAD.SHL.U32 R2, R2, 0x40, RZ ;  /* 0x0000004002027824 */ /* 0x000fe200078e00ff */
[----:B------:R-:W-:Y:S02]  /*0590*/  LOP3.LUT R5, R0, 0x1, RZ, 0xc0, !PT ;  /* 0x0000000100057812 */ /* 0x000fe400078ec0ff */
[----:B------:R-:W-:-:S02]  /*05a0*/  LOP3.LUT R8, R4, 0x1c0, RZ, 0xc0, !PT ;  /* 0x000001c004087812 */ /* 0x000fc400078ec0ff */
[----:B------:R-:W-:Y:S02]  /*05b0*/  ISETP.NE.U32.AND P3, PT, R5, 0x1, PT ;  /* 0x000000010500780c */ /* 0x000fe40003f65070 */
[----:B------:R-:W-:Y:S02]  /*05c0*/  LOP3.LUT R5, R17, 0xffffffe0, RZ, 0xc0, !PT ;  /* 0xffffffe011057812 */ /* 0x000fe400078ec0ff */
[----:B------:R-:W-:Y:S02]  /*05d0*/  LOP3.LUT R2, R2, 0xc0, RZ, 0xc0, !PT ;  /* 0x000000c002027812 */ /* 0x000fe400078ec0ff */
[----:B------:R-:W-:Y:S01]  /*05e0*/  LEA.HI R9, R0, R0, RZ, 0x1 ;  /* 0x0000000000097211 */ /* 0x000fe200078f08ff */
[----:B------:R-:W-:Y:S01]  /*05f0*/  IMAD.IADD R10, R20, 0x1, -R5 ;  /* 0x00000001140a7824 */ /* 0x000fe200078e0a05 */
[----:B------:R-:W-:Y:S02]  /*0600*/  LOP3.LUT R6, R2, 0x8, R23, 0xf8, !PT ;  /* 0x0000000802067812 */ /* 0x000fe400078ef817 */
[----:B-1----:R-:W-:-:S02]  /*0610*/  SHF.R.S32.HI R7, RZ, 0x1, R3 ;  /* 0x00000001ff077819 */ /* 0x002fc40000011403 */
[----:B------:R-:W-:Y:S01]  /*0620*/  SHF.R.S32.HI R3, RZ, 0x1f, R3 ;  /* 0x0000001fff037819 */ /* 0x000fe20000011403 */
[----:B------:R1:W-:Y:S01]  /*0630*/  STL [R1+0x74], R10 ;  /* 0x0000740a01007387 */ /* 0x0003e20000100800 */
[----:B------:R-:W-:Y:S02]  /*0640*/  LOP3.LUT R5, R9, 0x3fffffe, RZ, 0xc0, !PT ;  /* 0x03fffffe09057812 */ /* 0x000fe400078ec0ff */
[----:B------:R-:W-:Y:S02]  /*0650*/  LEA.HI R3, R3, R7, RZ, 0x2 ;  /* 0x0000000703037211 */ /* 0x000fe400078f10ff */
[----:B------:R-:W-:Y:S02]  /*0660*/  LOP3.LUT P2, RZ, R0, 0x2, RZ, 0xc0, !PT ;  /* 0x0000000200ff7812 */ /* 0x000fe4000784c0ff */
[----:B------:R-:W-:Y:S01]  /*0670*/  LOP3.LUT R4, R3, 0xfffffffc, RZ, 0xc0, !PT ;  /* 0xfffffffc03047812 */ /* 0x000fe200078ec0ff */
[----:B------:R-:W-:Y:S01]  /*0680*/  IMAD.SHL.U32 R3, R12, 0x10, RZ ;  /* 0x000000100c037824 */ /* 0x000fe200078e00ff */
[----:B------:R-:W-:-:S02]  /*0690*/  SEL R241, R241, 0x10, !P3 ;  /* 0x00000010f1f17807 */ /* 0x000fc40005800000 */
[----:B------:R-:W-:Y:S01]  /*06a0*/  SEL R223, R228, 0xffffffe0, !P4 ;  /* 0xffffffe0e4df7807 */ /* 0x000fe20006000000 */
[----:B------:R-:W-:Y:S01]  /*06b0*/  IMAD.IADD R16, R7, 0x1, -R4 ;  /* 0x0000000107107824 */ /* 0x000fe200078e0a04 */
[----:B------:R-:W-:Y:S02]  /*06c0*/  LOP3.LUT R3, R8, 0x30, R3, 0xf8, !PT ;  /* 0x0000003008037812 */ /* 0x000fe400078ef803 */
[----:B------:R-:W-:Y:S02]  /*06d0*/  SHF.R.U32.HI R4, RZ, 0x3, R2 ;  /* 0x00000003ff047819 */ /* 0x000fe40000011602 */
[----:B------:R-:W-:Y:S01]  /*06e0*/  LOP3.LUT R17, R3, 0x8, R23, 0xf8, !PT ;  /* 0x0000000803117812 */ /* 0x000fe200078ef817 */
[----:B------:R-:W-:Y:S01]  /*06f0*/  IMAD.SHL.U32 R3, R11, 0x20, RZ ;  /* 0x000000200b037824 */ /* 0x000fe200078e00ff */
[----:B------:R-:W-:Y:S01]  /*0700*/  LEA.HI R2, R19, R20, RZ, 0x7 ;  /* 0x0000001413027211 */ /* 0x000fe200078f38ff */
[----:B------:R-:W-:Y:S01]  /*0710*/  IMAD.SHL.U32 R20, R20, 0x2, RZ ;  /* 0x0000000214147824 */ /* 0x000fe200078e00ff */
[----:B------:R-:W-:-:S02]  /*0720*/  LOP3.LUT R222, R6, R4, RZ, 0x3c, !PT ;  /* 0x0000000406de7212 */ /* 0x000fc400078e3cff */
[----:B------:R-:W-:Y:S02]  /*0730*/  SHF.R.S32.HI R6, RZ, 0x1f, R10 ;  /* 0x0000001fff067819 */ /* 0x000fe4000001140a */
[----:B------:R-:W-:Y:S01]  /*0740*/  LOP3.LUT R4, R3, 0x6, R20, 0xf8, !PT ;  /* 0x0000000603047812 */ /* 0x000fe200078ef814 */
[----:B------:R-:W-:Y:S01]  /*0750*/  IMAD.U32 R222, R22, 0x20, R222 ;  /* 0x0000002016de7824 */ /* 0x000fe200078e00de */
[----:B------:R-:W-:Y:S01]  /*0760*/  LEA.HI R6, R6, R10, RZ, 0x2 ;  /* 0x0000000a06067211 */ /* 0x000fe200078f10ff */
[C---:B-1----:R-:W-:Y:S01]  /*0770*/  IMAD.IADD R10, R0.reuse, 0x1, -R5 ;  /* 0x00000001000a7824 */ /* 0x042fe200078e0a05 */
[----:B------:R-:W-:Y:S01]  /*0780*/  SHF.R.S32.HI R7, RZ, 0x7, R2 ;  /* 0x00000007ff077819 */ /* 0x000fe20000011402 */
[----:B------:R-:W-:Y:S01]  /*0790*/  IMAD.SHL.U32 R0, R0, 0x40, RZ ;  /* 0x0000004000007824 */ /* 0x000fe200078e00ff */
[----:B------:R1:W-:Y:S01]  /*07a0*/  STL [R1+0x7c], R4 ;  /* 0x00007c0401007387 */ /* 0x0003e20000100800 */
[----:B------:R-:W-:Y:S01]  /*07b0*/  SHF.R.S32.HI R5, RZ, 0x2, R6 ;  /* 0x00000002ff057819 */ /* 0x000fe20000011406 */
[----:B------:R-:W-:Y:S01]  /*07c0*/  IMAD.SHL.U32 R2, R18, 0x2, RZ ;  /* 0x0000000212027824 */ /* 0x000fe200078e00ff */
[----:B------:R-:W-:-:S02]  /*07d0*/  SHF.R.U32.HI R8, RZ, 0x3, R8 ;  /* 0x00000003ff087819 */ /* 0x000fc40000011608 */
[----:B------:R-:W-:Y:S01]  /*07e0*/  LOP3.LUT R0, R0, 0x1c0, RZ, 0xc0, !PT ;  /* 0x000001c000007812 */ /* 0x000fe200078ec0ff */
[----:B------:R-:W-:Y:S01]  /*07f0*/  IMAD R18, R230, 0x10, R5 ;  /* 0x00000010e6127824 */ /* 0x000fe200078e0205 */
[----:B------:R-:W-:Y:S01]  /*0800*/  LOP3.LUT R8, R17, R8, RZ, 0x3c, !PT ;  /* 0x0000000811087212 */ /* 0x000fe200078e3cff */
[--C-:B------:R-:W-:Y:S01]  /*0810*/  IMAD R6, R12, 0x200, R2.reuse ;  /* 0x000002000c067824 */ /* 0x100fe200078e0202 */
[----:B------:R-:W-:Y:S01]  /*0820*/  LEA R222, R222, UR4, 0x1 ;  /* 0x00000004dede7c11 */ /* 0x000fe2000f8e08ff */
[----:B------:R-:W-:Y:S01]  /*0830*/  IMAD R2, R7, 0x1000, R2 ;  /* 0x0000100007027824 */ /* 0x000fe200078e0202 */
[----:B------:R-:W-:Y:S01]  /*0840*/  STL [R1+0x70], R18 ;  /* 0x0000701201007387 */ /* 0x000fe20000100800 */
[----:B------:R-:W-:Y:S01]  /*0850*/  IMAD R10, R10, 0x20, R6 ;  /* 0x000000200a0a7824 */ /* 0x000fe200078e0206 */
[----:B------:R-:W-:Y:S01]  /*0860*/  LOP3.LUT P0, RZ, R16, 0x2, RZ, 0xc0, !PT ;  /* 0x0000000210ff7812 */ /* 0x000fe2000780c0ff */
[----:B------:R-:W-:Y:S02]  /*0870*/  IMAD.SHL.U32 R6, R15, 0x8, RZ ;  /* 0x000000080f067824 */ /* 0x000fe400078e00ff */
[----:B------:R-:W-:Y:S01]  /*0880*/  IMAD.IADD R223, R223, 0x1, R222 ;  /* 0x00000001dfdf7824 */ /* 0x000fe200078e02de */
[----:B------:R-:W-:-:S02]  /*0890*/  SEL R228, R228, 0xffffffe0, !P0 ;  /* 0xffffffe0e4e47807 */ /* 0x000fc40004000000 */
[----:B------:R-:W-:Y:S02]  /*08a0*/  LOP3.LUT R6, R6, 0x8, RZ, 0xc0, !PT ;  /* 0x0000000806067812 */ /* 0x000fe400078ec0ff */
[----:B-1----:R-:W-:-:S05]  /*08b0*/  SHF.R.S32.HI R4, RZ, 0x3, R13 ;  /* 0x00000003ff047819 */ /* 0x002fca000001140d */
[----:B------:R-:W-:Y:S02]  /*08c0*/  IMAD R11, R4, 0x8, R21 ;  /* 0x00000008040b7824 */ /* 0x000fe400078e0215 */
[----:B------:R-:W-:Y:S01]  /*08d0*/  IMAD R13, R12, 0x2, R4 ;  /* 0x000000020c0d7824 */ /* 0x000fe200078e0204 */
[----:B------:R-:W-:Y:S02]  /*08e0*/  LOP3.LUT R4, R0, 0x20, R3, 0xf8, !PT ;  /* 0x0000002000047812 */ /* 0x000fe400078ef803 */
[----:B------:R-:W-:Y:S01]  /*08f0*/  SHF.R.U32.HI R3, RZ, 0x3, R0 ;  /* 0x00000003ff037819 */ /* 0x000fe20000011600 */
[----:B------:R-:W-:-:S03]  /*0900*/  VIADD R0, R18, 0xffffffc0 ;  /* 0xffffffc012007836 */ /* 0x000fc60000000000 */
[----:B------:R-:W-:Y:S01]  /*0910*/  LOP3.LUT R4, R4, R3, RZ, 0x3c, !PT ;  /* 0x0000000304047212 */ /* 0x000fe200078e3cff */
[----:B------:R-:W-:Y:S01]  /*0920*/  IMAD R3, R230, 0x400, R2 ;  /* 0x00000400e6037824 */ /* 0x000fe200078e0202 */
[----:B------:R-:W-:-:S03]  /*0930*/  SHF.R.S32.HI R2, RZ, 0x1f, R0 ;  /* 0x0000001fff027819 */ /* 0x000fc60000011400 */
[----:B------:R-:W-:Y:S01]  /*0940*/  IMAD.IADD R244, R4, 0x1, R3 ;  /* 0x0000000104f47824 */ /* 0x000fe200078e0203 */
[----:B------:R-:W-:Y:S01]  /*0950*/  SHF.L.U64.HI R2, R0, 0x2, R2 ;  /* 0x0000000200027819 */ /* 0x000fe20000010202 */
[----:B------:R-:W-:Y:S02]  /*0960*/  IMAD.SHL.U32 R0, R7, 0x8, RZ ;  /* 0x0000000807007824 */ /* 0x000fe400078e00ff */
[----:B------:R-:W-:Y:S01]  /*0970*/  IMAD.SHL.U32 R4, R14, 0x40, RZ ;  /* 0x000000400e047824 */ /* 0x000fe200078e00ff */
[----:B------:R-:W-:Y:S01]  /*0980*/  LEA R244, R244, UR4, 0x1 ;  /* 0x00000004f4f47c11 */ /* 0x000fe2000f8e08ff */
[----:B------:R1:W-:Y:S01]  /*0990*/  STL [R1+0x6c], R2 ;  /* 0x00006c0201007387 */ /* 0x0003e20000100800 */
[----:B------:R-:W-:Y:S01]  /*09a0*/  LOP3.LUT R7, R0, 0x8, RZ, 0xc0, !PT ;  /* 0x0000000800077812 */ /* 0x000fe200078ec0ff */
[C---:B------:R-:W-:Y:S01]  /*09b0*/  IMAD R3, R15.reuse, 0x200, R8 ;  /* 0x000002000f037824 */ /* 0x040fe200078e0208 */
[----:B------:R-:W-:Y:S01]  /*09c0*/  SHF.R.S32.HI R0, RZ, 0x1, R9 ;  /* 0x00000001ff007819 */ /* 0x000fe20000011409 */
[----:B------:R-:W-:Y:S01]  /*09d0*/  IMAD.SHL.U32 R9, R15, 0x10, RZ ;  /* 0x000000100f097824 */ /* 0x000fe200078e00ff */
[----:B------:R-:W-:Y:S01]  /*09e0*/  LOP3.LUT R4, R4, 0x1c0, RZ, 0xc0, !PT ;  /* 0x000001c004047812 */ /* 0x000fe200078ec0ff */
[----:B------:R-:W-:Y:S01]  /*09f0*/  VIADD R242, R244, 0x20 ;  /* 0x00000020f4f27836 */ /* 0x000fe20000000000 */
[C---:B------:R-:W-:Y:S01]  /*0a00*/  LOP3.LUT P1, RZ, R0.reuse, 0x2, RZ, 0xc0, !PT ;  /* 0x0000000200ff7812 */ /* 0x040fe2000782c0ff */
[----:B------:R-:W-:Y:S01]  /*0a10*/  IMAD.SHL.U32 R0, R0, 0x40, RZ ;  /* 0x0000004000007824 */ /* 0x000fe200078e00ff */
[----:B------:R-:W-:Y:S01]  /*0a20*/  SHF.R.U32.HI R224, RZ, 0x3, R4 ;  /* 0x00000003ffe07819 */ /* 0x000fe20000011604 */
[C---:B------:R-:W-:Y:S01]  /*0a30*/  @P2 VIADD R242, R244.reuse, 0xffffffe0 ;  /* 0xffffffe0f4f22836 */ /* 0x040fe20000000000 */
        /* <DEDUP_REMOVED lines=31> */
[----:B------:R2:W-:Y:S02]  /*0c30*/  STL [R1+0x48], R0 ;  /* 0x0000480001007387 */ /* 0x0005e40000100800 */
        /* <DEDUP_REMOVED lines=8> */
.L_x_380:
        /* <DEDUP_REMOVED lines=67> */
.L_x_339:
        /* <DEDUP_REMOVED lines=29> */
[----:B------:R-:W-:-:S02]  /*12c0*/  USEL UR58, UR16, UR14, !UP0 ;  /* 0x0000000e103a7287 */ /* 0x000fc4000c000000 */
[----:B------:R-:W-:Y:S02]  /*12d0*/  UIADD3 UR50, UR17, UR27, URZ ;  /* 0x0000001b11327290 */ /* 0x000fe4000fffe03f */
[----:B--2---:R-:W-:Y:S02]  /*12e0*/  UIMAD.WIDE.U32 UR28, UR5, UR12, URZ ;  /* 0x0000000c051c72a5 */ /* 0x004fe4000f8e003f */
[----:B------:R-:W-:Y:S02]  /*12f0*/  USHF.L.U64.HI UR18, UR49, 0x7, UR61 ;  /* 0x0000000731127899 */ /* 0x000fe4000801023d */
[----:B------:R-:W-:Y:S02]  /*1300*/  UIMAD UR51, UR5, UR13, UR29 ;  /* 0x0000000d053372a4 */ /* 0x000fe4000f8e021d */
[----:B------:R-:W-:Y:S01]  /*1310*/  @!UP0 UIMAD UR5, UR61, UR6, URZ ;  /* 0x000000063d0582a4 */ /* 0x000fe2000f8e023f */
[----:B------:R-:W-:Y:S01]  /*1320*/  @UP0 ULDC.64 UR12, c[0x0][0x420] ;  /* 0x00010800000c0ab9 */ /* 0x000fe20000000a00 */
[----:B------:R-:W-:Y:S01]  /*1330*/  @UP0 UIADD3 UR50, UR15, UR21, URZ ;  /* 0x000000150f320290 */ /* 0x000fe2000fffe03f */
        /* <DEDUP_REMOVED lines=13> */
[----:B------:R-:W-:Y:S02]  /*1410*/  UIMAD UR14, UR7, UR12, URZ ;  /* 0x0000000c070e72a4 */ /* 0x000fe4000f8e023f */
[----:B------:R-:W-:Y:S01]  /*1420*/  UIADD3 UR5, UR13, UR5, URZ ;  /* 0x000000050d057290 */ /* 0x000fe2000fffe03f */
[----:B------:R-:W-:Y:S01]  /*1430*/  ULDC.U8 UR22, c[0x0][0x3d8] ;  /* 0x0000f60000167ab9 */ /* 0x000fe20000000000 */
[----:B------:R-:W-:-:S02]  /*1440*/  ULOP3.LUT UR15, UR19, 0xffffffc0, URZ, 0xc0, !UPT ;  /* 0xffffffc0130f7892 */ /* 0x000fc4000f8ec03f */
[----:B------:R-:W-:Y:S02]  /*1450*/  UISETP.NE.AND UP3, UPT, UR22, URZ, UPT ;  /* 0x0000003f1600728c */ /* 0x000fe4000bf65270 */
[----:B------:R-:W-:Y:S02]  /*1460*/  USEL UR33, UR18, URZ, UP2 ;  /* 0x0000003f12217287 */ /* 0x000fe40009000000 */
[----:B------:R-:W-:Y:S02]  /*1470*/  UIMAD.WIDE.U32 UR16, UR6, UR12, URZ ;  /* 0x0000000c061072a5 */ /* 0x000fe4000f8e003f */
[----:B------:R-:W-:Y:S01]  /*1480*/  UIMAD UR5, UR6, UR5, UR14 ;  /* 0x00000005060572a4 */ /* 0x000fe2000f8e020e */
[----:B-1----:R-:W-:Y:S01]  /*1490*/  IMAD.MOV R0, RZ, RZ, -R5 ;  /* 0x000000ffff007224 */ /* 0x002fe200078e0a05 */
[----:B------:R-:W-:Y:S01]  /*14a0*/  UIADD3 UR18, UR15, -0x40, URZ ;  /* 0xffffffc00f127890 */ /* 0x000fe2000fffe03f */
[----:B------:R-:W-:Y:S01]  /*14b0*/  IMAD.MOV.U32 R4, RZ, RZ, RZ ;  /* 0x000000ffff047224 */ /* 0x000fe200078e00ff */
[----:B------:R-:W-:Y:S01]  /*14c0*/  UISETP.NE.AND UP1, UPT, UR42, -0x1, UPT ;  /* 0xffffffff2a00788c */ /* 0x000fe2000bf25270 */
[----:B------:R-:W-:Y:S01]  /*14d0*/  IMAD R0, R0, R6, RZ ;  /* 0x0000000600007224 */ /* 0x000fe200078e02ff */
[----:B------:R-:W-:-:S02]  /*14e0*/  UIADD3 UR52, UR17, UR5, URZ ;  /* 0x0000000511347290 */ /* 0x000fc4000fffe03f */
[----:B------:R-:W-:Y:S01]  /*14f0*/  UIMAD.WIDE.U32 UR12, UR6, UR10, URZ ;  /* 0x0000000a060c72a5 */ /* 0x000fe2000f8e003f */
[----:B------:R-:W-:Y:S01]  /*1500*/  IMAD.HI.U32 R0, R5, R0, R4 ;  /* 0x0000000005007227 */ /* 0x000fe200078e0004 */
[----:B------:R-:W-:Y:S02]  /*1510*/  UIADD3 UR5, UP2, UR18, UR31, URZ ;  /* 0x0000001f12057290 */ /* 0x000fe4000ff5e03f */
[----:B------:R-:W-:Y:S02]  /*1520*/  USHF.R.S32.HI UR32, URZ, 0x1f, UR18 ;  /* 0x0000001f3f207899 */ /* 0x000fe40008011412 */
[----:B------:R-:W-:Y:S01]  /*1530*/  UIMAD UR14, UR7, UR10, URZ ;  /* 0x0000000a070e72a4 */ /* 0x000fe2000f8e023f */
[----:B------:R-:W-:Y:S01]  /*1540*/  IMAD.HI.U32 R0, R0, R3, RZ ;  /* 0x0000000300007227 */ /* 0x000fe200078e00ff */
[----:B------:R-:W-:Y:S01]  /*1550*/  ULDC UR27, c[0x0][0x2c4] ;  /* 0x0000b100001b7ab9 */ /* 0x000fe20000000800 */
[----:B------:R-:W-:Y:S02]  /*1560*/  USEL UR59, UR16, UR12, !UP0 ;  /* 0x0000000c103b7287 */ /* 0x000fe4000c000000 */
[----:B------:R-:W-:Y:S01]  /*1570*/  UIMAD UR7, UR7, UR5, URZ ;  /* 0x00000005070772a4 */ /* 0x000fe2000f8e023f */
[----:B------:R-:W-:Y:S01]  /*1580*/  IADD3 R4, -R0, RZ, RZ ;  /* 0x000000ff00047210 */ /* 0x000fe20007ffe1ff */
[----:B------:R-:W-:-:S02]  /*1590*/  UIMAD.WIDE.U32 UR46, UR6, UR5, URZ ;  /* 0x00000005062e72a5 */ /* 0x000fc4000f8e003f */
[----:B------:R-:W-:Y:S02]  /*15a0*/  UIADD3.X UR12, UR32, UR33, URZ, UP2, !UPT ;  /* 0x00000021200c7290 */ /* 0x000fe400097fe43f */
[C---:B------:R-:W-:Y:S01]  /*15b0*/  IMAD R3, R6.reuse, R4, R3 ;  /* 0x0000000406037224 */ /* 0x040fe200078e0203 */
[----:B------:R-:W-:Y:S01]  /*15c0*/  @UP3 UIMAD UR5, UR49, UR27, URZ ;  /* 0x0000001b310532a4 */ /* 0x000fe2000f8e023f */
[----:B------:R-:W-:Y:S01]  /*15d0*/  ULDC.U8 UR23, c[0x0][0x480] ;  /* 0x0001200000177ab9 */ /* 0x000fe20000000000 */
[----:B------:R-:W-:Y:S02]  /*15e0*/  @UP1 UIADD3 UR20, UR40, UR42, URZ ;  /* 0x0000002a28141290 */ /* 0x000fe4000fffe03f */
[----:B------:R-:W-:Y:S01]  /*15f0*/  ISETP.GT.U32.AND P1, PT, R6, R3, PT ;  /* 0x000000030600720c */ /* 0x000fe20003f24070 */
[----:B------:R-:W-:Y:S02]  /*1600*/  @UP1 UIADD3 UR26, UR40, UR42, URZ ;  /* 0x0000002a281a1290 */ /* 0x000fe4000fffe03f */
[----:B------:R-:W-:-:S02]  /*1610*/  UIMAD UR54, UR60, UR24, URZ ;  /* 0x000000183c3672a4 */ /* 0x000fc4000f8e023f */
[----:B------:R-:W-:Y:S02]  /*1620*/  UISETP.NE.AND UP4, UPT, UR23, URZ, UPT ;  /* 0x0000003f1700728c */ /* 0x000fe4000bf85270 */
[----:B------:R-:W-:Y:S01]  /*1630*/  UIMAD UR16, UR6, UR12, UR7 ;  /* 0x0000000c061072a4 */ /* 0x000fe2000f8e0207 */
[----:B------:R-:W-:Y:S01]  /*1640*/  @UP1 ULDC.64 UR24, c[0x0][0x248] ;  /* 0x0000920000181ab9 */ /* 0x000fe20000000a00 */
[----:B------:R-:W-:Y:S01]  /*1650*/  @UP1 ULDC.64 UR22, c[0x0][0x250] ;  /* 0x0000940000161ab9 */ /* 0x000fe20000000a00 */
[----:B------:R-:W-:-:S03]  /*1660*/  @UP3 USEL UR6, UR5, UR10, !UP0 ;  /* 0x0000000a05063287 */ /* 0x000fc6000c000000 */
[----:B------:R-:W-:Y:S01]  /*1670*/  @!P1 IMAD.IADD R3, R3, 0x1, -R6 ;  /* 0x0000000103039824 */ /* 0x000fe200078e0a06 */
[----:B------:R-:W-:Y:S01]  /*1680*/  @UP0 UIADD3 UR52, UR13, UR14, URZ ;  /* 0x0000000e0d340290 */ /* 0x000fe2000fffe03f */
[----:B------:R-:W-:Y:S01]  /*1690*/  @!P1 VIADD R0, R0, 0x1 ;  /* 0x0000000100009836 */ /* 0x000fe20000000000 */
[----:B------:R-:W-:Y:S01]  /*16a0*/  PLOP3.LUT P1, PT, PT, PT, UP1, 0x80, 0x0 ;  /* 0x000000000000781c */ /* 0x000fe20003f2f018 */
[----:B------:R-:W-:Y:S01]  /*16b0*/  @UP1 UIMAD.WIDE.U32 UR14, UR20, UR24, URZ ;  /* 0x00000018140e12a5 */ /* 0x000fe2000f8e003f */
[----:B------:R-:W-:Y:S01]  /*16c0*/  ISETP.GE.U32.AND P0, PT, R3, R6, PT ;  /* 0x000000060300720c */ /* 0x000fe20003f06070 */
[----:B------:R-:W-:Y:S01]  /*16d0*/  @UP1 UIMAD.WIDE.U32 UR12, UR26, UR22, URZ ;  /* 0x000000161a0c12a5 */ /* 0x000fe2000f8e003f */
[----:B------:R-:W-:Y:S01]  /*16e0*/  LOP3.LUT R3, R7, UR60, RZ, 0x3c, !PT ;  /* 0x0000003c07037c12 */ /* 0x000fe2000f8e3cff */
[----:B------:R-:W-:Y:S01]  /*16f0*/  @UP3 ULDC UR5, c[0x0][0x2e4] ;  /* 0x0000b90000053ab9 */ /* 0x000fe20000000800 */
[----:B------:R-:W-:Y:S02]  /*1700*/  @UP1 UIMAD UR20, UR20, UR25, URZ ;  /* 0x00000019141412a4 */ /* 0x000fe4000f8e023f */
[----:B------:R-:W-:Y:S01]  /*1710*/  ISETP.GE.AND P2, PT, R3, RZ, PT ;  /* 0x000000ff0300720c */ /* 0x000fe20003f46270 */
[----:B------:R-:W-:-:S02]  /*1720*/  @UP3 UIMAD UR17, UR60, UR5, UR6 ;  /* 0x000000053c1132a4 */ /* 0x000fc4000f8e0206 */
[----:B------:R-:W-:Y:S02]  /*1730*/  @UP1 UIMAD UR7, UR26, UR23, URZ ;  /* 0x000000171a0712a4 */ /* 0x000fe4000f8e023f */
[----:B------:R-:W-:Y:S02]  /*1740*/  @!UP3 UIMAD UR5, UR49, UR43, UR60 ;  /* 0x0000002b3105b2a4 */ /* 0x000fe4000f8e023c */
[----:B------:R-:W-:Y:S01]  /*1750*/  @P0 IADD3 R0, R0, 0x1, RZ ;  /* 0x0000000100000810 */ /* 0x000fe20007ffe0ff */
[----:B------:R-:W-:Y:S01]  /*1760*/  @!UP0 UIADD3 UR53, UR37, UR39, URZ ;  /* 0x0000002725358290 */ /* 0x000fe2000fffe03f */
[----:B------:R-:W-:Y:S01]  /*1770*/  PLOP3.LUT P0, PT, PT, PT, UP3, 0x80, 0x0 ;  /* 0x000000000000781c */ /* 0x000fe20003f0f038 */
[----:B------:R-:W-:Y:S02]  /*1780*/  USEL UR56, UR28, URZ, UP4 ;  /* 0x0000003f1c387287 */ /* 0x000fe4000a000000 */
[----:B------:R-:W-:Y:S01]  /*1790*/  IMAD.MOV.U32 R13, RZ, RZ, R0 ;  /* 0x000000ffff0d7224 */ /* 0x000fe200078e0000 */
[----:B------:R-:W-:-:S02]  /*17a0*/  USEL UR55, UR51, URZ, UP4 ;  /* 0x0000003f33377287 */ /* 0x000fc4000a000000 */
[----:B------:R-:W-:Y:S02]  /*17b0*/  USHF.R.S32.HI UR29, URZ, 0x1f, UR38 ;  /* 0x0000001f3f1d7899 */ /* 0x000fe40008011426 */
[----:B------:R-:W-:Y:S01]  /*17c0*/  USHF.R.S32.HI UR57, URZ, 0x1f, UR54 ;  /* 0x0000001f3f397899 */ /* 0x000fe20008011436 */
[----:B------:R-:W-:Y:S01]  /*17d0*/  @!P2 IADD3 R13, -R13, RZ, RZ ;  /* 0x000000ff0d0da210 */ /* 0x000fe20007ffe1ff */
[----:B------:R-:W-:Y:S01]  /*17e0*/  USHF.R.S32.HI UR43, URZ, 0x6, UR19 ;  /* 0x000000063f2b7899 */ /* 0x000fe20008011413 */
[----:B------:R-:W-:Y:S01]  /*17f0*/  @!P3 LOP3.LUT R13, RZ, R7, RZ, 0x33, !PT ;  /* 0x00000007ff0db212 */ /* 0x000fe200078e33ff */
[----:B------:R-:W-:Y:S02]  /*1800*/  @UP1 UIADD3 UR48, UR13, UR7, URZ ;  /* 0x000000070d301290 */ /* 0x000fe4000fffe03f */
[----:B------:R-:W-:Y:S02]  /*1810*/  @!UP3 UIMAD UR17, UR5, UR27, URZ ;  /* 0x0000001b0511b2a4 */ /* 0x000fe4000f8e023f */
[----:B------:R-:W-:-:S02]  /*1820*/  UIADD3 UR51, UR47, UR16, URZ ;  /* 0x000000102f337290 */ /* 0x000fc4000fffe03f */
        /* <DEDUP_REMOVED lines=16> */
.L_x_341:
        /* <DEDUP_REMOVED lines=13> */
.L_x_342:
        /* <DEDUP_REMOVED lines=12> */
.L_x_343:
[----:B------:R-:W-:Y:S01]  /*1ac0*/  ULDC UR5, c[0x0][0x270] ;  /* 0x00009c0000057ab9 */ /* 0x000fe20000000800 */
[----:B------:R-:W-:Y:S01]  /*1ad0*/  ULDC UR6, c[0x0][0x2d4] ;  /* 0x0000b50000067ab9 */ /* 0x000fe20000000800 */
[----:B------:R-:W-:-:S04]  /*1ae0*/  UIMAD UR5, UR49, UR5, UR60 ;  /* 0x00000005310572a4 */ /* 0x000fc8000f8e023c */
[----:B------:R-:W-:-:S12]  /*1af0*/  UIMAD UR5, UR5, UR6, URZ ;  /* 0x00000006050572a4 */ /* 0x000fd8000f8e023f */
.L_x_344:
[----:B------:R-:W2:Y:S01]  /*1b00*/  LDL.64 R4, [R1+0x30] ;  /* 0x0000300001047983 */ /* 0x000ea20000100a00 */
[----:B------:R-:W-:Y:S01]  /*1b10*/  ULDC UR10, c[0x0][0x2dc] ;  /* 0x0000b700000a7ab9 */ /* 0x000fe20000000800 */
[----:B------:R-:W-:Y:S02]  /*1b20*/  ULDC UR12, c[0x0][0x270] ;  /* 0x00009c00000c7ab9 */ /* 0x000fe40000000800 */
[----:B------:R1:W2:Y:S01]  /*1b30*/  LDL.64 R20, [R1+0x30] ;  /* 0x0000300001147983 */ /* 0x0002a20000100a00 */
[----:B------:R-:W-:Y:S01]  /*1b40*/  UIADD3 UR6, UR18, UR5, URZ ;  /* 0x0000000512067290 */ /* 0x000fe2000fffe03f */
[----:B------:R-:W-:Y:S02]  /*1b50*/  ULDC.64 UR44, c[0x0][0x2b0] ;  /* 0x0000ac00002c7ab9 */ /* 0x000fe40000000a00 */
[----:B------:R-:W3:Y:S01]  /*1b60*/  LDL R10, [R1+0x74] ;  /* 0x00007400010a7983 */ /* 0x000ee20000100800 */
[----:B------:R-:W4:Y:S01]  /*1b70*/  S2R R18, SR_TID.X ;  /* 0x0000000000127919 */ /* 0x000f220000002100 */
[----:B------:R-:W5:Y:S01]  /*1b80*/  S2R R19, SR_TID.X ;  /* 0x0000000000137919 */ /* 0x000f620000002100 */
[----:B------:R-:W1:Y:S01]  /*1b90*/  S2R R9, SR_TID.X ;  /* 0x0000000000097919 */ /* 0x000e620000002100 */
[----:B------:R-:W-:-:S02]  /*1ba0*/  UIADD3 UR5, -UR11, UR30, UR38 ;  /* 0x0000001e0b057290 */ /* 0x000fc4000fffe126 */
[----:B------:R-:W-:Y:S01]  /*1bb0*/  UIMAD UR31, UR10, UR12, URZ ;  /* 0x0000000c0a1f72a4 */ /* 0x000fe2000f8e023f */
[----:B------:R-:W-:Y:S02]  /*1bc0*/  ULDC.64 UR26, c[0x0][0x478] ;  /* 0x00011e00001a7ab9 */ /* 0x000fe40000000a00 */
[----:B------:R-:W-:Y:S01]  /*1bd0*/  ULDC UR10, c[0x0][0x398] ;  /* 0x0000e600000a7ab9 */ /* 0x000fe20000000800 */
[----:B------:R-:W-:Y:S01]  /*1be0*/  UIADD3 UR36, UR18, UR17, URZ ;  /* 0x0000001112247290 */ /* 0x000fe2000fffe03f */
[----:B------:R-:W-:Y:S01]  /*1bf0*/  ULDC.64 UR14, c[0x0][0x420] ;  /* 0x00010800000e7ab9 */ /* 0x000fe20000000a00 */
[----:B------:R-:W-:Y:S01]  /*1c00*/  USHF.R.S32.HI UR19, URZ, 0x1f, UR60 ;  /* 0x0000001f3f137899 */ /* 0x000fe2000801143c */
[----:B------:R-:W-:Y:S01]  /*1c10*/  ULDC.64 UR16, c[0x0][0x258] ;  /* 0x0000960000107ab9 */ /* 0x000fe20000000a00 */
[----:B----4-:R-:W-:Y:S01]  /*1c20*/  SHF.R.S32.HI R18, RZ, 0x1f, R18 ;  /* 0x0000001fff127819 */ /* 0x010fe20000011412 */
[----:B------:R-:W-:-:S03]  /*1c30*/  ULDC.64 UR12, c[0x0][0x428] ;  /* 0x00010a00000c7ab9 */ /* 0x000fc60000000a00 */
[----:B-----5:R-:W-:-:S04]  /*1c40*/  LEA.HI R18, R18, R19, RZ, 0x2 ;  /* 0x0000001312127211 */ /* 0x020fc800078f10ff */
[----:B------:R-:W-:-:S04]  /*1c50*/  SHF.R.S32.HI R18, RZ, 0x2, R18 ;  /* 0x00000002ff127819 */ /* 0x000fc80000011412 */
[----:B------:R-:W-:Y:S02]  /*1c60*/  SHF.R.S32.HI R16, RZ, 0x1f, R18 ;  /* 0x0000001fff107819 */ /* 0x000fe40000011412 */
[----:B------:R-:W-:-:S04]  /*1c70*/  IADD3 R0, P0, R18, UR18, RZ ;  /* 0x0000001212007c10 */ /* 0x000fc8000ff1e0ff */
[----:B------:R-:W-:Y:S01]  /*1c80*/  IADD3.X R3, R16, UR32, RZ, P0, !PT ;  /* 0x0000002010037c10 */ /* 0x000fe200087fe4ff */
[----:B------:R-:W-:Y:S02]  /*1c90*/  UIMAD.WIDE UR26, UR6, 0x4, UR26 ;  /* 0x00000004061a78a5 */ /* 0x000fe4000f8e021a */
[----:B------:R-:W-:Y:S02]  /*1ca0*/  UIADD3 UR5, UR5, -UR10, URZ ;  /* 0x8000000a05057290 */ /* 0x000fe4000fffe03f */
[----:B------:R-:W-:Y:S01]  /*1cb0*/  IMAD R3, R3, UR34, RZ ;  /* 0x0000002203037c24 */ /* 0x000fe2000f8e02ff */
[----:B------:R-:W-:Y:S02]  /*1cc0*/  UIMAD UR6, UR32, UR14, URZ ;  /* 0x0000000e200672a4 */ /* 0x000fe4000f8e023f */
[----:B------:R-:W-:Y:S01]  /*1cd0*/  USHF.R.S32.HI UR20, URZ, 0x1f, UR5 ;  /* 0x0000001f3f147899 */ /* 0x000fe20008011405 */
[----:B------:R-:W-:Y:S01]  /*1ce0*/  IMAD R3, R0, UR35, R3 ;  /* 0x0000002300037c24 */ /* 0x000fe2000f8e0203 */
[----:B------:R-:W-:Y:S01]  /*1cf0*/  UIMAD UR10, UR18, UR15, UR6 ;  /* 0x0000000f120a72a4 */ /* 0x000fe2000f8e0206 */
[----:B-1----:R-:W-:Y:S01]  /*1d00*/  SHF.R.S32.HI R8, RZ, 0x1f, R9 ;  /* 0x0000001fff087819 */ /* 0x002fe20000011409 */
[----:B------:R-:W-:-:S02]  /*1d10*/  UIMAD UR6, UR19, UR12, URZ ;  /* 0x0000000c130672a4 */ /* 0x000fc4000f8e023f */
[----:B------:R-:W-:Y:S01]  /*1d20*/  ULEA.HI UR20, UR20, UR5, URZ, 0x6 ;  /* 0x0000000514147291 */ /* 0x000fe2000f8f303f */
[----:B------:R-:W-:Y:S01]  /*1d30*/  LEA.HI R8, R8, R9, RZ, 0x5 ;  /* 0x0000000908087211 */ /* 0x000fe200078f28ff */
[----:B------:R-:W-:Y:S02]  /*1d40*/  UIMAD UR13, UR60, UR13, UR6 ;  /* 0x0000000d3c0d72a4 */ /* 0x000fe4000f8e0206 */
[----:B------:R-:W-:Y:S01]  /*1d50*/  USHF.R.S32.HI UR20, URZ, 0x6, UR20 ;  /* 0x000000063f147899 */ /* 0x000fe20008011414 */
[----:B------:R-:W-:Y:S01]  /*1d60*/  ULDC.64 UR32, c[0x0][0x3e0] ;  /* 0x0000f80000207ab9 */ /* 0x000fe20000000a00 */
[----:B------:R-:W-:Y:S01]  /*1d70*/  BSSY B1, `(.L_x_340) ;  /* 0x0000883000017945 */ /* 0x000fe20003800000 */
[----:B--2---:R-:W-:-:S05]  /*1d80*/  IMAD.MOV.U32 R20, RZ, RZ, R4 ;  /* 0x000000ffff147224 */ /* 0x004fca00078e0004 */
[--C-:B------:R-:W-:Y:S02]  /*1d90*/  SHF.R.S32.HI R21, RZ, 0x1f, R20.reuse ;  /* 0x0000001fff157819 */ /* 0x100fe40000011414 */
[----:B------:R-:W-:Y:S01]  /*1da0*/  IADD3 R4, P0, R20, UR7, RZ ;  /* 0x0000000714047c10 */ /* 0x000fe2000ff1e0ff */
[----:B------:R-:W-:Y:S01]  /*1db0*/  UIMAD UR7, UR19, UR16, URZ ;  /* 0x00000010130772a4 */ /* 0x000fe2000f8e023f */
[----:B------:R-:W-:Y:S02]  /*1dc0*/  IMAD.WIDE.U32 R6, R0, UR34, R20 ;  /* 0x0000002200067c25 */ /* 0x000fe4000f8e0014 */
[----:B------:R-:W-:Y:S01]  /*1dd0*/  IADD3.X R5, R21, UR53, RZ, P0, !PT ;  /* 0x0000003515057c10 */ /* 0x000fe200087fe4ff */
[----:B------:R-:W-:Y:S01]  /*1de0*/  UIMAD UR7, UR60, UR17, UR7 ;  /* 0x000000113c0772a4 */ /* 0x000fe2000f8e0207 */
[----:B------:R-:W-:Y:S01]  /*1df0*/  IMAD.U32 R0, RZ, RZ, UR14 ;  /* 0x0000000eff007e24 */ /* 0x000fe2000f8e00ff */
[----:B------:R-:W-:Y:S01]  /*1e00*/  IADD3 R6, P0, R6, UR58, RZ ;  /* 0x0000003a06067c10 */ /* 0x000fe2000ff1e0ff */
[----:B------:R-:W-:Y:S01]  /*1e10*/  USHF.L.U32 UR17, UR31, 0x6, URZ ;  /* 0x000000061f117899 */ /* 0x000fe2000800063f */
[----:B------:R1:W-:Y:S01]  /*1e20*/  STL [R1+0x34], R21 ;  /* 0x0000341501007387 */ /* 0x0003e20000100800 */
[----:B------:R-:W-:Y:S01]  /*1e30*/  ULDC.64 UR34, c[0x0][0x210] ;  /* 0x0000840000227ab9 */ /* 0x000fe20000000a00 */
[----:B------:R-:W-:Y:S01]  /*1e40*/  IADD3.X R7, R7, UR50, R3, P0, !PT ;  /* 0x0000003207077c10 */ /* 0x000fe200087fe403 */
[----:B------:R-:W-:Y:S01]  /*1e50*/  IMAD.U32 R3, RZ, RZ, UR16 ;  /* 0x00000010ff037e24 */ /* 0x000fe2000f8e00ff */
[----:B------:R-:W-:Y:S01]  /*1e60*/  USHF.R.S32.HI UR5, URZ, 0x1f, UR17 ;  /* 0x0000001f3f057899 */ /* 0x000fe20008011411 */
[----:B------:R-:W-:Y:S01]  /*1e70*/  IMAD.WIDE.U32 R4, R0, UR18, R4 ;  /* 0x0000001200047c25 */ /* 0x000fe2000f8e0004 */
[----:B------:R-:W-:Y:S01]  /*1e80*/  UIADD3 UR6, UP2, UP0, UR46, UR17, UR54 ;  /* 0x000000112e067290 */ /* 0x000fe2000f85e036 */
[----:B------:R-:W-:-:S02]  /*1e90*/  ULDC.64 UR18, c[0x0][0x400] ;  /* 0x0001000000127ab9 */ /* 0x000fc40000000a00 */
[----:B------:R-:W-:Y:S01]  /*1ea0*/  IMAD.WIDE.U32 R6, R3, UR60, R6 ;  /* 0x0000003c03067c25 */ /* 0x000fe2000f8e0006 */
[----:B------:R-:W-:Y:S01]  /*1eb0*/  UIADD3.X UR5, UR51, UR5, UR57, UP2, UP0 ;  /* 0x0000000533057290 */ /* 0x000fe200097e0439 */
[----:B------:R-:W-:Y:S01]  /*1ec0*/  SHF.R.S32.HI R3, RZ, 0x5, R8 ;  /* 0x00000005ff037819 */ /* 0x000fe20000011408 */
[----:B------:R-:W-:Y:S01]  /*1ed0*/  UISETP.LT.AND UP0, UPT, URZ, UR20, UPT ;  /* 0x000000143f00728c */ /* 0x000fe2000bf01270 */
[----:B------:R-:W-:Y:S02]  /*1ee0*/  IMAD.U32 R0, RZ, RZ, UR12 ;  /* 0x0000000cff007e24 */ /* 0x000fe4000f8e00ff */
[----:B------:R-:W-:Y:S01]  /*1ef0*/  VIADD R5, R5, UR10 ;  /* 0x0000000a05057c36 */ /* 0x000fe20008000000 */
[----:B------:R-:W-:Y:S01]  /*1f00*/  UIADD3 UR6, UP3, UP2, UR56, UR6, UR59 ;  /* 0x0000000638067290 */ /* 0x000fe2000fa7e03b */
[----:B---3--:R-:W-:Y:S01]  /*1f10*/  IMAD R3, R3, UR31, R10 ;  /* 0x0000001f03037c24 */ /* 0x008fe2000f8e020a */
[----:B------:R-:W-:Y:S01]  /*1f20*/  USEL UR20, URZ, UR20, !UP0 ;  /* 0x000000143f147287 */ /* 0x000fe2000c000000 */
[----:B------:R-:W-:Y:S01]  /*1f30*/  IMAD.WIDE.U32 R4, R0, UR60, R4 ;  /* 0x0000003c00047c25 */ /* 0x000fe2000f8e0004 */
[----:B------:R-:W-:-:S03]  /*1f40*/  UIADD3.X UR5, UR55, UR5, UR52, UP3, UP2 ;  /* 0x0000000537057290 */ /* 0x000fc60009fe4434 */
[----:B------:R-:W-:Y:S01]  /*1f50*/  IMAD R0, R16, UR14, RZ ;  /* 0x0000000e10007c24 */ /* 0x000fe2000f8e02ff */
[----:B------:R-:W-:-:S03]  /*1f60*/  UISETP.GT.AND UP0, UPT, UR43, UR20, UPT ;  /* 0x000000142b00728c */ /* 0x000fc6000bf04270 */
[----:B------:R-:W-:Y:S01]  /*1f70*/  IMAD R9, R18, UR15, R0 ;  /* 0x0000000f12097c24 */ /* 0x000fe2000f8e0200 */
[----:B------:R-:W-:Y:S01]  /*1f80*/  IADD3 R0, P0, R3, UR6, RZ ;  /* 0x0000000603007c10 */ /* 0x000fe2000ff1e0ff */
[----:B------:R-:W-:-:S03]  /*1f90*/  VIADD R5, R5, UR13 ;  /* 0x0000000d05057c36 */ /* 0x000fc60008000000 */
[----:B------:R-:W-:Y:S02]  /*1fa0*/  LEA.HI.X.SX32 R8, R3, UR5, 0x1, P0 ;  /* 0x0000000503087c11 */ /* 0x000fe400080f0eff */
[----:B------:R-:W-:Y:S01]  /*1fb0*/  PLOP3.LUT P0, PT, PT, PT, UP0, 0x80, 0x0 ;  /* 0x000000000000781c */ /* 0x000fe20003f0f008 */
[----:B------:R-:W-:Y:S01]  /*1fc0*/  IMAD.WIDE.U32 R4, R18, UR14, R4 ;  /* 0x0000000e12047c25 */ /* 0x000fe2000f8e0004 */
[----:B------:R-:W-:Y:S01]  /*1fd0*/  UIMAD.WIDE UR12, UR36, 0x4, UR44 ;  /* 0x00000004240c78a5 */ /* 0x000fe2000f8e022c */
[----:B------:R-:W-:Y:S02]  /*1fe0*/  LEA R252, P2, R0, UR18, 0x2 ;  /* 0x0000001200fc7c11 */ /* 0x000fe4000f8410ff */
[----:B------:R-:W-:Y:S01]  /*1ff0*/  VIADD R3, R7, UR7 ;  /* 0x0000000707037c36 */ /* 0x000fe20008000000 */
[----:B------:R-:W-:Y:S01]  /*2000*/  LEA R248, P4, R6, UR34, 0x1 ;  /* 0x0000002206f87c11 */ /* 0x000fe2000f8808ff */
[----:B------:R-:W-:Y:S01]  /*2010*/  IMAD.IADD R5, R5, 0x1, R9 ;  /* 0x0000000105057824 */ /* 0x000fe200078e0209 */
[----:B------:R-:W-:Y:S01]  /*2020*/  LEA R247, P3, R4, UR32, 0x1 ;  /* 0x0000002004f77c11 */ /* 0x000fe2000f8608ff */
[----:B------:R-:W-:Y:S01]  /*2030*/  UIADD3 UR7, UR43, -0x1, URZ ;  /* 0xffffffff2b077890 */ /* 0x000fe2000fffe03f */
[----:B------:R-:W-:Y:S01]  /*2040*/  LEA.HI.X R251, R0, UR19, R8, 0x2, P2 ;  /* 0x0000001300fb7c11 */ /* 0x000fe200090f1408 */
[----:B------:R-:W-:Y:S01]  /*2050*/  UMOV UR16, UR26 ;  /* 0x0000001a00107c82 */ /* 0x000fe20008000000 */
[----:B------:R-:W-:Y:S01]  /*2060*/  LEA.HI.X R246, R6, UR35, R3, 0x1, P4 ;  /* 0x0000002306f67c11 */ /* 0x000fe2000a0f0c03 */
[----:B------:R-:W-:Y:S01]  /*2070*/  UMOV UR15, UR27 ;  /* 0x0000001b000f7c82 */ /* 0x000fe20008000000 */
[----:B------:R-:W-:Y:S01]  /*2080*/  LEA.HI.X R245, R4, UR33, R5, 0x1, P3 ;  /* 0x0000002104f57c11 */ /* 0x000fe200098f0c05 */
[----:B------:R-:W-:Y:S01]  /*2090*/  UMOV UR14, UR12 ;  /* 0x0000000c000e7c82 */ /* 0x000fe20008000000 */
        /* <DEDUP_REMOVED lines=20> */
.L_x_346:
        /* <DEDUP_REMOVED lines=19> */
.L_x_347:
[----:B------:R1:W5:Y:S04]  /*2310*/  LDL R11, [R1+0x44] ;  /* 0x00004400010b7983 */ /* 0x0003680000100800 */
[----:B------:R1:W5:Y:S01]  /*2320*/  LDL R10, [R1+0x48] ;  /* 0x00004800010a7983 */ /* 0x0003620000100800 */
        /* <DEDUP_REMOVED lines=9> */
[----:B------:R-:W-:-:S02]  /*23c0*/  ISETP.GE.AND P4, PT, R18, UR11, PT ;  /* 0x0000000b12007c0c */ /* 0x000fc4000bf86270 */
[----:B------:R-:W-:Y:S01]  /*23d0*/  MOV R0, UR5 ;  /* 0x0000000500007c02 */ /* 0x000fe20008000f00 */
[----:B------:R-:W-:Y:S01]  /*23e0*/  UIMAD UR5, UR19, UR14, URZ ;  /* 0x0000000e130572a4 */ /* 0x000fe2000f8e023f */
[----:B------:R-:W-:Y:S02]  /*23f0*/  IADD3 R6, P0, R4, UR10, RZ ;  /* 0x0000000a04067c10 */ /* 0x000fe4000ff1e0ff */
[----:B------:R-:W-:Y:S01]  /*2400*/  ISETP.GE.AND P3, PT, R3, UR11, PT ;  /* 0x0000000b03007c0c */ /* 0x000fe2000bf66270 */
[----:B------:R-:W-:Y:S01]  /*2410*/  UIMAD UR15, UR60, UR15, UR5 ;  /* 0x0000000f3c0f72a4 */ /* 0x000fe2000f8e0205 */
[----:B------:R-:W-:Y:S02]  /*2420*/  IADD3.X R7, R5, UR18, R0, P0, !PT ;  /* 0x0000001205077c10 */ /* 0x000fe400087fe400 */
[----:B------:R-:W-:-:S05]  /*2430*/  MOV R0, UR14 ;  /* 0x0000000e00007c02 */ /* 0x000fca0008000f00 */
        /* <DEDUP_REMOVED lines=19> */
.L_x_349:
[----:B------:R-:W-:Y:S05]  /*2570*/  BSYNC B0 ;  /* 0x0000000000007941 */ /* 0x000fea0003800000 */
.L_x_348:
        /* <DEDUP_REMOVED lines=19> */
.L_x_351:
[----:B------:R-:W-:Y:S05]  /*26b0*/  BSYNC B0 ;  /* 0x0000000000007941 */ /* 0x000fea0003800000 */
.L_x_350:
        /* <DEDUP_REMOVED lines=32> */
.L_x_353:
[----:B------:R-:W-:Y:S05]  /*28c0*/  BSYNC B0 ;  /* 0x0000000000007941 */ /* 0x000fea0003800000 */
.L_x_352:
        /* <DEDUP_REMOVED lines=20> */
.L_x_345:
        /* <DEDUP_REMOVED lines=72> */
.L_x_356:
[----:B------:R-:W-:Y:S05]  /*2e90*/  BSYNC B0 ;  /* 0x0000000000007941 */ /* 0x000fea0003800000 */
.L_x_355:
        /* <DEDUP_REMOVED lines=44> */
.L_x_358:
[----:B------:R-:W-:Y:S05]  /*3160*/  BSYNC B0 ;  /* 0x0000000000007941 */ /* 0x000fea0003800000 */
.L_x_357:
        /* <DEDUP_REMOVED lines=41> */
.L_x_360:
[----:B------:R-:W-:Y:S05]  /*3400*/  BSYNC B0 ;  /* 0x0000000000007941 */ /* 0x000fea0003800000 */
.L_x_359:
        /* <DEDUP_REMOVED lines=16> */
.L_x_362:
        /* <DEDUP_REMOVED lines=37> */
.L_x_363:
[----:B------:R-:W-:Y:S05]  /*3760*/  BSYNC B0 ;  /* 0x0000000000007941 */ /* 0x000fea0003800000 */
.L_x_361:
[----:B------:R-:W1:Y:S01]  /*3770*/  LDL R17, [R1+0x70] ;  /* 0x0000700001117983 */ /* 0x000e620000100800 */
[----:B------:R-:W-:Y:S01]  /*3780*/  UIMAD UR6, UR29, UR24, URZ ;  /* 0x000000181d0672a4 */ /* 0x000fe2000f8e023f */
[----:B--2-4-:R-:W-:Y:S01]  /*3790*/  IMAD.U32 R4, RZ, RZ, UR24 ;  /* 0x00000018ff047e24 */ /* 0x014fe2000f8e00ff */
[----:B------:R-:W-:Y:S01]  /*37a0*/  ULDC.64 UR18, c[0x0][0x260] ;  /* 0x0000980000127ab9 */ /* 0x000fe20000000a00 */
[----:B------:R2:W-:Y:S01]  /*37b0*/  @P1 STS [R0+0x9000], RZ ;  /* 0x009000ff00001388 */ /* 0x0005e20000000800 */
[----:B------:R-:W-:Y:S01]  /*37c0*/  UIMAD UR6, UR38, UR25, UR6 ;  /* 0x00000019260672a4 */ /* 0x000fe2000f8e0206 */
[----:B------:R-:W-:Y:S01]  /*37d0*/  IMAD.WIDE.U32 R4, R4, UR38, R20 ;  /* 0x0000002604047c25 */ /* 0x000fe2000f8e0014 */
[----:B------:R-:W-:Y:S01]  /*37e0*/  BSSY B0, `(.L_x_364) ;  /* 0x000003d000007945 */ /* 0x000fe20003800000 */
[----:B------:R2:W-:Y:S03]  /*37f0*/  @P1 STS [R0+0x9004], RZ ;  /* 0x009004ff00001388 */ /* 0x0005e60000000800 */
[----:B------:R-:W-:Y:S01]  /*3800*/  IMAD.U32 R3, RZ, RZ, UR6 ;  /* 0x00000006ff037e24 */ /* 0x000fe2000f8e00ff */
[----:B------:R2:W-:Y:S01]  /*3810*/  @P1 STS.64 [R0+0x9008], RZ ;  /* 0x009008ff00001388 */ /* 0x0005e20000000a00 */
[----:B------:R-:W-:Y:S01]  /*3820*/  IADD3 R6, P2, R4, UR21, RZ ;  /* 0x0000001504067c10 */ /* 0x000fe2000ff5e0ff */
[----:B------:R-:W-:-:S02]  /*3830*/  IMAD R4, R14, UR18, RZ ;  /* 0x000000120e047c24 */ /* 0x000fc4000f8e02ff */
[----:B------:R2:W-:Y:S01]  /*3840*/  @P1 STS.128 [R0+0xb000], RZ ;  /* 0x00b000ff00001388 */ /* 0x0005e20000000c00 */
[----:B------:R-:W-:Y:S01]  /*3850*/  IADD3.X R7, R5, UR28, R3, P2, !PT ;  /* 0x0000001c05077c10 */ /* 0x000fe200097fe403 */
[C---:B------:R-:W-:Y:S02]  /*3860*/  IMAD R4, R13.reuse, UR19, R4 ;  /* 0x000000130d047c24 */ /* 0x040fe4000f8e0204 */
[----:B------:R2:W-:Y:S01]  /*3870*/  @P1 STS.128 [R0+0xd000], RZ ;  /* 0x00d000ff00001388 */ /* 0x0005e20000000c00 */
        /* <DEDUP_REMOVED lines=51> */
.L_x_365:
[----:B------:R-:W-:Y:S05]  /*3bb0*/  BSYNC B0 ;  /* 0x0000000000007941 */ /* 0x000fea0003800000 */
.L_x_364:
        /* <DEDUP_REMOVED lines=43> */
.L_x_367:
[----:B------:R-:W-:Y:S05]  /*3e70*/  BSYNC B0 ;  /* 0x0000000000007941 */ /* 0x000fea0003800000 */
.L_x_366:
[----:B------:R-:W0:Y:S01]  /*3e80*/  LDGDEPBAR ;  /* 0x00000000000079af */ /* 0x000e220000000000 */
[----:B------:R-:W-:Y:S01]  /*3e90*/  ULDC.64 UR22, c[0x0][0x3c8] ;  /* 0x0000f20000167ab9 */ /* 0x000fe20000000a00 */
[----:B-12---:R-:W-:Y:S01]  /*3ea0*/  IMAD.SHL.U32 R4, R17, 0x4, RZ ;  /* 0x0000000411047824 */ /* 0x006fe200078e00ff */
[----:B------:R-:W-:Y:S01]  /*3eb0*/  UISETP.NE.U32.AND UP1, UPT, UR22, URZ, UPT ;  /* 0x0000003f1600728c */ /* 0x000fe2000bf25070 */
[----:B------:R-:W-:Y:S01]  /*3ec0*/  ISETP.NE.AND P4, PT, R14, RZ, PT ;  /* 0x000000ff0e00720c */ /* 0x000fe20003f85270 */
[----:B------:R-:W-:Y:S01]  /*3ed0*/  IMAD.MOV.U32 R9, RZ, RZ, 0x7f800000 ;  /* 0x7f800000ff097424 */ /* 0x000fe200078e00ff */
[----:B------:R-:W-:Y:S01]  /*3ee0*/  ISETP.NE.AND P3, PT, R15, RZ, PT ;  /* 0x000000ff0f00720c */ /* 0x000fe20003f65270 */
[----:B------:R-:W-:Y:S01]  /*3ef0*/  UISETP.NE.AND.EX UP1, UPT, UR23, URZ, UPT, UP1 ;  /* 0x0000003f1700728c */ /* 0x000fe2000bf25310 */
[----:B------:R-:W-:Y:S01]  /*3f00*/  SHF.R.S32.HI R8, RZ, 0x1f, R17 ;  /* 0x0000001fff087819 */ /* 0x000fe20000011411 */
[----:B------:R-:W-:Y:S01]  /*3f10*/  IMAD.MOV.U32 R12, RZ, RZ, 0x7f800000 ;  /* 0x7f800000ff0c7424 */ /* 0x000fe200078e00ff */
[----:B------:R-:W-:Y:S01]  /*3f20*/  IADD3 R4, P2, R4, UR14, RZ ;  /* 0x0000000e04047c10 */ /* 0x000fe2000ff5e0ff */
[----:B------:R-:W-:Y:S01]  /*3f30*/  IMAD.MOV.U32 R11, RZ, RZ, 0x7f800000 ;  /* 0x7f800000ff0b7424 */ /* 0x000fe200078e00ff */
[----:B---34-:R-:W-:Y:S01]  /*3f40*/  SHF.R.S32.HI R0, RZ, 0x1f, R13 ;  /* 0x0000001fff007819 */ /* 0x018fe2000001140d */
[----:B------:R-:W-:Y:S01]  /*3f50*/  IMAD.MOV.U32 R10, RZ, RZ, 0x7f800000 ;  /* 0x7f800000ff0a7424 */ /* 0x000fe200078e00ff */
[----:B------:R-:W-:Y:S01]  /*3f60*/  @!P5 LEA R6, P1, R13, UR14, 0x2 ;  /* 0x0000000e0d06dc11 */ /* 0x000fe2000f8210ff */
[----:B------:R-:W-:Y:S01]  /*3f70*/  USHF.R.S32.HI UR6, URZ, 0x1f, UR60 ;  /* 0x0000001f3f067899 */ /* 0x000fe2000801143c */
[----:B------:R-:W-:Y:S01]  /*3f80*/  SHF.L.U64.HI R3, R17, 0x2, R8 ;  /* 0x0000000211037819 */ /* 0x000fe20000010208 */
[----:B------:R-:W-:Y:S01]  /*3f90*/  IMAD.U32 R232, RZ, RZ, UR41 ;  /* 0x00000029ffe87e24 */ /* 0x000fe2000f8e00ff */
[----:B------:R-:W-:Y:S01]  /*3fa0*/  @!P5 LEA.HI.X R7, R13, UR13, R0, 0x2, P1 ;  /* 0x0000000d0d07dc11 */ /* 0x000fe200088f1400 */
[----:B------:R-:W-:Y:S01]  /*3fb0*/  @UP1 ULDC.64 UR24, c[0x0][0x3d0] ;  /* 0x0000f40000181ab9 */ /* 0x000fe20000000a00 */
[----:B------:R-:W-:Y:S01]  /*3fc0*/  IADD3.X R5, R3, UR13, RZ, P2, !PT ;  /* 0x0000000d03057c10 */ /* 0x000fe200097fe4ff */
[----:B------:R-:W-:Y:S01]  /*3fd0*/  @UP1 UIMAD UR5, UR61, UR24, URZ ;  /* 0x000000183d0512a4 */ /* 0x000fe2000f8e023f */
[----:B------:R-:W-:Y:S01]  /*3fe0*/  PLOP3.LUT P1, PT, PT, PT, UP1, 0x80, 0x0 ;  /* 0x000000000000781c */ /* 0x000fe20003f2f018 */
[----:B------:R-:W2:Y:S01]  /*3ff0*/  @!P5 LDG.E R9, desc[UR8][R6.64] ;  /* 0x000000080609d981 */ /* 0x000ea2000c1e1900 */
[----:B------:R-:W-:-:S04]  /*4000*/  DEPBAR.LE SB0, 0x1 ;  /* 0x000080400000791a */ /* 0x000fc80000000000 */
[----:B------:R-:W3:Y:S01]  /*4010*/  @!P4 LDG.E R12, desc[UR8][R4.64] ;  /* 0x00000008040cc981 */ /* 0x000ee2000c1e1900 */
[----:B------:R-:W-:Y:S01]  /*4020*/  @UP1 UMOV UR18, UR60 ;  /* 0x0000003c00121c82 */ /* 0x000fe20008000000 */
[----:B------:R-:W-:Y:S01]  /*4030*/  @UP1 UMOV UR19, UR6 ;  /* 0x0000000600131c82 */ /* 0x000fe20008000000 */
[----:B------:R-:W-:Y:S01]  /*4040*/  @UP1 UIMAD UR5, UR49, UR25, UR5 ;  /* 0x00000019310512a4 */ /* 0x000fe2000f8e0205 */
[----:B------:R-:W4:Y:S01]  /*4050*/  @!P3 LDG.E R11, desc[UR8][R4.64+0x20] ;  /* 0x00002008040bb981 */ /* 0x000f22000c1e1900 */
[----:B------:R-:W-:Y:S01]  /*4060*/  @UP1 UIMAD.WIDE.U32 UR18, UR49, UR24, UR18 ;  /* 0x00000018311212a5 */ /* 0x000fe2000f8e0012 */
[----:B------:R-:W-:Y:S01]  /*4070*/  IMAD.SHL.U32 R221, R230, 0x2, RZ ;  /* 0x00000002e6dd7824 */ /* 0x000fe200078e00ff */
[----:B------:R-:W-:Y:S01]  /*4080*/  UIADD3 UR38, UR30, 0x80, UR38 ;  /* 0x000000801e267890 */ /* 0x000fe2000fffe026 */
[----:B------:R1:W5:Y:S01]  /*4090*/  @!P6 LDG.E R10, desc[UR8][R4.64+0x80] ;  /* 0x00008008040ae981 */ /* 0x000362000c1e1900 */
[----:B------:R-:W-:Y:S02]  /*40a0*/  @UP1 ULEA UR22, UP0, UR18, UR22, 0x2 ;  /* 0x0000001612161291 */ /* 0x000fe4000f80103f */
[----:B------:R-:W-:Y:S01]  /*40b0*/  @UP1 UIADD3 UR5, UR19, UR5, URZ ;  /* 0x0000000513051290 */ /* 0x000fe2000fffe03f */
[----:B------:R-:W-:Y:S03]  /*40c0*/  BAR.SYNC.DEFER_BLOCKING 0x0 ;  /* 0x0000000000007b1d */ /* 0x000fe60000010000 */
[----:B------:R-:W-:Y:S01]  /*40d0*/  @UP1 ULEA.HI.X UR23, UR18, UR23, UR5, 0x2, UP0 ;  /* 0x0000001712171291 */ /* 0x000fe200080f1405 */
[----:B------:R-:W-:-:S02]  /*40e0*/  IMAD.U32 R3, RZ, RZ, UR30 ;  /* 0x0000001eff037e24 */ /* 0x000fc4000f8e00ff */
[----:B------:R-:W-:Y:S01]  /*40f0*/  @UP1 ULDC UR5, c[0x0][0x2e8] ;  /* 0x0000ba0000051ab9 */ /* 0x000fe20000000800 */
        /* <DEDUP_REMOVED lines=14> */
[----:B-1----:R-:W-:Y:S01]  /*41e0*/  IMAD.U32 R4, RZ, RZ, UR22 ;  /* 0x00000016ff047e24 */ /* 0x002fe2000f8e00ff */
[----:B------:R-:W-:Y:S01]  /*41f0*/  CS2R R102, SRZ ;  /* 0x0000000000667805 */ /* 0x000fe2000001ff00 */
[----:B------:R-:W-:Y:S01]  /*4200*/  IMAD.U32 R5, RZ, RZ, UR23 ;  /* 0x00000017ff057e24 */ /* 0x000fe2000f8e00ff */
[----:B------:R-:W1:Y:S01]  /*4210*/  LDSM.16.M88.4 R172, [R222+0xf000] ;  /* 0x00f00000deac783b */ /* 0x000e620000000200 */
[----:B------:R-:W-:Y:S02]  /*4220*/  CS2R R100, SRZ ;  /* 0x0000000000647805 */ /* 0x000fe4000001ff00 */
[----:B------:R-:W-:Y:S02]  /*4230*/  CS2R R94, SRZ ;  /* 0x00000000005e7805 */ /* 0x000fe4000001ff00 */
[----:B------:R-:W-:Y:S01]  /*4240*/  CS2R R92, SRZ ;  /* 0x00000000005c7805 */ /* 0x000fe2000001ff00 */
[----:B------:R1:W2:Y:S01]  /*4250*/  @P1 LDG.E R4, desc[UR8][R4.64] ;  /* 0x0000000804041981 */ /* 0x0002a2000c1e1900 */
[----:B------:R-:W-:Y:S01]  /*4260*/  IMAD.SHL.U32 R6, R17, 0x4, RZ ;  /* 0x0000000411067824 */ /* 0x000fe200078e00ff */
[----:B------:R-:W-:-:S02]  /*4270*/  CS2R R98, SRZ ;  /* 0x0000000000627805 */ /* 0x000fc4000001ff00 */
[----:B------:R-:W-:Y:S01]  /*4280*/  CS2R R96, SRZ ;  /* 0x0000000000607805 */ /* 0x000fe2000001ff00 */
[----:B------:R-:W2:Y:S01]  /*4290*/  LDSM.16.M88.4 R176, [R222+0xf400] ;  /* 0x00f40000deb0783b */ /* 0x000ea20000000200 */
[----:B------:R-:W-:Y:S02]  /*42a0*/  CS2R R90, SRZ ;  /* 0x00000000005a7805 */ /* 0x000fe4000001ff00 */
[----:B------:R-:W-:Y:S02]  /*42b0*/  CS2R R88, SRZ ;  /* 0x0000000000587805 */ /* 0x000fe4000001ff00 */
[----:B------:R-:W-:Y:S01]  /*42c0*/  CS2R R86, SRZ ;  /* 0x0000000000567805 */ /* 0x000fe2000001ff00 */
[----:B------:R-:W2:Y:S01]  /*42d0*/  LDSM.16.M88.4 R180, [R223+0xf000] ;  /* 0x00f00000dfb4783b */ /* 0x000ea20000000200 */
[----:B------:R-:W-:Y:S02]  /*42e0*/  CS2R R84, SRZ ;  /* 0x0000000000547805 */ /* 0x000fe4000001ff00 */
        /* <DEDUP_REMOVED lines=15> */
[----:B-1----:R-:W-:Y:S01]  /*43e0*/  VIADD R5, R17, 0x1 ;  /* 0x0000000111057836 */ /* 0x002fe20000000000 */
[----:B------:R-:W-:Y:S02]  /*43f0*/  CS2R R64, SRZ ;  /* 0x0000000000407805 */ /* 0x000fe4000001ff00 */
[----:B------:R-:W-:Y:S01]  /*4400*/  CS2R R58, SRZ ;  /* 0x00000000003a7805 */ /* 0x000fe2000001ff00 */
[----:B------:R-:W1:Y:S01]  /*4410*/  LDSM.16.M88.4 R200, [R223+0x11400] ;  /* 0x01140000dfc8783b */ /* 0x000e620000000200 */
[----:B------:R-:W-:-:S02]  /*4420*/  CS2R R56, SRZ ;  /* 0x0000000000387805 */ /* 0x000fc4000001ff00 */
[----:B------:R-:W-:Y:S01]  /*4430*/  IADD3 R3, R5, UR11, -R3 ;  /* 0x0000000b05037c10 */ /* 0x000fe2000fffe803 */
[----:B------:R-:W-:Y:S01]  /*4440*/  IMAD R5, RZ, RZ, -UR17 ;  /* 0x80000011ff057e24 */ /* 0x000fe2000f8e02ff */
[----:B------:R-:W1:Y:S01]  /*4450*/  LDSM.16.M88.4 R204, [R222+0x13000] ;  /* 0x01300000decc783b */ /* 0x000e620000000200 */
[----:B------:R-:W-:Y:S02]  /*4460*/  CS2R R54, SRZ ;  /* 0x0000000000367805 */ /* 0x000fe4000001ff00 */
[----:B------:R-:W-:Y:S02]  /*4470*/  CS2R R52, SRZ ;  /* 0x0000000000347805 */ /* 0x000fe4000001ff00 */
[----:B------:R-:W-:Y:S01]  /*4480*/  CS2R R46, SRZ ;  /* 0x00000000002e7805 */ /* 0x000fe2000001ff00 */
[----:B------:R-:W-:Y:S01]  /*4490*/  STL [R1+0x68], R3 ;  /* 0x0000680301007387 */ /* 0x000fe20000100800 */
[----:B------:R-:W-:Y:S02]  /*44a0*/  CS2R R44, SRZ ;  /* 0x00000000002c7805 */ /* 0x000fe4000001ff00 */
[----:B------:R-:W-:-:S02]  /*44b0*/  CS2R R50, SRZ ;  /* 0x0000000000327805 */ /* 0x000fc4000001ff00 */
[----:B------:R-:W-:Y:S01]  /*44c0*/  CS2R R48, SRZ ;  /* 0x0000000000307805 */ /* 0x000fe2000001ff00 */
[----:B------:R-:W-:Y:S01]  /*44d0*/  STL [R1+0x4], R231 ;  /* 0x000004e701007387 */ /* 0x000fe20000100800 */
[----:B------:R-:W-:Y:S02]  /*44e0*/  CS2R R42, SRZ ;  /* 0x00000000002a7805 */ /* 0x000fe4000001ff00 */
[----:B------:R-:W-:Y:S02]  /*44f0*/  CS2R R40, SRZ ;  /* 0x0000000000287805 */ /* 0x000fe4000001ff00 */
[----:B------:R-:W-:Y:S01]  /*4500*/  CS2R R38, SRZ ;  /* 0x0000000000267805 */ /* 0x000fe2000001ff00 */
[----:B------:R1:W-:Y:S01]  /*4510*/  STL [R1+0x4c], R5 ;  /* 0x00004c0501007387 */ /* 0x0003e20000100800 */
[----:B------:R-:W-:Y:S01]  /*4520*/  CS2R R36, SRZ ;  /* 0x0000000000247805 */ /* 0x000fe2000001ff00 */
[----:B------:R-:W-:Y:S02]  /*4530*/  UIMAD UR35, UR31, 0x18, URZ ;  /* 0x000000181f2378a4 */ /* 0x000fe4000f8e023f */
[----:B------:R-:W2:Y:S01]  /*4540*/  LDSM.16.M88.4 R208, [R222+0x13400] ;  /* 0x01340000ded0783b */ /* 0x000ea20000000200 */
[----:B------:R-:W-:-:S02]  /*4550*/  USHF.L.U32 UR34, UR31, 0x5, URZ ;  /* 0x000000051f227899 */ /* 0x000fc4000800063f */
[----:B------:R-:W-:Y:S01]  /*4560*/  UIMAD UR33, UR31, 0x28, URZ ;  /* 0x000000281f2178a4 */ /* 0x000fe2000f8e023f */
[----:B------:R-:W2:Y:S01]  /*4570*/  LDSM.16.M88.4 R212, [R223+0x13000] ;  /* 0x01300000dfd4783b */ /* 0x000ea20000000200 */
[----:B------:R-:W-:Y:S01]  /*4580*/  UIMAD UR32, UR31, 0x30, URZ ;  /* 0x000000301f2078a4 */ /* 0x000fe2000f8e023f */
[----:B------:R-:W-:Y:S02]  /*4590*/  ULDC UR39, c[0x0][0x2d0] ;  /* 0x0000b40000277ab9 */ /* 0x000fe40000000800 */
[----:B------:R-:W2:Y:S01]  /*45a0*/  LDSM.16.M88.4 R216, [R223+0x13400] ;  /* 0x01340000dfd8783b */ /* 0x000ea20000000200 */
[----:B------:R-:W-:-:S03]  /*45b0*/  ULDC UR12, c[0x0][0x2ec] ;  /* 0x0000bb00000c7ab9 */ /* 0x000fc60000000800 */
[----:B-1----:R-:W2:Y:S01]  /*45c0*/  LDL R5, [R1+0x7c] ;  /* 0x00007c0001057983 */ /* 0x002ea20000100800 */
[----:B------:R-:W1:Y:S01]  /*45d0*/  @P1 MUFU.RCP R0, UR5 ;  /* 0x0000000500001d08 */ /* 0x000e620008001000 */
[----:B------:R-:W-:Y:S02]  /*45e0*/  VIADD R3, R230, 0x1800 ;  /* 0x00001800e6037836 */ /* 0x000fe40000000000 */
[----:B------:R-:W-:Y:S03]  /*45f0*/  STL [R1+0x64], R6 ;  /* 0x0000640601007387 */ /* 0x000fe60000100800 */
[----:B------:R-:W-:Y:S01]  /*4600*/  SEL R220, R3, R230, !P0 ;  /* 0x000000e603dc7207 */ /* 0x000fe20004000000 */
        /* <DEDUP_REMOVED lines=8> */
[----:B------:R-:W-:Y:S02]  /*4690*/  UIADD3 UR27, UR19, 0x40, URZ ;  /* 0x00000040131b7890 */ /* 0x000fe4000fffe03f */
[----:B------:R-:W-:Y:S02]  /*46a0*/  UIADD3 UR23, UR17, UR24, URZ ;  /* 0x0000001811177290 */ /* 0x000fe4000fffe03f */
[----:B------:R-:W-:Y:S01]  /*46b0*/  UIADD3 UR28, UR17, UR6, URZ ;  /* 0x00000006111c7290 */ /* 0x000fe2000fffe03f */
[----:B------:R-:W-:Y:S01]  /*46c0*/  LEA R220, R220, UR4, 0x1 ;  /* 0x00000004dcdc7c11 */ /* 0x000fe2000f8e08ff */
[----:B------:R-:W-:Y:S02]  /*46d0*/  UIADD3 UR21, UR17, UR27, URZ ;  /* 0x0000001b11157290 */ /* 0x000fe4000fffe03f */
[----:B------:R-:W-:Y:S02]  /*46e0*/  UIADD3 UR22, UR17, UR23, URZ ;  /* 0x0000001711167290 */ /* 0x000fe4000fffe03f */
[----:B------:R-:W-:Y:S01]  /*46f0*/  UIADD3 UR36, UR17, UR28, URZ ;  /* 0x0000001c11247290 */ /* 0x000fe2000fffe03f */
[----:B------:R-:W-:Y:S01]  /*4700*/  UMOV UR5, URZ ;  /* 0x0000003f00057c82 */ /* 0x000fe20008000000 */
[----:B------:R-:W-:-:S02]  /*4710*/  UIMAD UR31, UR31, 0x38, URZ ;  /* 0x000000381f1f78a4 */ /* 0x000fc4000f8e023f */
[----:B------:R-:W-:Y:S02]  /*4720*/  UIADD3 UR38, UR38, -UR11, URZ ;  /* 0x8000000b26267290 */ /* 0x000fe4000fffe03f */
[----:B------:R-:W-:Y:S02]  /*4730*/  UIADD3 UR29, UR17, UR21, URZ ;  /* 0x00000015111d7290 */ /* 0x000fe4000fffe03f */
[----:B------:R-:W-:Y:S02]  /*4740*/  UIADD3 UR30, UR17, UR22, URZ ;  /* 0x00000016111e7290 */ /* 0x000fe4000fffe03f */
[----:B------:R-:W-:Y:S01]  /*4750*/  UIADD3 UR37, UR17, UR36, URZ ;  /* 0x0000002411257290 */ /* 0x000fe2000fffe03f */
[----:B------:R-:W-:Y:S01]  /*4760*/  ULDC UR6, c[0x0][0x39c] ;  /* 0x0000e70000067ab9 */ /* 0x000fe20000000800 */
[----:B---3--:R-:W-:Y:S04]  /*4770*/  STL [R1+0x3c], R12 ;  /* 0x00003c0c01007387 */ /* 0x008fe80000100800 */
[----:B----4-:R-:W-:Y:S04]  /*4780*/  STL [R1+0x40], R11 ;  /* 0x0000400b01007387 */ /* 0x010fe80000100800 */
[----:B-----5:R-:W-:Y:S04]  /*4790*/  STL [R1+0x2c], R10 ;  /* 0x00002c0a01007387 */ /* 0x020fe80000100800 */
[----:B--2---:R2:W-:Y:S01]  /*47a0*/  STL [R1+0x38], R9 ;  /* 0x0000380901007387 */ /* 0x0045e20000100800 */
[----:B-1----:R-:W-:Y:S01]  /*47b0*/  @P1 FMUL.FTZ R0, R4, R0 ;  /* 0x0000000004001220 */ /* 0x002fe20000410000 */
[----:B------:R-:W-:-:S04]  /*47c0*/  VIADD R4, R17, 0xffffffc0 ;  /* 0xffffffc011047836 */ /* 0x000fc80000000000 */
[----:B------:R-:W-:Y:S01]  /*47d0*/  @P1 R2UR UR10, R0 ;  /* 0x00000000000a12ca */ /* 0x000fe200000e0000 */
[----:B------:R-:W-:Y:S02]  /*47e0*/  VIADD R0, R229, 0x1800 ;  /* 0x00001800e5007836 */ /* 0x000fe40000000000 */
[----:B------:R-:W-:-:S03]  /*47f0*/  IMAD.SHL.U32 R3, R4, 0x4, RZ ;  /* 0x0000000404037824 */ /* 0x000fc600078e00ff */
[----:B------:R-:W-:Y:S01]  /*4800*/  SEL R0, R0, R229, !P0 ;  /* 0x000000e500007207 */ /* 0x000fe20004000000 */
[----:B------:R-:W-:Y:S01]  /*4810*/  IMAD R232, R232, 0x80, R5 ;  /* 0x00000080e8e87824 */ /* 0x000fe200078e0205 */
[----:B------:R-:W-:-:S04]  /*4820*/  SHF.L.U64.HI R5, R17, 0x2, R8 ;  /* 0x0000000211057819 */ /* 0x000fc80000010208 */
[----:B------:R-:W-:Y:S01]  /*4830*/  I2FP.F32.S32 R8, R232 ;  /* 0x000000e800087245 */ /* 0x000fe20000201400 */
[----:B------:R-:W-:Y:S04]  /*4840*/  STL [R1+0x60], R5 ;  /* 0x0000600501007387 */ /* 0x000fe80000100800 */
[----:B------:R1:W-:Y:S01]  /*4850*/  STL [R1+0x5c], R3 ;  /* 0x00005c0301007387 */ /* 0x0003e20000100800 */
[----:B--2---:R-:W-:-:S03]  /*4860*/  VIADD R9, R232, 0x18 ;  /* 0x00000018e8097836 */ /* 0x004fc60000000000 */
[----:B------:R2:W-:Y:S01]  /*4870*/  STL [R1+0x14], R8 ;  /* 0x0000140801007387 */ /* 0x0005e20000100800 */
[----:B------:R-:W-:-:S03]  /*4880*/  VIADD R4, R232, 0x10 ;  /* 0x00000010e8047836 */ /* 0x000fc60000000000 */
[----:B------:R-:W-:Y:S01]  /*4890*/  STL [R1], R9 ;  /* 0x0000000901007387 */ /* 0x000fe20000100800 */
[C---:B------:R-:W-:Y:S01]  /*48a0*/  VIADD R6, R232.reuse, 0x8 ;  /* 0x00000008e8067836 */ /* 0x040fe20000000000 */
[----:B------:R-:W-:Y:S01]  /*48b0*/  I2FP.F32.S32 R4, R4 ;  /* 0x0000000400047245 */ /* 0x000fe20000201400 */
[----:B------:R-:W-:Y:S01]  /*48c0*/  VIADD R7, R232, 0x1 ;  /* 0x00000001e8077836 */ /* 0x000fe20000000000 */
[----:B-1----:R-:W-:Y:S01]  /*48d0*/  LEA R3, R0, UR4, 0x1 ;  /* 0x0000000400037c11 */ /* 0x002fe2000f8e08ff */
[C---:B------:R-:W-:Y:S02]  /*48e0*/  VIADD R0, R232.reuse, 0x11 ;  /* 0x00000011e8007836 */ /* 0x040fe40000000000 */
[----:B--2---:R-:W-:-:S03]  /*48f0*/  VIADD R8, R232, 0x19 ;  /* 0x00000019e8087836 */ /* 0x004fc60000000000 */
[----:B------:R-:W-:Y:S01]  /*4900*/  I2FP.F32.S32 R0, R0 ;  /* 0x0000000000007245 */ /* 0x000fe20000201400 */
[----:B------:R-:W-:Y:S01]  /*4910*/  VIADD R5, R232, 0x9 ;  /* 0x00000009e8057836 */ /* 0x000fe20000000000 */
[----:B------:R-:W-:Y:S04]  /*4920*/  STL [R1+0x8], R8 ;  /* 0x0000080801007387 */ /* 0x000fe80000100800 */
[----:B------:R1:W-:Y:S04]  /*4930*/  STL [R1+0x28], R0 ;  /* 0x0000280001007387 */ /* 0x0003e80000100800 */
[----:B------:R2:W-:Y:S01]  /*4940*/  STL [R1+0x24], R4 ;  /* 0x0000240401007387 */ /* 0x0005e20000100800 */
[----:B-1----:R-:W-:-:S02]  /*4950*/  I2FP.F32.S32 R0, R5 ;  /* 0x0000000500007245 */ /* 0x002fc40000201400 */
[----:B--2---:R-:W-:-:S03]  /*4960*/  I2FP.F32.S32 R4, R6 ;  /* 0x0000000600047245 */ /* 0x004fc60000201400 */
[----:B------:R1:W-:Y:S04]  /*4970*/  STL [R1+0x20], R0 ;  /* 0x0000200001007387 */ /* 0x0003e80000100800 */
[----:B------:R2:W-:Y:S01]  /*4980*/  STL [R1+0x1c], R4 ;  /* 0x00001c0401007387 */ /* 0x0005e20000100800 */
[----:B-1----:R-:W-:Y:S02]  /*4990*/  I2FP.F32.S32 R0, R7 ;  /* 0x0000000700007245 */ /* 0x002fe40000201400 */
[----:B--2---:R-:W-:-:S03]  /*49a0*/  I2FP.F32.S32 R4, R9 ;  /* 0x0000000900047245 */ /* 0x004fc60000201400 */
[----:B------:R1:W-:Y:S04]  /*49b0*/  STL [R1+0x18], R0 ;  /* 0x0000180001007387 */ /* 0x0003e80000100800 */
[----:B------:R2:W-:Y:S01]  /*49c0*/  STL [R1+0x10], R4 ;  /* 0x0000100401007387 */ /* 0x0005e20000100800 */
[----:B-1----:R-:W-:-:S05]  /*49d0*/  I2FP.F32.S32 R0, R8 ;  /* 0x0000000800007245 */ /* 0x002fca0000201400 */
[----:B------:R2:W-:Y:S01]  /*49e0*/  STL [R1+0xc], R0 ;  /* 0x00000c0001007387 */ /* 0x0005e20000100800 */
[----:B------:R-:W-:-:S05]  /*49f0*/  @UP1 UMOV UR5, UR10 ;  /* 0x0000000a00051c82 */ /* 0x000fca0008000000 */
.L_x_370:
[----:B------:R-:W0:Y:S01]  /*4a00*/  LDGDEPBAR ;  /* 0x00000000000079af */ /* 0x000e220000000000 */
[----:B--2---:R-:W-:Y:S01]  /*4a10*/  IADD3 R0, R228, R220, RZ ;  /* 0x000000dce4007210 */ /* 0x004fe20007ffe0ff */
[----:B------:R-:W-:Y:S02]  /*4a20*/  USHF.L.U32 UR10, UR7, 0x6, URZ ;  /* 0x00000006070a7899 */ /* 0x000fe4000800063f */
[----:B------:R-:W2:Y:S01]  /*4a30*/  LDL R236, [R1+0x3c] ;  /* 0x00003c0001ec7983 */ /* 0x000ea20000100800 */
[----:B------:R-:W-:Y:S02]  /*4a40*/  USHF.L.U32 UR18, UR41, 0x7, URZ ;  /* 0x0000000729127899 */ /* 0x000fe4000800063f */
[----:B------:R-:W-:Y:S01]  /*4a50*/  UISETP.GE.AND UP0, UPT, UR10, UR38, UPT ;  /* 0x000000260a00728c */ /* 0x000fe2000bf06270 */
[----:B------:R-:W3:Y:S01]  /*4a60*/  LDL R233, [R1+0x40] ;  /* 0x0000400001e97983 */ /* 0x000ee20000100800 */
[----:B------:R-:W-:Y:S03]  /*4a70*/  UIADD3 UR18, UR18, 0x80, URZ ;  /* 0x0000008012127890 */ /* 0x000fe6000fffe03f */
[----:B------:R-:W4:Y:S01]  /*4a80*/  LDL R250, [R1+0x14] ;  /* 0x0000140001fa7983 */ /* 0x000f220000100800 */
[----:B------:R-:W-:Y:S03]  /*4a90*/  UISETP.LT.AND UP0, UPT, UR18, UR11, UP0 ;  /* 0x0000000b1200728c */ /* 0x000fe60008701270 */
[----:B-----5:R-:W4:Y:S03]  /*4aa0*/  LDL R249, [R1+0x18] ;  /* 0x0000180001f97983 */ /* 0x020f260000100800 */
[----:B------:R-:W-:Y:S01]  /*4ab0*/  PLOP3.LUT P0, PT, PT, PT, UP0, 0x80, 0x0 ;  /* 0x000000000000781c */ /* 0x000fe20003f0f008 */
[----:B------:R-:W-:Y:S01]  /*4ac0*/  STL [R1+0xe4], R59 ;  /* 0x0000e43b01007387 */ /* 0x000fe20000100800 */
[----:B------:R-:W-:Y:S03]  /*4ad0*/  UISETP.GT.AND UP0, UPT, UR7, UR20, UPT ;  /* 0x000000140700728c */ /* 0x000fe6000bf04270 */
[----:B------:R-:W-:Y:S04]  /*4ae0*/  STL [R1+0xe0], R58 ;  /* 0x0000e03a01007387 */ /* 0x000fe80000100800 */
[----:B------:R1:W-:Y:S04]  /*4af0*/  STL [R1+0xdc], R57 ;  /* 0x0000dc3901007387 */ /* 0x0003e80000100800 */
[----:B-1----:R-:W4:Y:S04]  /*4b00*/  LDL R57, [R1+0x68] ;  /* 0x0000680001397983 */ /* 0x002f280000100800 */
        /* <DEDUP_REMOVED lines=23> */
[----:B------:R-:W-:Y:S04]  /*4c80*/  DEPBAR.LE SB0, 0x0 ;  /* 0x000080000000791a */ /* 0x000fe80000000000 */
[----:B------:R-:W-:Y:S06]  /*4c90*/  BAR.SYNC.DEFER_BLOCKING 0x0 ;  /* 0x0000000000007b1d */ /* 0x000fec0000010000 */
[----:B------:R-:W-:Y:S04]  /*4ca0*/  LDSM.16.M88.4 R32, [R220] ;  /* 0x00000000dc20783b */ /* 0x000fe80000000200 */
[----:B------:R-:W1:Y:S04]  /*4cb0*/  LDSM.16.M88.4 R16, [R222+0x9000] ;  /* 0x00900000de10783b */ /* 0x000e680000000200 */
[----:B------:R-:W1:Y:S04]  /*4cc0*/  LDSM.16.M88.4 R28, [R220+0x800] ;  /* 0x00080000dc1c783b */ /* 0x000e680000000200 */
[----:B------:R-:W1:Y:S04]  /*4cd0*/  LDSM.16.M88.4 R132, [R222+0x9400] ;  /* 0x00940000de84783b */ /* 0x000e680000000200 */
[----:B------:R-:W-:Y:S04]  /*4ce0*/  LDSM.16.M88.4 R136, [R0] ;  /* 0x000000000088783b */ /* 0x000fe80000000200 */
[----:B------:R-:W1:Y:S04]  /*4cf0*/  LDSM.16.M88.4 R140, [R223+0x9000] ;  /* 0x00900000df8c783b */ /* 0x000e680000000200 */
[----:B------:R-:W1:Y:S04]  /*4d00*/  LDSM.16.M88.4 R144, [R0+0x800] ;  /* 0x000800000090783b */ /* 0x000e680000000200 */
[----:B------:R-:W1:Y:S04]  /*4d10*/  LDSM.16.M88.4 R148, [R223+0x9400] ;  /* 0x00940000df94783b */ /* 0x000e680000000200 */
[----:B------:R-:W-:Y:S04]  /*4d20*/  LDSM.16.M88.4 R152, [R220+0x1000] ;  /* 0x00100000dc98783b */ /* 0x000fe80000000200 */
[----:B------:R-:W3:Y:S04]  /*4d30*/  LDSM.16.M88.4 R156, [R222+0xb000] ;  /* 0x00b00000de9c783b */ /* 0x000ee80000000200 */
[----:B------:R-:W-:Y:S01]  /*4d40*/  LDSM.16.M88.4 R160, [R222+0xb400] ;  /* 0x00b40000dea0783b */ /* 0x000fe20000000200 */
[-C--:B-1----:R-:W-:Y:S03]  /*4d50*/  HMMA.16816.F32 R4, R32, R16.reuse, RZ ;  /* 0x000000102004723c */ /* 0x082fe600000018ff */
[----:B------:R-:W-:Y:S04]  /*4d60*/  LDSM.16.M88.4 R164, [R0+0x1000] ;  /* 0x0010000000a4783b */ /* 0x000fe80000000200 */
[----:B------:R-:W-:Y:S01]  /*4d70*/  LDSM.16.M88.4 R168, [R223+0xb000] ;  /* 0x00b00000dfa8783b */ /* 0x000fe20000000200 */
[C---:B------:R-:W-:Y:S06]  /*4d80*/  HMMA.16816.F32 R8, R28.reuse, R16, RZ ;  /* 0x000000101c08723c */ /* 0x040fec00000018ff */
[-C--:B------:R-:W-:Y:S06]  /*4d90*/  HMMA.16816.F32 R12, R28, R18.reuse, RZ ;  /* 0x000000121c0c723c */ /* 0x080fec00000018ff */
[C---:B------:R-:W-:Y:S06]  /*4da0*/  HMMA.16816.F32 R16, R32.reuse, R18, RZ ;  /* 0x000000122010723c */ /* 0x040fec00000018ff */
[-C--:B------:R-:W-:Y:S06]  /*4db0*/  HMMA.16816.F32 R20, R32, R132.reuse, RZ ;  /* 0x000000842014723c */ /* 0x080fec00000018ff */
[C---:B------:R-:W-:Y:S06]  /*4dc0*/  HMMA.16816.F32 R24, R28.reuse, R132, RZ ;  /* 0x000000841c18723c */ /* 0x040fec00000018ff */
[-C--:B------:R-:W-:Y:S06]  /*4dd0*/  HMMA.16816.F32 R28, R28, R134.reuse, RZ ;  /* 0x000000861c1c723c */ /* 0x080fec00000018ff */
[----:B------:R-:W-:Y:S01]  /*4de0*/  HMMA.16816.F32 R32, R32, R134, RZ ;  /* 0x000000862020723c */ /* 0x000fe200000018ff */
[----:B------:R-:W1:Y:S05]  /*4df0*/  LDSM.16.M88.4 R132, [R220+0x1800] ;  /* 0x00180000dc84783b */ /* 0x000e6a0000000200 */
[-C--:B------:R-:W-:Y:S06]  /*4e00*/  HMMA.16816.F32 R4, R136, R140.reuse, R4 ;  /* 0x0000008c8804723c */ /* 0x080fec0000001804 */
[C---:B------:R-:W-:Y:S06]  /*4e10*/  HMMA.16816.F32 R8, R144.reuse, R140, R8 ;  /* 0x0000008c9008723c */ /* 0x040fec0000001808 */
[-C--:B------:R-:W-:Y:S06]  /*4e20*/  HMMA.16816.F32 R12, R144, R142.reuse, R12 ;  /* 0x0000008e900c723c */ /* 0x080fec000000180c */
[C---:B------:R-:W-:Y:S01]  /*4e30*/  HMMA.16816.F32 R16, R136.reuse, R142, R16 ;  /* 0x0000008e8810723c */ /* 0x040fe20000001810 */
[----:B------:R-:W-:Y:S05]  /*4e40*/  LDSM.16.M88.4 R140, [R223+0xb400] ;  /* 0x00b40000df8c783b */ /* 0x000fea0000000200 */
[-C--:B------:R-:W-:Y:S06]  /*4e50*/  HMMA.16816.F32 R20, R136, R148.reuse, R20 ;  /* 0x000000948814723c */ /* 0x080fec0000001814 */
[C---:B------:R-:W-:Y:S06]  /*4e60*/  HMMA.16816.F32 R24, R144.reuse, R148, R24 ;  /* 0x000000949018723c */ /* 0x040fec0000001818 */
[-C--:B------:R-:W-:Y:S01]  /*4e70*/  HMMA.16816.F32 R28, R144, R150.reuse, R28 ;  /* 0x00000096901c723c */ /* 0x080fe2000000181c */
[----:B------:R-:W-:Y:S02]  /*4e80*/  LDSM.16.M88.4 R144, [R220+0x2000] ;  /* 0x00200000dc90783b */ /* 0x000fe40000000200 */
[----:B--2---:R-:W-:Y:S03]  /*4e90*/  FSETP.NEU.FTZ.AND P2, PT, R236, -INF , PT ;  /* 0xff800000ec00780b */ /* 0x004fe60003f5d000 */
[----:B------:R-:W-:Y:S01]  /*4ea0*/  HMMA.16816.F32 R32, R136, R150, R32 ;  /* 0x000000968820723c */ /* 0x000fe20000001820 */
[----:B------:R-:W2:Y:S03]  /*4eb0*/  LDSM.16.M88.4 R136, [R0+0x1800] ;  /* 0x001800000088783b */ /* 0x000ea60000000200 */
[----:B---3--:R-:W-:Y:S01]  /*4ec0*/  FSETP.NEU.FTZ.AND P1, PT, R233, -INF , PT ;  /* 0xff800000e900780b */ /* 0x008fe20003f3d000 */
[----:B------:R-:W3:Y:S01]  /*4ed0*/  LDSM.16.M88.4 R148, [R222+0xd000] ;  /* 0x00d00000de94783b */ /* 0x000ee20000000200 */
[-C--:B------:R-:W-:Y:S06]  /*4ee0*/  HMMA.16816.F32 R4, R152, R156.reuse, R4 ;  /* 0x0000009c9804723c */ /* 0x080fec0000001804 */
[C---:B-1----:R-:W-:Y:S06]  /*4ef0*/  HMMA.16816.F32 R8, R132.reuse, R156, R8 ;  /* 0x0000009c8408723c */ /* 0x042fec0000001808 */
[-C--:B------:R-:W-:Y:S06]  /*4f00*/  HMMA.16816.F32 R12, R132, R158.reuse, R12 ;  /* 0x0000009e840c723c */ /* 0x080fec000000180c */
[C---:B------:R-:W-:Y:S01]  /*4f10*/  HMMA.16816.F32 R16, R152.reuse, R158, R16 ;  /* 0x0000009e9810723c */ /* 0x040fe20000001810 */
[----:B------:R-:W-:Y:S05]  /*4f20*/  LDSM.16.M88.4 R156, [R0+0x2000] ;  /* 0x00200000009c783b */ /* 0x000fea0000000200 */
[-C--:B------:R-:W-:Y:S06]  /*4f30*/  HMMA.16816.F32 R20, R152, R160.reuse, R20 ;  /* 0x000000a09814723c */ /* 0x080fec0000001814 */
[C---:B------:R-:W-:Y:S06]  /*4f40*/  HMMA.16816.F32 R24, R132.reuse, R160, R24 ;  /* 0x000000a08418723c */ /* 0x040fec0000001818 */
[-C--:B------:R-:W-:Y:S01]  /*4f50*/  HMMA.16816.F32 R28, R132, R162.reuse, R28 ;  /* 0x000000a2841c723c */ /* 0x080fe2000000181c */
[----:B------:R-:W1:Y:S05]  /*4f60*/  LDSM.16.M88.4 R132, [R220+0x2800] ;  /* 0x00280000dc84783b */ /* 0x000e6a0000000200 */
[----:B------:R-:W-:Y:S01]  /*4f70*/  HMMA.16816.F32 R32, R152, R162, R32 ;  /* 0x000000a29820723c */ /* 0x000fe20000001820 */
[----:B------:R-:W4:Y:S04]  /*4f80*/  LDSM.16.M88.4 R152, [R222+0xd400] ;  /* 0x00d40000de98783b */ /* 0x000f280000000200 */
[----:B------:R-:W4:Y:S01]  /*4f90*/  LDSM.16.M88.4 R160, [R223+0xd000] ;  /* 0x00d00000dfa0783b */ /* 0x000f220000000200 */
[-C--:B------:R-:W-:Y:S06]  /*4fa0*/  HMMA.16816.F32 R4, R164, R168.reuse, R4 ;  /* 0x000000a8a404723c */ /* 0x080fec0000001804 */
        /* <DEDUP_REMOVED lines=8> */
[----:B------:R4:W4:Y:S03]  /*5030*/  LDSM.16.M88.4 R136, [R0+0x2800] ;  /* 0x002800000088783b */ /* 0x0009260000000200 */
[----:B------:R-:W-:Y:S06]  /*5040*/  HMMA.16816.F32 R32, R164, R142, R32 ;  /* 0x0000008ea420723c */ /* 0x000fec0000001820 */
[-C--:B---3--:R-:W-:Y:S06]  /*5050*/  HMMA.16816.F32 R4, R144, R148.reuse, R4 ;  /* 0x000000949004723c */ /* 0x088fec0000001804 */
[C---:B-1----:R-:W-:Y:S06]  /*5060*/  HMMA.16816.F32 R8, R132.reuse, R148, R8 ;  /* 0x000000948408723c */ /* 0x042fec0000001808 */
[-C--:B------:R-:W-:Y:S05]  /*5070*/  HMMA.16816.F32 R12, R132, R150.reuse, R12 ;  /* 0x00000096840c723c */ /* 0x080fea000000180c */
[----:B----4-:R-:W-:Y:S01]  /*5080*/  @!P0 IADD3 R0, R232, 0x1, RZ ;  /* 0x00000001e8008810 */ /* 0x010fe20007ffe0ff */
[C---:B------:R-:W-:Y:S06]  /*5090*/  HMMA.16816.F32 R16, R144.reuse, R150, R16 ;  /* 0x000000969010723c */ /* 0x040fec0000001810 */
        /* <DEDUP_REMOVED lines=28> */
[----:B------:R-:W4:Y:S10]  /*5260*/  MUFU.TANH R46, R6 ;  /* 0x00000006002e7308 */ /* 0x000f340000002400 */
[----:B------:R-:W-:Y:S01]  /*5270*/  MUFU.TANH R171, R12 ;  /* 0x0000000c00ab7308 */ /* 0x000fe20000002400 */
[----:B---3--:R-:W3:Y:S09]  /*5280*/  LDL R17, [R1+0x2c] ;  /* 0x00002c0001117983 */ /* 0x008ef20000100800 */
[----:B------:R1:W4:Y:S10]  /*5290*/  MUFU.TANH R45, R7 ;  /* 0x00000007002d7308 */ /* 0x0003340000002400 */
[----:B------:R4:W-:Y:S10]  /*52a0*/  MUFU.TANH R237, R15 ;  /* 0x0000000f00ed7308 */ /* 0x0009f40000002400 */
[----:B------:R4:W-:Y:S01]  /*52b0*/  MUFU.TANH R240, R10 ;  /* 0x0000000a00f07308 */ /* 0x0009e20000002400 */
[----:B-1----:R-:W1:Y:S09]  /*52c0*/  LDSM.16.M88.4 R4, [R223+0xd400] ;  /* 0x00d40000df04783b */ /* 0x002e720000000200 */
[----:B------:R1:W-:Y:S01]  /*52d0*/  MUFU.TANH R54, R16 ;  /* 0x0000001000367308 */ /* 0x0003e20000002400 */
[----:B----4-:R-:W4:Y:S09]  /*52e0*/  LDL R15, [R1+0x38] ;  /* 0x00003800010f7983 */ /* 0x010f320000100800 */
[----:B------:R1:W2:Y:S01]  /*52f0*/  MUFU.TANH R234, R9 ;  /* 0x0000000900ea7308 */ /* 0x0002a20000002400 */
[----:B------:R-:W-:Y:S05]  /*5300*/  FMUL.FTZ R10, R236, 1.4426950216293334961 ;  /* 0x3fb8aa3bec0a7820 */ /* 0x000fea0000410000 */
[----:B------:R-:W-:Y:S04]  /*5310*/  FSEL R10, R10, RZ, P2 ;  /* 0x000000ff0a0a7208 */ /* 0x000fe80001000000 */
[----:B------:R1:W-:Y:S02]  /*5320*/  MUFU.TANH R238, R14 ;  /* 0x0000000e00ee7308 */ /* 0x0003e40000002400 */
[----:B-1----:R-:W-:Y:S08]  /*5330*/  MOV R16, 0x20 ;  /* 0x0000002000107802 */ /* 0x002ff00000000f00 */
[----:B------:R1:W-:Y:S01]  /*5340*/  MUFU.TANH R170, R13 ;  /* 0x0000000d00aa7308 */ /* 0x0003e20000002400 */
[----:B------:R-:W-:Y:S01]  /*5350*/  FMUL.FTZ R9, R233, 1.4426950216293334961 ;  /* 0x3fb8aa3be9097820 */ /* 0x000fe20000410000 */
[----:B------:R-:W-:Y:S04]  /*5360*/  MOV R233, 0x8 ;  /* 0x0000000800e97802 */ /* 0x000fe80000000f00 */
[----:B------:R-:W-:Y:S04]  /*5370*/  FSEL R9, R9, RZ, P1 ;  /* 0x000000ff09097208 */ /* 0x000fe80000800000 */
[----:B------:R1:W-:Y:S01]  /*5380*/  MUFU.TANH R39, R19 ;  /* 0x0000001300277308 */ /* 0x0003e20000002400 */
[-C--:B------:R-:W-:Y:S01]  /*5390*/  HMMA.16816.F32 R20, R156, R4.reuse, R20 ;  /* 0x000000049c14723c */ /* 0x080fe20000001814 */
[----:B------:R-:W-:Y:S05]  /*53a0*/  MOV R14, 0x28 ;  /* 0x00000028000e7802 */ /* 0x000fea0000000f00 */
[C---:B------:R-:W-:Y:S03]  /*53b0*/  HMMA.16816.F32 R24, R136.reuse, R4, R24 ;  /* 0x000000048818723c */ /* 0x040fe60000001818 */
[----:B------:R1:W2:Y:S02]  /*53c0*/  MUFU.TANH R235, R8 ;  /* 0x0000000800eb7308 */ /* 0x0002a40000002400 */
[----:B-1----:R-:W-:Y:S01]  /*53d0*/  FFMA.FTZ R13, R249, UR5, R58 ;  /* 0x00000005f90d7c23 */ /* 0x002fe2000801003a */
[-C--:B------:R-:W-:Y:S07]  /*53e0*/  HMMA.16816.F32 R28, R136, R6.reuse, R28 ;  /* 0x00000006881c723c */ /* 0x080fee000000181c */
[----:B------:R1:W4:Y:S01]  /*53f0*/  MUFU.TANH R40, R18 ;  /* 0x0000001200287308 */ /* 0x0003220000002400 */
[----:B------:R-:W4:Y:S03]  /*5400*/  LDL R19, [R1+0x10] ;  /* 0x0000100001137983 */ /* 0x000f260000100800 */
[----:B------:R-:W-:Y:S01]  /*5410*/  @!P0 IADD3 R5, R57, UR10, RZ ;  /* 0x0000000a39058c10 */ /* 0x000fe2000fffe0ff */
[C---:B------:R-:W-:Y:S01]  /*5420*/  FFMA.FTZ R4, R250.reuse, UR5, R59 ;  /* 0x00000005fa047c23 */ /* 0x040fe2000801003b */
[----:B------:R-:W-:Y:S04]  /*5430*/  HMMA.16816.F32 R32, R156, R6, R32 ;  /* 0x000000069c20723c */ /* 0x000fe80000001820 */
[C---:B------:R-:W-:Y:S01]  /*5440*/  @!P0 VIMNMX R12, R5.reuse, UR11, PT ;  /* 0x0000000b050c8c48 */ /* 0x040fe2000bfe0100 */
[----:B------:R-:W-:Y:S01]  /*5450*/  FFMA.FTZ R8, R250, UR5, R46 ;  /* 0x00000005fa087c23 */ /* 0x000fe2000801002e */
[----:B------:R-:W-:Y:S01]  /*5460*/  @!P0 VIADDMNMX R11, R5, R233, UR11, PT ;  /* 0x0000000b050b8e46 */ /* 0x000fe2000b8001e9 */
[----:B------:R-:W-:Y:S01]  /*5470*/  FMUL.FTZ R21, R21, UR6 ;  /* 0x0000000615157c20 */ /* 0x000fe20008410000 */
[-C--:B------:R-:W-:Y:S02]  /*5480*/  @!P0 ISETP.GE.AND P3, PT, R232, R12.reuse, PT ;  /* 0x0000000ce800820c */ /* 0x080fe40003f66270 */
[----:B------:R-:W-:Y:S01]  /*5490*/  @!P0 ISETP.GE.AND P1, PT, R0, R12, PT ;  /* 0x0000000c0000820c */ /* 0x000fe20003f26270 */
[----:B------:R1:W-:Y:S01]  /*54a0*/  MUFU.TANH R50, R21 ;  /* 0x0000001500327308 */ /* 0x0003e20000002400 */
[----:B------:R-:W-:Y:S01]  /*54b0*/  @!P0 FSEL R4, R4, -INF , !P3 ;  /* 0xff80000004048808 */ /* 0x000fe20005800000 */
[----:B------:R-:W-:Y:S01]  /*54c0*/  FMUL.FTZ R20, R20, UR6 ;  /* 0x0000000614147c20 */ /* 0x000fe20008410000 */
[----:B------:R-:W-:Y:S01]  /*54d0*/  @!P0 FSEL R13, R13, -INF , !P1 ;  /* 0xff8000000d0d8808 */ /* 0x000fe20004800000 */
[----:B-1----:R-:W4:Y:S01]  /*54e0*/  LDL R18, [R1] ;  /* 0x0000000001127983 */ /* 0x002f220000100800 */
[-C--:B------:R-:W-:Y:S01]  /*54f0*/  @!P0 ISETP.GE.AND P1, PT, R0, R11.reuse, PT ;  /* 0x0000000b0000820c */ /* 0x080fe20003f26270 */
[--C-:B------:R-:W-:Y:S01]  /*5500*/  FFMA.FTZ R4, R4, UR12, -R10.reuse ;  /* 0x0000000c04047c23 */ /* 0x100fe2000801080a */
[----:B------:R-:W-:Y:S03]  /*5510*/  FMUL.FTZ R28, R28, UR6 ;  /* 0x000000061c1c7c20 */ /* 0x000fe60008410000 */
[----:B------:R1:W4:Y:S01]  /*5520*/  MUFU.TANH R52, R20 ;  /* 0x0000001400347308 */ /* 0x0003220000002400 */
[----:B------:R-:W-:Y:S01]  /*5530*/  FMUL.FTZ R29, R29, UR6 ;  /* 0x000000061d1d7c20 */ /* 0x000fe20008410000 */
[----:B------:R-:W-:Y:S01]  /*5540*/  FMUL.FTZ R30, R30, UR6 ;  /* 0x000000061e1e7c20 */ /* 0x000fe20008410000 */
[----:B------:R-:W-:Y:S01]  /*5550*/  FMUL.FTZ R31, R31, UR6 ;  /* 0x000000061f1f7c20 */ /* 0x000fe20008410000 */
[----:B------:R-:W-:Y:S01]  /*5560*/  @!P0 ISETP.GE.AND P2, PT, R232, R11, PT ;  /* 0x0000000be800820c */ /* 0x000fe20003f46270 */
[----:B------:R-:W-:Y:S01]  /*5570*/  FMUL.FTZ R32, R32, UR6 ;  /* 0x0000000620207c20 */ /* 0x000fe20008410000 */
[----:B------:R-:W-:Y:S01]  /*5580*/  FMUL.FTZ R33, R33, UR6 ;  /* 0x0000000621217c20 */ /* 0x000fe20008410000 */
[----:B------:R-:W-:Y:S03]  /*5590*/  FMUL.FTZ R34, R34, UR6 ;  /* 0x0000000622227c20 */ /* 0x000fe60008410000 */
[----:B------:R-:W-:Y:S01]  /*55a0*/  MUFU.TANH R163, R28 ;  /* 0x0000001c00a37308 */ /* 0x000fe20000002400 */
[----:B------:R-:W4:Y:S01]  /*55b0*/  LDL R21, [R1+0x24] ;  /* 0x0000240001157983 */ /* 0x000f220000100800 */
[----:B------:R-:W-:Y:S01]  /*55c0*/  FMUL.FTZ R35, R35, UR6 ;  /* 0x0000000623237c20 */ /* 0x000fe20008410000 */
[----:B------:R-:W-:Y:S01]  /*55d0*/  @!P0 FSEL R8, R8, -INF , !P2 ;  /* 0xff80000008088808 */ /* 0x000fe20005000000 */
[----:B------:R-:W-:Y:S01]  /*55e0*/  FMUL.FTZ R22, R22, UR6 ;  /* 0x0000000616167c20 */ /* 0x000fe20008410000 */
[----:B------:R-:W-:Y:S01]  /*55f0*/  FMUL.FTZ R23, R23, UR6 ;  /* 0x0000000617177c20 */ /* 0x000fe20008410000 */
[----:B------:R-:W-:Y:S01]  /*5600*/  FFMA.FTZ R13, R13, UR12, -R10 ;  /* 0x0000000c0d0d7c23 */ /* 0x000fe2000801080a */
[----:B------:R-:W-:Y:S03]  /*5610*/  FMUL.FTZ R24, R24, UR6 ;  /* 0x0000000618187c20 */ /* 0x000fe60008410000 */
[----:B------:R2:W-:Y:S01]  /*5620*/  MUFU.EX2 R145, R4 ;  /* 0x0000000400917308 */ /* 0x0005e20000000800 */
[----:B------:R-:W-:Y:S01]  /*5630*/  FFMA.FTZ R8, R8, UR12, -R9 ;  /* 0x0000000c08087c23 */ /* 0x000fe20008010809 */
[----:B-1----:R-:W4:Y:S01]  /*5640*/  LDL R20, [R1+0x28] ;  /* 0x0000280001147983 */ /* 0x002f220000100800 */
[----:B------:R-:W-:Y:S01]  /*5650*/  FMUL.FTZ R25, R25, UR6 ;  /* 0x0000000619197c20 */ /* 0x000fe20008410000 */
[----:B------:R-:W-:Y:S01]  /*5660*/  FMUL.FTZ R26, R26, UR6 ;  /* 0x000000061a1a7c20 */ /* 0x000fe20008410000 */
[----:B------:R-:W-:Y:S05]  /*5670*/  FMUL.FTZ R27, R27, UR6 ;  /* 0x000000061b1b7c20 */ /* 0x000fea0008410000 */
[----:B------:R-:W1:Y:S10]  /*5680*/  MUFU.TANH R3, R22 ;  /* 0x0000001600037308 */ /* 0x000e740000002400 */
[----:B------:R1:W-:Y:S01]  /*5690*/  MUFU.EX2 R47, R8 ;  /* 0x00000008002f7308 */ /* 0x0003e20000000800 */
[----:B--2---:R-:W-:Y:S05]  /*56a0*/  FFMA.FTZ R4, R249, UR5, R45 ;  /* 0x00000005f9047c23 */ /* 0x004fea000801002d */
[----:B------:R-:W-:Y:S04]  /*56b0*/  @!P0 FSEL R4, R4, -INF , !P1 ;  /* 0xff80000004048808 */ /* 0x000fe80004800000 */
[----:B------:R-:W2:Y:S01]  /*56c0*/  MUFU.TANH R2, R23 ;  /* 0x0000001700027308 */ /* 0x000ea20000002400 */
[----:B------:R-:W-:Y:S09]  /*56d0*/  FFMA.FTZ R4, R4, UR12, -R9 ;  /* 0x0000000c04047c23 */ /* 0x000ff20008010809 */
[----:B------:R2:W-:Y:S01]  /*56e0*/  MUFU.EX2 R144, R13 ;  /* 0x0000000d00907308 */ /* 0x0005e20000000800 */
[C---:B-1----:R-:W-:Y:S02]  /*56f0*/  @!P0 VIADDMNMX R8, R5.reuse, R16, UR11, PT ;  /* 0x0000000b05088e46 */ /* 0x042fe4000b800110 */
[----:B------:R-:W4:Y:S01]  /*5700*/  LDL R16, [R1+0x20] ;  /* 0x0000200001107983 */ /* 0x000f220000100800 */
[----:B------:R-:W-:Y:S01]  /*5710*/  @!P0 VIADDMNMX R5, R5, R14, UR11, PT ;  /* 0x0000000b05058e46 */ /* 0x000fe2000b80010e */
[----:B------:R-:W-:Y:S01]  /*5720*/  FFMA.FTZ R14, R249, UR5, R234 ;  /* 0x00000005f90e7c23 */ /* 0x000fe200080100ea */
[-C--:B------:R-:W-:Y:S04]  /*5730*/  @!P0 ISETP.GE.AND P4, PT, R232, R8.reuse, PT ;  /* 0x00000008e800820c */ /* 0x080fe80003f86270 */
[----:B------:R3:W-:Y:S01]  /*5740*/  MUFU.EX2 R44, R4 ;  /* 0x00000004002c7308 */ /* 0x0007e20000000800 */
[CC--:B------:R-:W-:Y:S02]  /*5750*/  @!P0 ISETP.GE.AND P3, PT, R0.reuse, R8.reuse, PT ;  /* 0x000000080000820c */ /* 0x0c0fe40003f66270 */
[-C--:B------:R-:W-:Y:S02]  /*5760*/  @!P0 ISETP.GE.AND P2, PT, R0, R5.reuse, PT ;  /* 0x000000050000820c */ /* 0x080fe40003f46270 */
[----:B------:R-:W-:Y:S02]  /*5770*/  @!P0 FSEL R14, R14, -INF , !P3 ;  /* 0xff8000000e0e8808 */ /* 0x000fe40005800000 */
[-C--:B------:R-:W-:Y:S03]  /*5780*/  @!P0 ISETP.GE.AND P3, PT, R232, R5.reuse, PT ;  /* 0x00000005e800820c */ /* 0x080fe60003f66270 */
[----:B------:R-:W1:Y:S01]  /*5790*/  MUFU.TANH R167, R24 ;  /* 0x0000001800a77308 */ /* 0x000e620000002400 */
[----:B--2---:R-:W-:Y:S05]  /*57a0*/  FFMA.FTZ R13, R250, UR5, R235 ;  /* 0x00000005fa0d7c23 */ /* 0x004fea00080100eb */
[----:B------:R-:W-:Y:S04]  /*57b0*/  @!P0 FSEL R13, R13, -INF , !P4 ;  /* 0xff8000000d0d8808 */ /* 0x000fe80006000000 */
[----:B------:R-:W2:Y:S10]  /*57c0*/  MUFU.TANH R166, R25 ;  /* 0x0000001900a67308 */ /* 0x000eb40000002400 */
[----:B------:R-:W2:Y:S10]  /*57d0*/  MUFU.TANH R236, R26 ;  /* 0x0000001a00ec7308 */ /* 0x000eb40000002400 */
[----:B------:R-:W2:Y:S10]  /*57e0*/  MUFU.TANH R233, R27 ;  /* 0x0000001b00e97308 */ /* 0x000eb40000002400 */
[----:B------:R-:W-:Y:S10]  /*57f0*/  MUFU.TANH R162, R29 ;  /* 0x0000001d00a27308 */ /* 0x000ff40000002400 */
[----:B------:R-:W2:Y:S10]  /*5800*/  MUFU.TANH R169, R30 ;  /* 0x0000001e00a97308 */ /* 0x000eb40000002400 */
[----:B------:R-:W2:Y:S10]  /*5810*/  MUFU.TANH R158, R32 ;  /* 0x00000020009e7308 */ /* 0x000eb40000002400 */
[----:B------:R-:W2:Y:S10]  /*5820*/  MUFU.TANH R159, R33 ;  /* 0x00000021009f7308 */ /* 0x000eb40000002400 */
[----:B------:R-:W-:Y:S01]  /*5830*/  MUFU.TANH R168, R31 ;  /* 0x0000001f00a87308 */ /* 0x000fe20000002400 */
[C---:B---3--:R-:W-:Y:S01]  /*5840*/  FMUL.FTZ R4, R17.reuse, 1.4426950216293334961 ;  /* 0x3fb8aa3b11047820 */ /* 0x048fe20000410000 */
[----:B------:R-:W-:Y:S02]  /*5850*/  FSETP.NEU.FTZ.AND P1, PT, R17, -INF , PT ;  /* 0xff8000001100780b */ /* 0x000fe40003f3d000 */
[----:B------:R-:W3:Y:S02]  /*5860*/  LDL R17, [R1+0x1c] ;  /* 0x00001c0001117983 */ /* 0x000ee40000100800 */
[----:B------:R-:W-:Y:S05]  /*5870*/  FSEL R4, R4, RZ, P1 ;  /* 0x000000ff04047208 */ /* 0x000fea0000800000 */
[--C-:B------:R-:W-:Y:S01]  /*5880*/  FFMA.FTZ R13, R13, UR12, -R4.reuse ;  /* 0x0000000c0d0d7c23 */ /* 0x100fe20008010804 */
[----:B------:R-:W-:Y:S03]  /*5890*/  FFMA.FTZ R14, R14, UR12, -R4 ;  /* 0x0000000c0e0e7c23 */ /* 0x000fe60008010804 */
[----:B------:R1:W-:Y:S10]  /*58a0*/  MUFU.EX2 R161, R13 ;  /* 0x0000000d00a17308 */ /* 0x0003f40000000800 */
[----:B------:R2:W-:Y:S01]  /*58b0*/  MUFU.EX2 R160, R14 ;  /* 0x0000000e00a07308 */ /* 0x0005e20000000800 */
[----:B-1----:R-:W-:Y:S01]  /*58c0*/  FFMA.FTZ R13, R249, UR5, R239 ;  /* 0x00000005f90d7c23 */ /* 0x002fe200080100ef */
[C---:B----4-:R-:W-:Y:S01]  /*58d0*/  FSETP.NEU.FTZ.AND P1, PT, R15.reuse, -INF , PT ;  /* 0xff8000000f00780b */ /* 0x050fe20003f3d000 */
[----:B------:R-:W-:Y:S01]  /*58e0*/  FMUL.FTZ R0, R15, 1.4426950216293334961 ;  /* 0x3fb8aa3b0f007820 */ /* 0x000fe20000410000 */
[----:B------:R-:W-:Y:S06]  /*58f0*/  FFMA.FTZ R15, R250, UR5, R240 ;  /* 0x00000005fa0f7c23 */ /* 0x000fec00080100f0 */
[----:B------:R-:W1:Y:S01]  /*5900*/  MUFU.TANH R249, R35 ;  /* 0x0000002300f97308 */ /* 0x000e620000002400 */
[----:B------:R-:W-:Y:S02]  /*5910*/  @!P0 FSEL R13, R13, -INF , !P2 ;  /* 0xff8000000d0d8808 */ /* 0x000fe40005000000 */
[----:B------:R-:W-:Y:S02]  /*5920*/  FSEL R0, R0, RZ, P1 ;  /* 0x000000ff00007208 */ /* 0x000fe40000800000 */
[----:B------:R-:W-:Y:S02]  /*5930*/  @!P0 FSEL R15, R15, -INF , !P3 ;  /* 0xff8000000f0f8808 */ /* 0x000fe40005800000 */
[----:B--2---:R-:W-:Y:S01]  /*5940*/  @!P0 IADD3 R14, R232, 0x8, RZ ;  /* 0x00000008e80e8810 */ /* 0x004fe20007ffe0ff */
[--C-:B------:R-:W-:Y:S02]  /*5950*/  FFMA.FTZ R13, R13, UR12, -R0.reuse ;  /* 0x0000000c0d0d7c23 */ /* 0x100fe40008010800 */
[----:B------:R-:W2:Y:S01]  /*5960*/  MUFU.TANH R250, R34 ;  /* 0x0000002200fa7308 */ /* 0x000ea20000002400 */
[----:B------:R-:W-:Y:S01]  /*5970*/  FFMA.FTZ R15, R15, UR12, -R0 ;  /* 0x0000000c0f0f7c23 */ /* 0x000fe20008010800 */
[CC--:B------:R-:W-:Y:S02]  /*5980*/  @!P0 ISETP.GE.AND P1, PT, R14.reuse, R8.reuse, PT ;  /* 0x000000080e00820c */ /* 0x0c0fe40003f26270 */
[-C--:B------:R-:W-:Y:S06]  /*5990*/  @!P0 ISETP.GE.AND P2, PT, R14, R5.reuse, PT ;  /* 0x000000050e00820c */ /* 0x080fec0003f46270 */
[----:B------:R-:W-:Y:S10]  /*59a0*/  MUFU.EX2 R165, R15 ;  /* 0x0000000f00a57308 */ /* 0x000ff40000000800 */
[----:B------:R4:W-:Y:S02]  /*59b0*/  MUFU.EX2 R164, R13 ;  /* 0x0000000d00a47308 */ /* 0x0009e40000000800 */
[----:B----4-:R-:W-:Y:S01]  /*59c0*/  @!P0 IADD3 R13, R232, 0x9, RZ ;  /* 0x00000009e80d8810 */ /* 0x010fe20007ffe0ff */
[C---:B------:R-:W-:Y:S01]  /*59d0*/  FFMA.FTZ R7, R16.reuse, UR5, R170 ;  /* 0x0000000510077c23 */ /* 0x040fe200080100aa */
[----:B---3--:R-:W-:Y:S05]  /*59e0*/  FFMA.FTZ R15, R17, UR5, R171 ;  /* 0x00000005110f7c23 */ /* 0x008fea00080100ab */
[----:B------:R-:W-:Y:S02]  /*59f0*/  @!P0 FSEL R15, R15, -INF , !P1 ;  /* 0xff8000000f0f8808 */ /* 0x000fe40004800000 */
[----:B------:R-:W-:Y:S03]  /*5a00*/  @!P0 ISETP.GE.AND P1, PT, R13, R8, PT ;  /* 0x000000080d00820c */ /* 0x000fe60003f26270 */
[----:B------:R-:W-:Y:S01]  /*5a10*/  FFMA.FTZ R6, R15, UR12, -R4 ;  /* 0x0000000c0f067c23 */ /* 0x000fe20008010804 */
[----:B------:R-:W-:Y:S01]  /*5a20*/  @!P0 FSEL R7, R7, -INF , !P1 ;  /* 0xff80000007078808 */ /* 0x000fe20004800000 */
[----:B------:R-:W-:Y:S01]  /*5a30*/  FFMA.FTZ R15, R17, UR5, R238 ;  /* 0x00000005110f7c23 */ /* 0x000fe200080100ee */
[----:B------:R-:W-:Y:S01]  /*5a40*/  @!P0 ISETP.GE.AND P1, PT, R13, R5, PT ;  /* 0x000000050d00820c */ /* 0x000fe20003f26270 */
[----:B------:R3:W-:Y:S02]  /*5a50*/  MUFU.EX2 R152, R6 ;  /* 0x0000000600987308 */ /* 0x0007e40000000800 */
[----:B------:R-:W-:Y:S01]  /*5a60*/  FFMA.FTZ R7, R7, UR12, -R4 ;  /* 0x0000000c07077c23 */ /* 0x000fe20008010804 */
[----:B------:R-:W-:Y:S07]  /*5a70*/  @!P0 FSEL R15, R15, -INF , !P2 ;  /* 0xff8000000f0f8808 */ /* 0x000fee0005000000 */
[----:B------:R4:W-:Y:S01]  /*5a80*/  MUFU.EX2 R151, R7 ;  /* 0x0000000700977308 */ /* 0x0009e20000000800 */
[----:B------:R-:W-:Y:S09]  /*5a90*/  FFMA.FTZ R15, R15, UR12, -R0 ;  /* 0x0000000c0f0f7c23 */ /* 0x000ff20008010800 */
[----:B------:R1:W-:Y:S01]  /*5aa0*/  MUFU.EX2 R157, R15 ;  /* 0x0000000f009d7308 */ /* 0x0003e20000000800 */
[----:B---3--:R-:W-:Y:S05]  /*5ab0*/  FFMA.FTZ R6, R16, UR5, R237 ;  /* 0x0000000510067c23 */ /* 0x008fea00080100ed */
[----:B------:R-:W-:Y:S02]  /*5ac0*/  @!P0 FSEL R6, R6, -INF , !P1 ;  /* 0xff80000006068808 */ /* 0x000fe40004800000 */
[-C--:B------:R-:W-:Y:S01]  /*5ad0*/  @!P0 ISETP.GE.AND P1, PT, R14, R12.reuse, PT ;  /* 0x0000000c0e00820c */ /* 0x080fe20003f26270 */
[----:B----4-:R-:W-:Y:S02]  /*5ae0*/  FFMA.FTZ R7, R17, UR5, R54 ;  /* 0x0000000511077c23 */ /* 0x010fe40008010036 */
[----:B------:R-:W-:Y:S03]  /*5af0*/  FFMA.FTZ R6, R6, UR12, -R0 ;  /* 0x0000000c06067c23 */ /* 0x000fe60008010800 */
[----:B------:R-:W-:Y:S01]  /*5b00*/  @!P0 FSEL R7, R7, -INF , !P1 ;  /* 0xff80000007078808 */ /* 0x000fe20004800000 */
[----:B------:R3:W-:Y:S01]  /*5b10*/  MUFU.EX2 R156, R6 ;  /* 0x00000006009c7308 */ /* 0x0007e20000000800 */
[-C--:B------:R-:W-:Y:S01]  /*5b20*/  @!P0 ISETP.GE.AND P1, PT, R13, R12.reuse, PT ;  /* 0x0000000c0d00820c */ /* 0x080fe20003f26270 */
[----:B-1----:R-:W-:Y:S02]  /*5b30*/  FFMA.FTZ R15, R17, UR5, R40 ;  /* 0x00000005110f7c23 */ /* 0x002fe40008010028 */
[----:B------:R-:W-:Y:S01]  /*5b40*/  FFMA.FTZ R7, R7, UR12, -R10 ;  /* 0x0000000c07077c23 */ /* 0x000fe2000801080a */
[----:B------:R-:W4:Y:S05]  /*5b50*/  LDL R17, [R1+0x8] ;  /* 0x0000080001117983 */ /* 0x000f2a0000100800 */
[----:B------:R1:W-:Y:S01]  /*5b60*/  MUFU.EX2 R57, R7 ;  /* 0x0000000700397308 */ /* 0x0003e20000000800 */
[----:B---3--:R-:W-:Y:S05]  /*5b70*/  FFMA.FTZ R6, R16, UR5, R53 ;  /* 0x0000000510067c23 */ /* 0x008fea0008010035 */
[----:B------:R-:W-:Y:S02]  /*5b80*/  @!P0 FSEL R6, R6, -INF , !P1 ;  /* 0xff80000006068808 */ /* 0x000fe40004800000 */
[-C--:B------:R-:W-:Y:S01]  /*5b90*/  @!P0 ISETP.GE.AND P1, PT, R14, R11.reuse, PT ;  /* 0x0000000b0e00820c */ /* 0x080fe20003f26270 */
[----:B-1----:R-:W-:Y:S01]  /*5ba0*/  FFMA.FTZ R7, R16, UR5, R39 ;  /* 0x0000000510077c23 */ /* 0x002fe20008010027 */
[----:B------:R-:W-:Y:S01]  /*5bb0*/  FFMA.FTZ R14, R21, UR5, R52 ;  /* 0x00000005150e7c23 */ /* 0x000fe20008010034 */
[----:B------:R-:W3:Y:S01]  /*5bc0*/  LDL R16, [R1+0xc] ;  /* 0x00000c0001107983 */ /* 0x000ee20000100800 */
[----:B------:R-:W-:Y:S01]  /*5bd0*/  @!P0 FSEL R15, R15, -INF , !P1 ;  /* 0xff8000000f0f8808 */ /* 0x000fe20004800000 */
[--C-:B------:R-:W-:Y:S01]  /*5be0*/  FFMA.FTZ R6, R6, UR12, -R10.reuse ;  /* 0x0000000c06067c23 */ /* 0x100fe2000801080a */
[-C--:B------:R-:W-:Y:S03]  /*5bf0*/  @!P0 ISETP.GE.AND P1, PT, R13, R11.reuse, PT ;  /* 0x0000000b0d00820c */ /* 0x080fe60003f26270 */
[----:B------:R1:W-:Y:S01]  /*5c00*/  MUFU.EX2 R56, R6 ;  /* 0x0000000600387308 */ /* 0x0003e20000000800 */
[----:B------:R-:W-:Y:S01]  /*5c10*/  @!P0 FSEL R7, R7, -INF , !P1 ;  /* 0xff80000007078808 */ /* 0x000fe20004800000 */
[--C-:B------:R-:W-:Y:S04]  /*5c20*/  FFMA.FTZ R15, R15, UR12, -R9.reuse ;  /* 0x0000000c0f0f7c23 */ /* 0x100fe80008010809 */
[----:B------:R-:W-:Y:S01]  /*5c30*/  FFMA.FTZ R13, R7, UR12, -R9 ;  /* 0x0000000c070d7c23 */ /* 0x000fe20008010809 */
[C---:B------:R-:W-:Y:S03]  /*5c40*/  @!P0 IADD3 R7, R232.reuse, 0x11, RZ ;  /* 0x00000011e8078810 */ /* 0x040fe60007ffe0ff */
[----:B------:R-:W-:Y:S10]  /*5c50*/  MUFU.EX2 R43, R15 ;  /* 0x0000000f002b7308 */ /* 0x000ff40000000800 */
[----:B------:R2:W3:Y:S01]  /*5c60*/  MUFU.EX2 R42, R13 ;  /* 0x0000000d002a7308 */ /* 0x0004e20000000800 */
[----:B-1----:R-:W-:Y:S04]  /*5c70*/  @!P0 IADD3 R6, R232, 0x10, RZ ;  /* 0x00000010e8068810 */ /* 0x002fe80007ffe0ff */
[-C--:B------:R-:W-:Y:S04]  /*5c80*/  @!P0 ISETP.GE.AND P1, PT, R6, R12.reuse, PT ;  /* 0x0000000c0600820c */ /* 0x080fe80003f26270 */
[----:B------:R-:W-:Y:S02]  /*5c90*/  @!P0 FSEL R14, R14, -INF , !P1 ;  /* 0xff8000000e0e8808 */ /* 0x000fe40004800000 */
[----:B------:R-:W-:Y:S03]  /*5ca0*/  @!P0 ISETP.GE.AND P1, PT, R7, R12, PT ;  /* 0x0000000c0700820c */ /* 0x000fe60003f26270 */
[----:B------:R-:W-:Y:S01]  /*5cb0*/  FFMA.FTZ R14, R14, UR12, -R10 ;  /* 0x0000000c0e0e7c23 */ /* 0x000fe2000801080a */
[----:B--2---:R-:W-:Y:S03]  /*5cc0*/  FFMA.FTZ R13, R20, UR5, R50 ;  /* 0x00000005140d7c23 */ /* 0x004fe60008010032 */
[----:B------:R1:W-:Y:S02]  /*5cd0*/  MUFU.EX2 R55, R14 ;  /* 0x0000000e00377308 */ /* 0x0003e40000000800 */
[----:B------:R-:W-:Y:S02]  /*5ce0*/  @!P0 FSEL R13, R13, -INF , !P1 ;  /* 0xff8000000d0d8808 */ /* 0x000fe40004800000 */
[-C--:B------:R-:W-:Y:S03]  /*5cf0*/  @!P0 ISETP.GE.AND P1, PT, R6, R11.reuse, PT ;  /* 0x0000000b0600820c */ /* 0x080fe60003f26270 */
[----:B------:R-:W-:Y:S04]  /*5d00*/  FFMA.FTZ R13, R13, UR12, -R10 ;  /* 0x0000000c0d0d7c23 */ /* 0x000fe8000801080a */
[----:B------:R2:W-:Y:S01]  /*5d10*/  MUFU.EX2 R51, R13 ;  /* 0x0000000d00337308 */ /* 0x0005e20000000800 */
[----:B-1----:R-:W-:Y:S05]  /*5d20*/  FFMA.FTZ R14, R21, UR5, R3 ;  /* 0x00000005150e7c23 */ /* 0x002fea0008010003 */
[----:B------:R-:W-:Y:S02]  /*5d30*/  @!P0 FSEL R14, R14, -INF , !P1 ;  /* 0xff8000000e0e8808 */ /* 0x000fe40004800000 */
[----:B------:R-:W-:Y:S03]  /*5d40*/  @!P0 ISETP.GE.AND P1, PT, R7, R11, PT ;  /* 0x0000000b0700820c */ /* 0x000fe60003f26270 */
[--C-:B------:R-:W-:Y:S01]  /*5d50*/  FFMA.FTZ R14, R14, UR12, -R9.reuse ;  /* 0x0000000c0e0e7c23 */ /* 0x100fe20008010809 */
        /* <DEDUP_REMOVED lines=8> */
[-C--:B------:R-:W-:Y:S03]  /*5de0*/  @!P0 ISETP.GE.AND P1, PT, R7, R8.reuse, PT ;  /* 0x000000080700820c */ /* 0x080fe60003f26270 */
[----:B------:R-:W-:Y:S01]  /*5df0*/  FFMA.FTZ R14, R14, UR12, -R4 ;  /* 0x0000000c0e0e7c23 */ /* 0x000fe20008010804 */
[----:B--2---:R-:W-:Y:S03]  /*5e00*/  FFMA.FTZ R13, R20, UR5, R166 ;  /* 0x00000005140d7c23 */ /* 0x004fe600080100a6 */
[----:B------:R1:W-:Y:S02]  /*5e10*/  MUFU.EX2 R149, R14 ;  /* 0x0000000e00957308 */ /* 0x0003e40000000800 */
[----:B------:R-:W-:Y:S02]  /*5e20*/  @!P0 FSEL R13, R13, -INF , !P1 ;  /* 0xff8000000d0d8808 */ /* 0x000fe40004800000 */
[-C--:B------:R-:W-:Y:S01]  /*5e30*/  @!P0 ISETP.GE.AND P1, PT, R6, R5.reuse, PT ;  /* 0x000000050600820c */ /* 0x080fe20003f26270 */
[----:B------:R-:W-:Y:S02]  /*5e40*/  FFMA.FTZ R6, R19, UR5, R163 ;  /* 0x0000000513067c23 */ /* 0x000fe400080100a3 */
[----:B------:R-:W-:Y:S04]  /*5e50*/  FFMA.FTZ R13, R13, UR12, -R4 ;  /* 0x0000000c0d0d7c23 */ /* 0x000fe80008010804 */
[----:B------:R2:W-:Y:S01]  /*5e60*/  MUFU.EX2 R148, R13 ;  /* 0x0000000d00947308 */ /* 0x0005e20000000800 */
[----:B-1----:R-:W-:Y:S05]  /*5e70*/  FFMA.FTZ R14, R21, UR5, R236 ;  /* 0x00000005150e7c23 */ /* 0x002fea00080100ec */
[----:B------:R-:W-:Y:S02]  /*5e80*/  @!P0 FSEL R14, R14, -INF , !P1 ;  /* 0xff8000000e0e8808 */ /* 0x000fe40004800000 */
[----:B------:R-:W-:Y:S03]  /*5e90*/  @!P0 ISETP.GE.AND P1, PT, R7, R5, PT ;  /* 0x000000050700820c */ /* 0x000fe60003f26270 */
[--C-:B------:R-:W-:Y:S01]  /*5ea0*/  FFMA.FTZ R14, R14, UR12, -R0.reuse ;  /* 0x0000000c0e0e7c23 */ /* 0x100fe20008010800 */
[----:B--2---:R-:W-:Y:S03]  /*5eb0*/  FFMA.FTZ R13, R20, UR5, R233 ;  /* 0x00000005140d7c23 */ /* 0x004fe600080100e9 */
[----:B------:R-:W-:Y:S02]  /*5ec0*/  MUFU.EX2 R155, R14 ;  /* 0x0000000e009b7308 */ /* 0x000fe40000000800 */
[----:B------:R-:W-:Y:S02]  /*5ed0*/  @!P0 FSEL R13, R13, -INF , !P1 ;  /* 0xff8000000d0d8808 */ /* 0x000fe40004800000 */
[-C--:B------:R-:W-:Y:S03]  /*5ee0*/  @!P0 ISETP.GE.AND P1, PT, R18, R8.reuse, PT ;  /* 0x000000081200820c */ /* 0x080fe60003f26270 */
[----:B------:R-:W-:Y:S01]  /*5ef0*/  FFMA.FTZ R13, R13, UR12, -R0 ;  /* 0x0000000c0d0d7c23 */ /* 0x000fe20008010800 */
[----:B------:R-:W-:Y:S03]  /*5f00*/  @!P0 FSEL R6, R6, -INF , !P1 ;  /* 0xff80000006068808 */ /* 0x000fe60004800000 */
[----:B------:R-:W-:Y:S02]  /*5f10*/  MUFU.EX2 R154, R13 ;  /* 0x0000000d009a7308 */ /* 0x000fe40000000800 */
[----:B------:R-:W-:Y:S08]  /*5f20*/  FFMA.FTZ R6, R6, UR12, -R4 ;  /* 0x0000000c06067c23 */ /* 0x000ff00008010804 */
[----:B------:R1:W-:Y:S02]  /*5f30*/  MUFU.EX2 R147, R6 ;  /* 0x0000000600937308 */ /* 0x0003e40000000800 */
[----:B-1----:R-:W-:Y:S01]  /*5f40*/  FFMA.FTZ R6, R19, UR5, R169 ;  /* 0x0000000513067c23 */ /* 0x002fe200080100a9 */
[C---:B----4-:R-:W-:Y:S02]  /*5f50*/  @!P0 ISETP.GE.AND P1, PT, R17.reuse, R8, PT ;  /* 0x000000081100820c */ /* 0x050fe40003f26270 */
[----:B------:R-:W-:Y:S01]  /*5f60*/  @!P0 ISETP.GE.AND P2, PT, R17, R11, PT ;  /* 0x0000000b1100820c */ /* 0x000fe20003f46270 */
[----:B---3--:R-:W-:Y:S05]  /*5f70*/  FFMA.FTZ R7, R16, UR5, R162 ;  /* 0x0000000510077c23 */ /* 0x008fea00080100a2 */
[----:B------:R-:W-:Y:S02]  /*5f80*/  @!P0 FSEL R7, R7, -INF , !P1 ;  /* 0xff80000007078808 */ /* 0x000fe40004800000 */
[----:B------:R-:W-:Y:S03]  /*5f90*/  @!P0 ISETP.GE.AND P1, PT, R18, R5, PT ;  /* 0x000000051200820c */ /* 0x000fe60003f26270 */
[----:B------:R-:W-:Y:S01]  /*5fa0*/  FFMA.FTZ R4, R7, UR12, -R4 ;  /* 0x0000000c07047c23 */ /* 0x000fe20008010804 */
[----:B------:R-:W-:Y:S01]  /*5fb0*/  FFMA.FTZ R7, R19, UR5, R158 ;  /* 0x0000000513077c23 */ /* 0x000fe2000801009e */
[----:B------:R-:W-:Y:S02]  /*5fc0*/  @!P0 FSEL R6, R6, -INF , !P1 ;  /* 0xff80000006068808 */ /* 0x000fe40004800000 */
[-C--:B------:R-:W-:Y:S01]  /*5fd0*/  @!P0 ISETP.GE.AND P1, PT, R18, R12.reuse, PT ;  /* 0x0000000c1200820c */ /* 0x080fe20003f26270 */
[----:B------:R1:W-:Y:S02]  /*5fe0*/  MUFU.EX2 R146, R4 ;  /* 0x0000000400927308 */ /* 0x0003e40000000800 */
[----:B------:R-:W-:Y:S01]  /*5ff0*/  FFMA.FTZ R6, R6, UR12, -R0 ;  /* 0x0000000c06067c23 */ /* 0x000fe20008010800 */
[----:B------:R-:W-:Y:S02]  /*6000*/  @!P0 FSEL R7, R7, -INF , !P1 ;  /* 0xff80000007078808 */ /* 0x000fe40004800000 */
[----:B------:R-:W-:Y:S03]  /*6010*/  @!P0 ISETP.GE.AND P1, PT, R17, R12, PT ;  /* 0x0000000c1100820c */ /* 0x000fe60003f26270 */
[--C-:B------:R-:W-:Y:S02]  /*6020*/  FFMA.FTZ R7, R7, UR12, -R10.reuse ;  /* 0x0000000c07077c23 */ /* 0x100fe4000801080a */
[----:B------:R2:W-:Y:S10]  /*6030*/  MUFU.EX2 R153, R6 ;  /* 0x0000000600997308 */ /* 0x0005f40000000800 */
[----:B------:R3:W-:Y:S01]  /*6040*/  MUFU.EX2 R49, R7 ;  /* 0x0000000700317308 */ /* 0x0007e20000000800 */
[----:B-1----:R-:W-:Y:S05]  /*6050*/  FFMA.FTZ R4, R16, UR5, R159 ;  /* 0x0000000510047c23 */ /* 0x002fea000801009f */
[----:B------:R-:W-:Y:S02]  /*6060*/  @!P0 FSEL R4, R4, -INF , !P1 ;  /* 0xff80000004048808 */ /* 0x000fe40004800000 */
[----:B------:R-:W-:Y:S01]  /*6070*/  @!P0 ISETP.GE.AND P1, PT, R18, R11, PT ;  /* 0x0000000b1200820c */ /* 0x000fe20003f26270 */
[----:B--2---:R-:W-:Y:S02]  /*6080*/  FFMA.FTZ R6, R16, UR5, R249 ;  /* 0x0000000510067c23 */ /* 0x004fe400080100f9 */
[----:B------:R-:W-:Y:S03]  /*6090*/  FFMA.FTZ R10, R4, UR12, -R10 ;  /* 0x0000000c040a7c23 */ /* 0x000fe6000801080a */
[----:B------:R-:W-:Y:S01]  /*60a0*/  @!P0 FSEL R6, R6, -INF , !P2 ;  /* 0xff80000006068808 */ /* 0x000fe20005000000 */
[----:B------:R-:W1:Y:S01]  /*60b0*/  MUFU.EX2 R48, R10 ;  /* 0x0000000a00307308 */ /* 0x000e620000000800 */
[----:B---3--:R-:W-:Y:S05]  /*60c0*/  FFMA.FTZ R7, R19, UR5, R250 ;  /* 0x0000000513077c23 */ /* 0x008fea00080100fa */
[----:B------:R-:W-:Y:S02]  /*60d0*/  @!P0 FSEL R7, R7, -INF , !P1 ;  /* 0xff80000007078808 */ /* 0x000fe40004800000 */
[----:B------:R-:W-:Y:S02]  /*60e0*/  @!P0 ISETP.GE.AND P1, PT, R17, R5, PT ;  /* 0x000000051100820c */ /* 0x000fe40003f26270 */
[----:B------:R-:W-:Y:S01]  /*60f0*/  F2FP.F16.F32.PACK_AB R5, R44, R47 ;  /* 0x0000002f2c05723e */ /* 0x000fe200000000ff */
[--C-:B------:R-:W-:Y:S01]  /*6100*/  FFMA.FTZ R4, R7, UR12, -R9.reuse ;  /* 0x0000000c07047c23 */ /* 0x100fe20008010809 */
[----:B------:R-:W-:Y:S01]  /*6110*/  F2FP.F16.F32.PACK_AB R7, R144, R145 ;  /* 0x000000919007723e */ /* 0x000fe200000000ff */
[----:B------:R-:W-:Y:S01]  /*6120*/  FFMA.FTZ R9, R6, UR12, -R9 ;  /* 0x0000000c06097c23 */ /* 0x000fe20008010809 */
[----:B------:R-:W-:Y:S01]  /*6130*/  F2FP.F16.F32.PACK_AB R6, R42, R43 ;  /* 0x0000002b2a06723e */ /* 0x000fe200000000ff */
[----:B------:R2:W-:Y:S01]  /*6140*/  STS [R244+0x13400], R5 ;  /* 0x01340005f4007388 */ /* 0x0005e20000000800 */
[----:B------:R3:W-:Y:S03]  /*6150*/  MUFU.EX2 R37, R4 ;  /* 0x0000000400257308 */ /* 0x0007e60000000800 */
[----:B------:R4:W-:Y:S04]  /*6160*/  STS [R244+0x13000], R7 ;  /* 0x01300007f4007388 */ /* 0x0009e80000000800 */
[----:B------:R1:W-:Y:S03]  /*6170*/  STS [R243+0x13400], R6 ;  /* 0x01340006f3007388 */ /* 0x0003e60000000800 */
[----:B------:R-:W1:Y:S01]  /*6180*/  MUFU.EX2 R36, R9 ;  /* 0x0000000900247308 */ /* 0x000e620000000800 */
[----:B---3--:R-:W-:Y:S05]  /*6190*/  FFMA.FTZ R4, R16, UR5, R168 ;  /* 0x0000000510047c23 */ /* 0x008fea00080100a8 */
[----:B------:R-:W-:Y:S02]  /*61a0*/  @!P0 FSEL R4, R4, -INF , !P1 ;  /* 0xff80000004048808 */ /* 0x000fe40004800000 */
[----:B--2---:R-:W-:Y:S02]  /*61b0*/  F2FP.F16.F32.PACK_AB R5, R160, R161 ;  /* 0x000000a1a005723e */ /* 0x004fe400000000ff */
[----:B------:R-:W-:Y:S01]  /*61c0*/  IADD3 R142, P0, R141, UR16, RZ ;  /* 0x000000108d8e7c10 */ /* 0x000fe2000ff1e0ff */
[----:B------:R-:W-:Y:S01]  /*61d0*/  FFMA.FTZ R0, R4, UR12, -R0 ;  /* 0x0000000c04007c23 */ /* 0x000fe20008010800 */
[----:B----4-:R-:W-:Y:S02]  /*61e0*/  F2FP.F16.F32.PACK_AB R7, R56, R57 ;  /* 0x000000393807723e */ /* 0x010fe400000000ff */
[----:B------:R-:W-:Y:S01]  /*61f0*/  F2FP.F16.F32.PACK_AB R4, R164, R165 ;  /* 0x000000a5a404723e */ /* 0x000fe200000000ff */
[----:B------:R2:W3:Y:S01]  /*6200*/  MUFU.EX2 R150, R0 ;  /* 0x0000000000967308 */ /* 0x0004e20000000800 */
[----:B-1----:R-:W-:Y:S01]  /*6210*/  F2FP.F16.F32.PACK_AB R6, R156, R157 ;  /* 0x0000009d9c06723e */ /* 0x002fe200000000ff */
[----:B------:R1:W-:Y:S01]  /*6220*/  STS [R243+0x13000], R7 ;  /* 0x01300007f3007388 */ /* 0x0003e20000000800 */
[----:B------:R-:W-:Y:S02]  /*6230*/  IADD3.X R143, R140, UR15, RZ, P0, !PT ;  /* 0x0000000f8c8f7c10 */ /* 0x000fe400087fe4ff */
[----:B------:R-:W-:Y:S01]  /*6240*/  PLOP3.LUT P0, PT, PT, PT, UP0, 0x80, 0x0 ;  /* 0x000000000000781c */ /* 0x000fe20003f0f008 */
[----:B------:R4:W-:Y:S04]  /*6250*/  STS [R244+0x14000], R5 ;  /* 0x01400005f4007388 */ /* 0x0009e80000000800 */
[----:B------:R3:W-:Y:S04]  /*6260*/  STS [R244+0x14400], R4 ;  /* 0x01440004f4007388 */ /* 0x0007e80000000800 */
[----:B------:R3:W-:Y:S01]  /*6270*/  STS [R243+0x14400], R6 ;  /* 0x01440006f3007388 */ /* 0x0007e20000000800 */
[----:B--2---:R-:W-:Y:S03]  /*6280*/  F2FP.F16.F32.PACK_AB R0, R48, R49 ;  /* 0x000000313000723e */ /* 0x004fe600000000ff */
[----:B------:R-:W2:Y:S04]  /*6290*/  LDG.E R141, desc[UR8][R142.64] ;  /* 0x000000088e8d7981 */ /* 0x000ea8000c1e1900 */
[----:B------:R-:W2:Y:S01]  /*62a0*/  LDG.E R140, desc[UR8][R142.64+0x20] ;  /* 0x000020088e8c7981 */ /* 0x000ea2000c1e1900 */
[----:B-1----:R-:W-:Y:S02]  /*62b0*/  F2FP.F16.F32.PACK_AB R7, R151, R152 ;  /* 0x000000989707723e */ /* 0x002fe400000000ff */
[----:B----4-:R-:W-:Y:S03]  /*62c0*/  F2FP.F16.F32.PACK_AB R5, R51, R55 ;  /* 0x000000373305723e */ /* 0x010fe600000000ff */
[----:B------:R1:W-:Y:S01]  /*62d0*/  STS [R243+0x14000], R7 ;  /* 0x01400007f3007388 */ /* 0x0003e20000000800 */
[----:B---3--:R-:W-:Y:S03]  /*62e0*/  F2FP.F16.F32.PACK_AB R4, R38, R41 ;  /* 0x000000292604723e */ /* 0x008fe600000000ff */
[----:B------:R3:W-:Y:S01]  /*62f0*/  STS [R242+0x13000], R5 ;  /* 0x01300005f2007388 */ /* 0x0007e20000000800 */
[----:B------:R-:W-:Y:S03]  /*6300*/  F2FP.F16.F32.PACK_AB R6, R154, R155 ;  /* 0x0000009b9a06723e */ /* 0x000fe600000000ff */
[----:B------:R4:W-:Y:S04]  /*6310*/  STS [R242+0x13400], R4 ;  /* 0x01340004f2007388 */ /* 0x0009e80000000800 */
[----:B------:R4:W-:Y:S01]  /*6320*/  STS [R241+0x13000], R0 ;  /* 0x01300000f1007388 */ /* 0x0009e20000000800 */
[----:B-1----:R-:W-:Y:S02]  /*6330*/  F2FP.F16.F32.PACK_AB R7, R148, R149 ;  /* 0x000000959407723e */ /* 0x002fe400000000ff */
[----:B---3--:R-:W-:Y:S02]  /*6340*/  F2FP.F16.F32.PACK_AB R5, R36, R37 ;  /* 0x000000252405723e */ /* 0x008fe400000000ff */
[----:B----4-:R-:W-:Y:S03]  /*6350*/  F2FP.F16.F32.PACK_AB R4, R146, R147 ;  /* 0x000000939204723e */ /* 0x010fe600000000ff */
[----:B------:R-:W-:Y:S01]  /*6360*/  STS [R241+0x13400], R5 ;  /* 0x01340005f1007388 */ /* 0x000fe20000000800 */
[----:B------:R-:W-:Y:S03]  /*6370*/  F2FP.F16.F32.PACK_AB R0, R150, R153 ;  /* 0x000000999600723e */ /* 0x000fe600000000ff */
[----:B------:R-:W-:Y:S04]  /*6380*/  STS [R242+0x14000], R7 ;  /* 0x01400007f2007388 */ /* 0x000fe80000000800 */
[----:B------:R-:W-:Y:S04]  /*6390*/  STS [R242+0x14400], R6 ;  /* 0x01440006f2007388 */ /* 0x000fe80000000800 */
[----:B------:R-:W-:Y:S04]  /*63a0*/  STS [R241+0x14000], R4 ;  /* 0x01400004f1007388 */ /* 0x000fe80000000800 */
[----:B------:R1:W-:Y:S04]  /*63b0*/  STS [R241+0x14400], R0 ;  /* 0x01440000f1007388 */ /* 0x0003e80000000800 */
[----:B------:R-:W3:Y:S04]  /*63c0*/  LDSM.16.M88.4 R32, [R221+UR4+0x6000] ;  /* 0x00600004dd20783b */ /* 0x000ee80008000200 */
[----:B------:R-:W4:Y:S01]  /*63d0*/  LDSM.16.M88.4 R28, [R221+UR4+0x6800] ;  /* 0x00680004dd1c783b */ /* 0x000f220008000200 */
[----:B-1----:R-:W-:Y:S04]  /*63e0*/  MOV R0, UR4 ;  /* 0x0000000400007c02 */ /* 0x002fe80008000f00 */
[----:B------:R-:W-:Y:S04]  /*63f0*/  IADD3 R0, R221, 0x6000, R0 ;  /* 0x00006000dd007810 */ /* 0x000fe80007ffe000 */
[----:B------:R-:W-:Y:S05]  /*6400*/  IADD3 R0, R0, R228, RZ ;  /* 0x000000e400007210 */ /* 0x000fea0007ffe0ff */
[----:B------:R-:W1:Y:S04]  /*6410*/  LDSM.16.M88.4 R132, [R0] ;  /* 0x000000000084783b */ /* 0x000e680000000200 */
[----:B------:R-:W1:Y:S01]  /*6420*/  LDSM.16.M88.4 R136, [R0+0x800] ;  /* 0x000800000088783b */ /* 0x000e620000000200 */
[-C--:B---3--:R-:W-:Y:S06]  /*6430*/  HMMA.16816.F32 R4, R32, R172.reuse, RZ ;  /* 0x000000ac2004723c */ /* 0x088fec00000018ff */
[C---:B----4-:R-:W-:Y:S06]  /*6440*/  HMMA.16816.F32 R8, R28.reuse, R172, RZ ;  /* 0x000000ac1c08723c */ /* 0x050fec00000018ff */
[-C--:B------:R-:W-:Y:S06]  /*6450*/  HMMA.16816.F32 R12, R28, R174.reuse, RZ ;  /* 0x000000ae1c0c723c */ /* 0x080fec00000018ff */
[C---:B------:R-:W-:Y:S06]  /*6460*/  HMMA.16816.F32 R16, R32.reuse, R174, RZ ;  /* 0x000000ae2010723c */ /* 0x040fec00000018ff */
[-C--:B------:R-:W-:Y:S06]  /*6470*/  HMMA.16816.F32 R20, R32, R176.reuse, RZ ;  /* 0x000000b02014723c */ /* 0x080fec00000018ff */
[C---:B------:R-:W-:Y:S06]  /*6480*/  HMMA.16816.F32 R24, R28.reuse, R176, RZ ;  /* 0x000000b01c18723c */ /* 0x040fec00000018ff */
[-C--:B------:R-:W-:Y:S06]  /*6490*/  HMMA.16816.F32 R28, R28, R178.reuse, RZ ;  /* 0x000000b21c1c723c */ /* 0x080fec00000018ff */
[----:B------:R-:W-:Y:S06]  /*64a0*/  HMMA.16816.F32 R32, R32, R178, RZ ;  /* 0x000000b22020723c */ /* 0x000fec00000018ff */
[-C--:B-1----:R-:W-:Y:S06]  /*64b0*/  HMMA.16816.F32 R4, R132, R180.reuse, R4 ;  /* 0x000000b48404723c */ /* 0x082fec0000001804 */
[C---:B------:R-:W-:Y:S06]  /*64c0*/  HMMA.16816.F32 R8, R136.reuse, R180, R8 ;  /* 0x000000b48808723c */ /* 0x040fec0000001808 */
[-C--:B------:R-:W-:Y:S06]  /*64d0*/  HMMA.16816.F32 R12, R136, R182.reuse, R12 ;  /* 0x000000b6880c723c */ /* 0x080fec000000180c */
[C---:B------:R-:W-:Y:S06]  /*64e0*/  HMMA.16816.F32 R16, R132.reuse, R182, R16 ;  /* 0x000000b68410723c */ /* 0x040fec0000001810 */
[-C--:B------:R-:W-:Y:S06]  /*64f0*/  HMMA.16816.F32 R20, R132, R184.reuse, R20 ;  /* 0x000000b88414723c */ /* 0x080fec0000001814 */
[C---:B------:R-:W-:Y:S06]  /*6500*/  HMMA.16816.F32 R24, R136.reuse, R184, R24 ;  /* 0x000000b88818723c */ /* 0x040fec0000001818 */
[-C--:B------:R-:W-:Y:S01]  /*6510*/  HMMA.16816.F32 R28, R136, R186.reuse, R28 ;  /* 0x000000ba881c723c */ /* 0x080fe2000000181c */
[----:B------:R-:W1:Y:S05]  /*6520*/  LDSM.16.M88.4 R136, [R221+UR4+0x7000] ;  /* 0x00700004dd88783b */ /* 0x000e6a0008000200 */
[----:B------:R-:W-:Y:S01]  /*6530*/  HMMA.16816.F32 R32, R132, R186, R32 ;  /* 0x000000ba8420723c */ /* 0x000fe20000001820 */
[----:B------:R-:W3:Y:S05]  /*6540*/  LDSM.16.M88.4 R132, [R221+UR4+0x7800] ;  /* 0x00780004dd84783b */ /* 0x000eea0008000200 */
        /* <DEDUP_REMOVED lines=8> */
[----:B------:R-:W-:Y:S01]  /*65d0*/  HMMA.16816.F32 R32, R136, R194, R32 ;  /* 0x000000c28820723c */ /* 0x000fe20000001820 */
[----:B------:R-:W3:Y:S05]  /*65e0*/  LDSM.16.M88.4 R136, [R0+0x1800] ;  /* 0x001800000088783b */ /* 0x000eea0000000200 */
[-C--:B-1----:R-:W-:Y:S06]  /*65f0*/  HMMA.16816.F32 R4, R132, R196.reuse, R4 ;  /* 0x000000c48404723c */ /* 0x082fec0000001804 */
[C---:B---3--:R-:W-:Y:S06]  /*6600*/  HMMA.16816.F32 R8, R136.reuse, R196, R8 ;  /* 0x000000c48808723c */ /* 0x048fec0000001808 */
        /* <DEDUP_REMOVED lines=17> */
[----:B------:R3:W4:Y:S04]  /*6720*/  LDSM.16.M88.4 R136, [R0+0x2800] ;  /* 0x002800000088783b */ /* 0x0007280000000200 */
[----:B---3--:R3:W5:Y:S01]  /*6730*/  LDG.E R0, desc[UR8][R142.64+0xa0] ;  /* 0x0000a0088e007981 */ /* 0x008762000c1e1900 */
[-C--:B-1----:R-:W-:Y:S06]  /*6740*/  HMMA.16816.F32 R4, R132, R212.reuse, R4 ;  /* 0x000000d48404723c */ /* 0x082fec0000001804 */
[C---:B----4-:R-:W-:Y:S06]  /*6750*/  HMMA.16816.F32 R8, R136.reuse, R212, R8 ;  /* 0x000000d48808723c */ /* 0x050fec0000001808 */
[-C--:B------:R-:W-:Y:S06]  /*6760*/  HMMA.16816.F32 R12, R136, R214.reuse, R12 ;  /* 0x000000d6880c723c */ /* 0x080fec000000180c */
[C---:B------:R-:W-:Y:S06]  /*6770*/  HMMA.16816.F32 R16, R132.reuse, R214, R16 ;  /* 0x000000d68410723c */ /* 0x040fec0000001810 */
[-C--:B------:R-:W-:Y:S05]  /*6780*/  HMMA.16816.F32 R20, R132, R216.reuse, R20 ;  /* 0x000000d88414723c */ /* 0x080fea0000001814 */
[----:B--2---:R-:W-:Y:S01]  /*6790*/  FADD.FTZ R5, -R141, R5 ;  /* 0x000000058d057221 */ /* 0x004fe20000010100 */
[C---:B------:R-:W-:Y:S05]  /*67a0*/  HMMA.16816.F32 R24, R136.reuse, R216, R24 ;  /* 0x000000d88818723c */ /* 0x040fea0000001818 */
[----:B------:R-:W-:Y:S01]  /*67b0*/  FMUL.FTZ R144, R144, R5 ;  /* 0x0000000590907220 */ /* 0x000fe20000410000 */
[-C--:B------:R-:W-:Y:S05]  /*67c0*/  HMMA.16816.F32 R28, R136, R218.reuse, R28 ;  /* 0x000000da881c723c */ /* 0x080fea000000181c */
[----:B------:R-:W-:Y:S01]  /*67d0*/  FFMA.FTZ R5, -R59, R59, 1 ;  /* 0x3f8000003b057423 */ /* 0x000fe2000001013b */
[----:B------:R-:W-:Y:S01]  /*67e0*/  HMMA.16816.F32 R32, R132, R218, R32 ;  /* 0x000000da8420723c */ /* 0x000fe20000001820 */
[----:B------:R3:W5:Y:S04]  /*67f0*/  LDL.LU R59, [R1+0xe4] ;  /* 0x0000e400013b7983 */ /* 0x0007680000300800 */
[----:B------:R-:W-:Y:S01]  /*6800*/  FFMA.FTZ R136, -R58, R58, 1 ;  /* 0x3f8000003a887423 */ /* 0x000fe2000001013a */
[C---:B------:R-:W-:Y:S01]  /*6810*/  FADD.FTZ R4, -R141.reuse, R4 ;  /* 0x000000048d047221 */ /* 0x040fe20000010100 */
[----:B------:R3:W5:Y:S01]  /*6820*/  LDL.LU R58, [R1+0xe0] ;  /* 0x0000e000013a7983 */ /* 0x0007620000300800 */
[C---:B------:R-:W-:Y:S03]  /*6830*/  FADD.FTZ R135, -R141.reuse, R16 ;  /* 0x000000108d877221 */ /* 0x040fe60000010100 */
[----:B------:R-:W-:Y:S01]  /*6840*/  FADD.FTZ R133, -R141, R17 ;  /* 0x000000118d857221 */ /* 0x000fe20000010100 */
[----:B------:R-:W-:Y:S01]  /*6850*/  FMUL.FTZ R17, R57, R135 ;  /* 0x0000008739117220 */ /* 0x000fe20000410000 */
[----:B------:R-:W-:Y:S01]  /*6860*/  FMUL.FTZ R145, R145, R4 ;  /* 0x0000000491917220 */ /* 0x000fe20000410000 */
[----:B------:R3:W5:Y:S01]  /*6870*/  LDL.LU R57, [R1+0xdc] ;  /* 0x0000dc0001397983 */ /* 0x0007620000300800 */
[----:B------:R-:W-:Y:S01]  /*6880*/  FMUL.FTZ R5, R5, UR6 ;  /* 0x0000000605057c20 */ /* 0x000fe20008410000 */
[----:B------:R-:W-:Y:S01]  /*6890*/  FMUL.FTZ R136, R136, UR6 ;  /* 0x0000000688887c20 */ /* 0x000fe20008410000 */
[----:B------:R-:W-:Y:S01]  /*68a0*/  FADD.FTZ R134, -R141, R20 ;  /* 0x000000148d867221 */ /* 0x000fe20000010100 */
[----:B------:R3:W5:Y:S01]  /*68b0*/  LDG.E R4, desc[UR8][R142.64+0x80] ;  /* 0x000080088e047981 */ /* 0x000762000c1e1900 */
[----:B------:R-:W-:Y:S01]  /*68c0*/  FMUL.FTZ R20, R56, R133 ;  /* 0x0000008538147220 */ /* 0x000fe20000410000 */
[----:B------:R-:W-:Y:S01]  /*68d0*/  FMUL.FTZ R132, R5, R145 ;  /* 0x0000009105847220 */ /* 0x000fe20000410000 */
[----:B------:R-:W-:Y:S01]  /*68e0*/  FMUL.FTZ R134, R55, R134 ;  /* 0x0000008637867220 */ /* 0x000fe20000410000 */
[----:B------:R3:W5:Y:S01]  /*68f0*/  LDL.LU R56, [R1+0xd8] ;  /* 0x0000d80001387983 */ /* 0x0007620000300800 */
[----:B------:R-:W-:Y:S01]  /*6900*/  FMUL.FTZ R5, R136, R144 ;  /* 0x0000009088057220 */ /* 0x000fe20000410000 */
[----:B------:R-:W-:Y:S01]  /*6910*/  FFMA.FTZ R133, -R52, R52, 1 ;  /* 0x3f80000034857423 */ /* 0x000fe20000010134 */
[C---:B------:R-:W-:Y:S01]  /*6920*/  FADD.FTZ R21, -R141.reuse, R21 ;  /* 0x000000158d157221 */ /* 0x040fe20000010100 */
[----:B------:R3:W5:Y:S01]  /*6930*/  LDL.LU R55, [R1+0xd4] ;  /* 0x0000d40001377983 */ /* 0x0007620000300800 */
[----:B------:R-:W-:Y:S01]  /*6940*/  FADD.FTZ R33, -R141, R33 ;  /* 0x000000218d217221 */ /* 0x000fe20000010100 */
[----:B------:R-:W-:Y:S01]  /*6950*/  F2FP.F16.F32.PACK_AB R16, R5, R132 ;  /* 0x000000840510723e */ /* 0x000fe200000000ff */
[----:B------:R-:W-:Y:S01]  /*6960*/  FFMA.FTZ R132, -R54, R54, 1 ;  /* 0x3f80000036847423 */ /* 0x000fe20000010136 */
[----:B------:R-:W-:Y:S01]  /*6970*/  FFMA.FTZ R5, -R53, R53, 1 ;  /* 0x3f80000035057423 */ /* 0x000fe20000010135 */
[----:B------:R3:W5:Y:S01]  /*6980*/  LDL.LU R54, [R1+0xd0] ;  /* 0x0000d00001367983 */ /* 0x0007620000300800 */
[----:B------:R-:W-:Y:S01]  /*6990*/  FMUL.FTZ R135, R51, R21 ;  /* 0x0000001533877220 */ /* 0x000fe20000410000 */
[----:B------:R-:W-:Y:S01]  /*69a0*/  FFMA.FTZ R21, -R50, R50, 1 ;  /* 0x3f80000032157423 */ /* 0x000fe20000010132 */
[----:B------:R-:W-:Y:S01]  /*69b0*/  FMUL.FTZ R132, R132, UR6 ;  /* 0x0000000684847c20 */ /* 0x000fe20008410000 */
[----:B------:R3:W5:Y:S01]  /*69c0*/  LDL.LU R53, [R1+0xcc] ;  /* 0x0000cc0001357983 */ /* 0x0007620000300800 */
[----:B------:R-:W-:Y:S01]  /*69d0*/  FMUL.FTZ R133, R133, UR6 ;  /* 0x0000000685857c20 */ /* 0x000fe20008410000 */
[----:B------:R-:W-:Y:S01]  /*69e0*/  FADD.FTZ R6, -R140, R6 ;  /* 0x000000068c067221 */ /* 0x000fe20000010100 */
[----:B------:R-:W-:Y:S01]  /*69f0*/  FMUL.FTZ R132, R132, R17 ;  /* 0x0000001184847220 */ /* 0x000fe20000410000 */
[----:B------:R3:W5:Y:S01]  /*6a00*/  LDL.LU R52, [R1+0xc8] ;  /* 0x0000c80001347983 */ /* 0x0007620000300800 */
[----:B------:R-:W-:Y:S01]  /*6a10*/  FMUL.FTZ R5, R5, UR6 ;  /* 0x0000000605057c20 */ /* 0x000fe20008410000 */
[----:B------:R-:W-:Y:S01]  /*6a20*/  FFMA.FTZ R17, -R158, R158, 1 ;  /* 0x3f8000009e117423 */ /* 0x000fe2000001019e */
[----:B------:R-:W-:Y:S01]  /*6a30*/  FMUL.FTZ R133, R133, R134 ;  /* 0x0000008685857220 */ /* 0x000fe20000410000 */
[----:B------:R3:W5:Y:S01]  /*6a40*/  LDL.LU R51, [R1+0xc4] ;  /* 0x0000c40001337983 */ /* 0x0007620000300800 */
[----:B------:R-:W-:Y:S01]  /*6a50*/  FMUL.FTZ R5, R5, R20 ;  /* 0x0000001405057220 */ /* 0x000fe20000410000 */
[----:B------:R-:W-:Y:S01]  /*6a60*/  FADD.FTZ R20, -R141, R32 ;  /* 0x000000208d147221 */ /* 0x000fe20000010100 */
[----:B------:R-:W-:Y:S01]  /*6a70*/  FMUL.FTZ R134, R47, R6 ;  /* 0x000000062f867220 */ /* 0x000fe20000410000 */
[----:B------:R3:W5:Y:S01]  /*6a80*/  LDL.LU R50, [R1+0xc0] ;  /* 0x0000c00001327983 */ /* 0x0007620000300800 */
[----:B------:R-:W-:Y:S01]  /*6a90*/  FMUL.FTZ R21, R21, UR6 ;  /* 0x0000000615157c20 */ /* 0x000fe20008410000 */
[----:B------:R-:W-:Y:S01]  /*6aa0*/  FMUL.FTZ R20, R49, R20 ;  /* 0x0000001431147220 */ /* 0x000fe20000410000 */
[----:B------:R-:W-:Y:S01]  /*6ab0*/  FFMA.FTZ R6, -R46, R46, 1 ;  /* 0x3f8000002e067423 */ /* 0x000fe2000001012e */
[----:B------:R3:W5:Y:S01]  /*6ac0*/  LDL.LU R49, [R1+0xbc] ;  /* 0x0000bc0001317983 */ /* 0x0007620000300800 */
[----:B------:R-:W-:Y:S01]  /*6ad0*/  FMUL.FTZ R21, R21, R135 ;  /* 0x0000008715157220 */ /* 0x000fe20000410000 */
[----:B------:R-:W-:Y:S01]  /*6ae0*/  FMUL.FTZ R135, R48, R33 ;  /* 0x0000002130877220 */ /* 0x000fe20000410000 */
[----:B------:R-:W-:Y:S01]  /*6af0*/  FMUL.FTZ R17, R17, UR6 ;  /* 0x0000000611117c20 */ /* 0x000fe20008410000 */
[----:B------:R3:W5:Y:S01]  /*6b00*/  LDL.LU R48, [R1+0xb8] ;  /* 0x0000b80001307983 */ /* 0x0007620000300800 */
[----:B------:R-:W-:Y:S01]  /*6b10*/  FFMA.FTZ R32, -R45, R45, 1 ;  /* 0x3f8000002d207423 */ /* 0x000fe2000001012d */
[----:B------:R-:W-:Y:S01]  /*6b20*/  F2FP.F16.F32.PACK_AB R21, R21, R133 ;  /* 0x000000851515723e */ /* 0x000fe200000000ff */
[----:B------:R-:W-:Y:S01]  /*6b30*/  FMUL.FTZ R17, R17, R20 ;  /* 0x0000001411117220 */ /* 0x000fe20000410000 */
[----:B------:R3:W5:Y:S01]  /*6b40*/  LDL.LU R47, [R1+0xb4] ;  /* 0x0000b400012f7983 */ /* 0x0007620000300800 */
[----:B------:R-:W-:Y:S01]  /*6b50*/  FFMA.FTZ R20, -R159, R159, 1 ;  /* 0x3f8000009f147423 */ /* 0x000fe2000001019f */
[----:B------:R-:W-:Y:S01]  /*6b60*/  FADD.FTZ R7, -R140, R7 ;  /* 0x000000078c077221 */ /* 0x000fe20000010100 */
[----:B------:R-:W-:Y:S01]  /*6b70*/  FMUL.FTZ R6, R6, UR6 ;  /* 0x0000000606067c20 */ /* 0x000fe20008410000 */
[----:B------:R3:W5:Y:S01]  /*6b80*/  LDL.LU R46, [R1+0xb0] ;  /* 0x0000b000012e7983 */ /* 0x0007620000300800 */
[----:B------:R-:W-:Y:S01]  /*6b90*/  FMUL.FTZ R32, R32, UR6 ;  /* 0x0000000620207c20 */ /* 0x000fe20008410000 */
[----:B------:R-:W-:Y:S01]  /*6ba0*/  FMUL.FTZ R33, R44, R7 ;  /* 0x000000072c217220 */ /* 0x000fe20000410000 */
[----:B------:R-:W-:Y:S01]  /*6bb0*/  FMUL.FTZ R20, R20, UR6 ;  /* 0x0000000614147c20 */ /* 0x000fe20008410000 */
[----:B------:R3:W5:Y:S01]  /*6bc0*/  LDL.LU R45, [R1+0xac] ;  /* 0x0000ac00012d7983 */ /* 0x0007620000300800 */
[----:B------:R-:W-:Y:S01]  /*6bd0*/  F2FP.F16.F32.PACK_AB R7, R5, R132 ;  /* 0x000000840507723e */ /* 0x000fe200000000ff */
[----:B------:R-:W-:Y:S01]  /*6be0*/  FMUL.FTZ R5, R6, R134 ;  /* 0x0000008606057220 */ /* 0x000fe20000410000 */
[----:B------:R-:W-:Y:S01]  /*6bf0*/  FMUL.FTZ R6, R32, R33 ;  /* 0x0000002120067220 */ /* 0x000fe20000410000 */
[----:B------:R3:W5:Y:S01]  /*6c00*/  LDL.LU R44, [R1+0xa8] ;  /* 0x0000a800012c7983 */ /* 0x0007620000300800 */
[----:B------:R-:W-:Y:S01]  /*6c10*/  FMUL.FTZ R20, R20, R135 ;  /* 0x0000008714147220 */ /* 0x000fe20000410000 */
[C---:B------:R-:W-:Y:S01]  /*6c20*/  FADD.FTZ R32, -R140.reuse, R18 ;  /* 0x000000128c207221 */ /* 0x040fe20000010100 */
[----:B------:R-:W-:Y:S01]  /*6c30*/  FADD.FTZ R18, -R140, R22 ;  /* 0x000000168c127221 */ /* 0x000fe20000010100 */
[----:B------:R-:W-:Y:S01]  /*6c40*/  F2FP.F16.F32.PACK_AB R6, R6, R5 ;  /* 0x000000050606723e */ /* 0x000fe200000000ff */
[----:B------:R-:W-:Y:S01]  /*6c50*/  FFMA.FTZ R22, -R39, R39, 1 ;  /* 0x3f80000027167423 */ /* 0x000fe20000010127 */
[----:B------:R-:W-:Y:S01]  /*6c60*/  F2FP.F16.F32.PACK_AB R20, R20, R17 ;  /* 0x000000111414723e */ /* 0x000fe200000000ff */
[----:B------:R-:W-:Y:S01]  /*6c70*/  FMUL.FTZ R5, R43, R32 ;  /* 0x000000202b057220 */ /* 0x000fe20000410000 */
[C---:B------:R-:W-:Y:S01]  /*6c80*/  FADD.FTZ R17, -R140.reuse, R19 ;  /* 0x000000138c117221 */ /* 0x040fe20000010100 */
[----:B------:R3:W5:Y:S01]  /*6c90*/  LDL.LU R43, [R1+0xa4] ;  /* 0x0000a400012b7983 */ /* 0x0007620000300800 */
[----:B------:R-:W-:Y:S01]  /*6ca0*/  FMUL.FTZ R18, R41, R18 ;  /* 0x0000001229127220 */ /* 0x000fe20000410000 */
[----:B------:R-:W-:Y:S01]  /*6cb0*/  FADD.FTZ R19, -R140, R23 ;  /* 0x000000178c137221 */ /* 0x000fe20000010100 */
[----:B------:R-:W-:Y:S01]  /*6cc0*/  FMUL.FTZ R17, R42, R17 ;  /* 0x000000112a117220 */ /* 0x000fe20000410000 */
[----:B------:R-:W-:Y:S01]  /*6cd0*/  FFMA.FTZ R23, -R40, R40, 1 ;  /* 0x3f80000028177423 */ /* 0x000fe20000010128 */
[----:B------:R3:W5:Y:S01]  /*6ce0*/  LDL.LU R42, [R1+0xa0] ;  /* 0x0000a000012a7983 */ /* 0x0007620000300800 */
[----:B------:R-:W-:Y:S01]  /*6cf0*/  FMUL.FTZ R19, R38, R19 ;  /* 0x0000001326137220 */ /* 0x000fe20000410000 */
[----:B------:R-:W-:Y:S01]  /*6d00*/  FFMA.FTZ R33, -R3, R3, 1 ;  /* 0x3f80000003217423 */ /* 0x000fe20000010103 */
[----:B------:R-:W-:Y:S01]  /*6d10*/  FFMA.FTZ R32, -R2, R2, 1 ;  /* 0x3f80000002207423 */ /* 0x000fe20000010102 */
[----:B------:R3:W5:Y:S01]  /*6d20*/  LDL.LU R41, [R1+0x9c] ;  /* 0x00009c0001297983 */ /* 0x0007620000300800 */
[C---:B------:R-:W-:Y:S01]  /*6d30*/  FADD.FTZ R34, -R140.reuse, R34 ;  /* 0x000000228c227221 */ /* 0x040fe20000010100 */
[----:B------:R-:W-:Y:S01]  /*6d40*/  FADD.FTZ R35, -R140, R35 ;  /* 0x000000238c237221 */ /* 0x000fe20000010100 */
        /* <DEDUP_REMOVED lines=9> */
[----:B------:R3:W5:Y:S01]  /*6de0*/  LDL.LU R38, [R1+0x90] ;  /* 0x0000900001267983 */ /* 0x0007620000300800 */
[----:B------:R-:W-:Y:S01]  /*6df0*/  FFMA.FTZ R35, -R250, R250, 1 ;  /* 0x3f800000fa237423 */ /* 0x000fe200000101fa */
[----:B------:R-:W-:Y:S01]  /*6e00*/  FFMA.FTZ R34, -R249, R249, 1 ;  /* 0x3f800000f9227423 */ /* 0x000fe200000101f9 */
[----:B------:R-:W-:Y:S01]  /*6e10*/  FMUL.FTZ R32, R32, UR6 ;  /* 0x0000000620207c20 */ /* 0x000fe20008410000 */
[----:B------:R3:W5:Y:S01]  /*6e20*/  LDL.64 R132, [R1+0x30] ;  /* 0x0000300001847983 */ /* 0x0007620000100a00 */
        /* <DEDUP_REMOVED lines=8> */
[----:B------:R3:W5:Y:S04]  /*6eb0*/  LDL.LU R3, [R1+0x84] ;  /* 0x0000840001037983 */ /* 0x0007680000300800 */
[----:B------:R3:W5:Y:S04]  /*6ec0*/  LDL.LU R2, [R1+0x80] ;  /* 0x0000800001027983 */ /* 0x0007680000300800 */
[----:B------:R3:W5:Y:S04]  /*6ed0*/  LDL R159, [R1+0x44] ;  /* 0x00004400019f7983 */ /* 0x0007680000100800 */
[----:B------:R3:W5:Y:S01]  /*6ee0*/  LDL R158, [R1+0x48] ;  /* 0x00004800019e7983 */ /* 0x0007620000100800 */
[----:B------:R-:W-:Y:S05]  /*6ef0*/  @!P0 BRA `(.L_x_368) ;  /* 0x0000000000cc8947 */ /* 0x000fea0003800000 */
[----:B------:R-:W2:Y:S01]  /*6f00*/  LDL.LU R134, [R1+0x4] ;  /* 0x0000040001867983 */ /* 0x000ea20000300800 */
[----:B------:R-:W1:Y:S01]  /*6f10*/  LDC R5, c[0x0][0x240] ;  /* 0x00009000ff057b82 */ /* 0x000e620000000800 */
[----:B------:R-:W-:Y:S01]  /*6f20*/  ULOP3.LUT UR10, UR7, 0x1, URZ, 0xc0, !UPT ;  /* 0x00000001070a7892 */ /* 0x000fe2000f8ec03f */
[----:B-----5:R-:W-:Y:S01]  /*6f30*/  ISETP.GE.AND P2, PT, R132, UR39, PT ;  /* 0x0000002784007c0c */ /* 0x020fe2000bf46270 */
[----:B------:R-:W-:Y:S01]  /*6f40*/  UMOV UR18, 0xffffd000 ;  /* 0xffffd00000127882 */ /* 0x000fe20000000000 */
[----:B------:R-:W-:Y:S01]  /*6f50*/  ISETP.GE.AND P1, PT, R159, UR39, PT ;  /* 0x000000279f007c0c */ /* 0x000fe2000bf26270 */
[----:B------:R-:W-:Y:S04]  /*6f60*/  UISETP.NE.U32.AND UP1, UPT, UR10, 0x1, UPT ;  /* 0x000000010a00788c */ /* 0x000fe8000bf25070 */
        /* <DEDUP_REMOVED lines=8> */
[C---:B------:R-:W-:Y:S02]  /*6ff0*/  LEA R248, P3, R5.reuse, R248, 0x1 ;  /* 0x000000f805f87211 */ /* 0x040fe400078608ff */
[----:B------:R-:W-:Y:S02]  /*7000*/  SHF.R.S32.HI R17, RZ, 0x1f, R5 ;  /* 0x0000001fff117819 */ /* 0x000fe40000011405 */
[----:B------:R-:W-:Y:S02]  /*7010*/  @!P2 MOV R18, R248 ;  /* 0x000000f80012a202 */ /* 0x000fe40000000f00 */
[----:B------:R-:W-:Y:S05]  /*7020*/  LEA.HI.X R246, R5, R246, R17, 0x1, P3 ;  /* 0x000000f605f67211 */ /* 0x000fea00018f0c11 */
[--C-:B------:R-:W-:Y:S02]  /*7030*/  @!P2 IMAD.MOV.U32 R19, RZ, RZ, R246.reuse ;  /* 0x000000ffff13a224 */ /* 0x100fe400078e00f6 */
[C---:B--2---:R-:W-:Y:S02]  /*7040*/  VIADD R5, R134.reuse, UR10 ;  /* 0x0000000a86057c36 */ /* 0x044fe40008000000 */
[----:B------:R-:W-:Y:S03]  /*7050*/  @!P1 VIADD R17, R134, UR10 ;  /* 0x0000000a86119c36 */ /* 0x000fe60008000000 */
        /* <DEDUP_REMOVED lines=8> */
[----:B------:R4:W-:Y:S01]  /*70e0*/  STL [R1+0x4], R5 ;  /* 0x0000040501007387 */ /* 0x0009e20000100800 */
[-C--:B-1----:R-:W-:Y:S01]  /*70f0*/  @!P1 MOV R18, R248.reuse ;  /* 0x000000f800129202 */ /* 0x082fe20000000f00 */
        /* <DEDUP_REMOVED lines=11> */
[----:B-1----:R-:W-:Y:S01]  /*71b0*/  @!P1 VIADD R17, R134, UR10 ;  /* 0x0000000a86119c36 */ /* 0x002fe20008000000 */
[----:B------:R-:W-:Y:S01]  /*71c0*/  @!P1 MOV R18, R248 ;  /* 0x000000f800129202 */ /* 0x000fe20000000f00 */
[----:B------:R-:W-:Y:S05]  /*71d0*/  @!P1 IMAD.MOV.U32 R19, RZ, RZ, R246 ;  /* 0x000000ffff139224 */ /* 0x000fea00078e00f6 */
[----:B------:R-:W-:Y:S01]  /*71e0*/  @!PT LDS RZ, [RZ] ;  /* 0x00000000fffff984 */ /* 0x000fe20000000800 */
[----:B------:R-:W-:Y:S01]  /*71f0*/  @!PT LDS RZ, [RZ] ;  /* 0x00000000fffff984 */ /* 0x000fe20000000800 */
[----:B------:R-:W-:Y:S01]  /*7200*/  @!PT LDS RZ, [RZ] ;  /* 0x00000000fffff984 */ /* 0x000fe20000000800 */
[----:B------:R4:W-:Y:S04]  /*7210*/  @!P1 LDGSTS.E.BYPASS.LTC128B.128 [R17+0x2000], desc[UR8][R18.64+0x80] ;  /* 0x0200008012119fae */ /* 0x0009e8000b901d48 */
[----:B------:R-:W0:Y:S02]  /*7220*/  LDGDEPBAR ;  /* 0x00000000000079af */ /* 0x000e240000000000 */
.L_x_368:
[----:B------:R-:W-:Y:S01]  /*7230*/  STS [R244+0xf000], R16 ;  /* 0x00f00010f4007388 */ /* 0x000fe20000000800 */
[C---:B-----5:R-:W-:Y:S01]  /*7240*/  FADD.FTZ R9, -R4.reuse, R9 ;  /* 0x0000000904097221 */ /* 0x060fe20000010100 */
[C---:B------:R-:W-:Y:S01]  /*7250*/  FADD.FTZ R8, -R4.reuse, R8 ;  /* 0x0000000804087221 */ /* 0x040fe20000010100 */
[----:B------:R-:W-:Y:S01]  /*7260*/  FADD.FTZ R12, -R4, R12 ;  /* 0x0000000c040c7221 */ /* 0x000fe20000010100 */
[----:B------:R1:W-:Y:S01]  /*7270*/  STS [R244+0xf400], R6 ;  /* 0x00f40006f4007388 */ /* 0x0003e20000000800 */
[----:B----4-:R-:W-:Y:S01]  /*7280*/  F2FP.F16.F32.PACK_AB R5, R22, R23 ;  /* 0x000000171605723e */ /* 0x010fe200000000ff */
[----:B------:R-:W-:Y:S01]  /*7290*/  FMUL.FTZ R18, R160, R9 ;  /* 0x00000009a0127220 */ /* 0x000fe20000410000 */
[----:B------:R-:W-:Y:S01]  /*72a0*/  FMUL.FTZ R19, R161, R8 ;  /* 0x00000008a1137220 */ /* 0x000fe20000410000 */
[----:B------:R2:W-:Y:S01]  /*72b0*/  STS [R243+0xf000], R7 ;  /* 0x00f00007f3007388 */ /* 0x0005e20000000800 */
[----:B------:R-:W-:Y:S01]  /*72c0*/  FFMA.FTZ R9, -R234, R234, 1 ;  /* 0x3f800000ea097423 */ /* 0x000fe200000101ea */
[----:B------:R-:W-:Y:S01]  /*72d0*/  FFMA.FTZ R8, -R171, R171, 1 ;  /* 0x3f800000ab087423 */ /* 0x000fe200000101ab */
[----:B------:R-:W-:Y:S01]  /*72e0*/  FADD.FTZ R24, -R4, R24 ;  /* 0x0000001804187221 */ /* 0x000fe20000010100 */
[----:B------:R4:W-:Y:S01]  /*72f0*/  STS [R243+0xf400], R5 ;  /* 0x00f40005f3007388 */ /* 0x0009e20000000800 */
[----:B------:R-:W-:Y:S01]  /*7300*/  FMUL.FTZ R9, R9, UR6 ;  /* 0x0000000609097c20 */ /* 0x000fe20008410000 */
[----:B------:R-:W-:Y:S01]  /*7310*/  FMUL.FTZ R8, R8, UR6 ;  /* 0x0000000608087c20 */ /* 0x000fe20008410000 */
[C---:B------:R-:W-:Y:S01]  /*7320*/  FADD.FTZ R25, -R4.reuse, R25 ;  /* 0x0000001904197221 */ /* 0x040fe20000010100 */
[----:B------:R-:W-:Y:S01]  /*7330*/  FADD.FTZ R28, -R4, R28 ;  /* 0x0000001c041c7221 */ /* 0x000fe20000010100 */
[----:B------:R-:W-:Y:S01]  /*7340*/  FMUL.FTZ R18, R9, R18 ;  /* 0x0000001209127220 */ /* 0x000fe20000410000 */
[----:B------:R-:W-:Y:S01]  /*7350*/  FFMA.FTZ R9, -R167, R167, 1 ;  /* 0x3f800000a7097423 */ /* 0x000fe200000101a7 */
[----:B------:R-:W-:Y:S01]  /*7360*/  FMUL.FTZ R25, R148, R25 ;  /* 0x0000001994197220 */ /* 0x000fe20000410000 */
[----:B------:R-:W-:Y:S01]  /*7370*/  FMUL.FTZ R28, R147, R28 ;  /* 0x0000001c931c7220 */ /* 0x000fe20000410000 */
[C---:B------:R-:W-:Y:S01]  /*7380*/  FADD.FTZ R10, -R0.reuse, R10 ;  /* 0x0000000a000a7221 */ /* 0x040fe20000010100 */
[----:B------:R-:W-:Y:S01]  /*7390*/  FMUL.FTZ R22, R9, UR6 ;  /* 0x0000000609167c20 */ /* 0x000fe20008410000 */
[C---:B------:R-:W-:Y:S01]  /*73a0*/  FADD.FTZ R11, -R0.reuse, R11 ;  /* 0x0000000b000b7221 */ /* 0x040fe20000010100 */
[C---:B------:R-:W-:Y:S01]  /*73b0*/  FADD.FTZ R14, -R0.reuse, R14 ;  /* 0x0000000e000e7221 */ /* 0x040fe20000010100 */
[C---:B------:R-:W-:Y:S01]  /*73c0*/  FADD.FTZ R26, -R0.reuse, R26 ;  /* 0x0000001a001a7221 */ /* 0x040fe20000010100 */
[C---:B------:R-:W-:Y:S01]  /*73d0*/  FADD.FTZ R27, -R0.reuse, R27 ;  /* 0x0000001b001b7221 */ /* 0x040fe20000010100 */
[----:B------:R-:W-:Y:S01]  /*73e0*/  FADD.FTZ R30, -R0, R30 ;  /* 0x0000001e001e7221 */ /* 0x000fe20000010100 */
[----:B------:R-:W-:Y:S01]  /*73f0*/  FMUL.FTZ R14, R157, R14 ;  /* 0x0000000e9d0e7220 */ /* 0x000fe20000410000 */
[----:B-1----:R-:W-:Y:S01]  /*7400*/  FADD.FTZ R6, -R4, R13 ;  /* 0x0000000d04067221 */ /* 0x002fe20000010100 */
[----:B------:R-:W-:Y:S01]  /*7410*/  FMUL.FTZ R13, R152, R12 ;  /* 0x0000000c980d7220 */ /* 0x000fe20000410000 */
[----:B------:R-:W-:Y:S01]  /*7420*/  FFMA.FTZ R12, -R235, R235, 1 ;  /* 0x3f800000eb0c7423 */ /* 0x000fe200000101eb */
[----:B------:R-:W-:Y:S01]  /*7430*/  FADD.FTZ R4, -R4, R29 ;  /* 0x0000001d04047221 */ /* 0x000fe20000010100 */
[----:B--2---:R-:W-:Y:S01]  /*7440*/  FFMA.FTZ R7, -R170, R170, 1 ;  /* 0x3f800000aa077423 */ /* 0x004fe200000101aa */
[----:B------:R-:W-:Y:S01]  /*7450*/  FMUL.FTZ R6, R151, R6 ;  /* 0x0000000697067220 */ /* 0x000fe20000410000 */
[----:B------:R-:W-:Y:S01]  /*7460*/  FMUL.FTZ R12, R12, UR6 ;  /* 0x000000060c0c7c20 */ /* 0x000fe20008410000 */
[----:B------:R-:W-:Y:S01]  /*7470*/  FMUL.FTZ R13, R8, R13 ;  /* 0x0000000d080d7220 */ /* 0x000fe20000410000 */
[----:B------:R-:W-:Y:S01]  /*7480*/  FMUL.FTZ R7, R7, UR6 ;  /* 0x0000000607077c20 */ /* 0x000fe20008410000 */
[----:B------:R-:W-:Y:S01]  /*7490*/  FFMA.FTZ R8, -R166, R166, 1 ;  /* 0x3f800000a6087423 */ /* 0x000fe200000101a6 */
[----:B------:R-:W-:Y:S01]  /*74a0*/  FMUL.FTZ R19, R12, R19 ;  /* 0x000000130c137220 */ /* 0x000fe20000410000 */
[----:B------:R-:W-:Y:S01]  /*74b0*/  FMUL.FTZ R4, R146, R4 ;  /* 0x0000000492047220 */ /* 0x000fe20000410000 */
[----:B------:R-:W-:Y:S01]  /*74c0*/  FMUL.FTZ R12, R7, R6 ;  /* 0x00000006070c7220 */ /* 0x000fe20000410000 */
[----:B------:R-:W-:Y:S01]  /*74d0*/  FFMA.FTZ R6, -R162, R162, 1 ;  /* 0x3f800000a2067423 */ /* 0x000fe200000101a2 */
[----:B------:R-:W-:Y:S01]  /*74e0*/  FFMA.FTZ R7, -R163, R163, 1 ;  /* 0x3f800000a3077423 */ /* 0x000fe200000101a3 */
[----:B------:R-:W-:Y:S01]  /*74f0*/  FMUL.FTZ R9, R8, UR6 ;  /* 0x0000000608097c20 */ /* 0x000fe20008410000 */
[----:B----4-:R-:W-:Y:S01]  /*7500*/  FADD.FTZ R5, -R0, R15 ;  /* 0x0000000f00057221 */ /* 0x010fe20000010100 */
[----:B------:R-:W-:Y:S01]  /*7510*/  FMUL.FTZ R6, R6, UR6 ;  /* 0x0000000606067c20 */ /* 0x000fe20008410000 */
[----:B------:R-:W-:Y:S01]  /*7520*/  FMUL.FTZ R8, R7, UR6 ;  /* 0x0000000607087c20 */ /* 0x000fe20008410000 */
[----:B------:R-:W-:Y:S01]  /*7530*/  FMUL.FTZ R7, R9, R25 ;  /* 0x0000001909077220 */ /* 0x000fe20000410000 */
[----:B------:R-:W-:Y:S01]  /*7540*/  FMUL.FTZ R15, R165, R10 ;  /* 0x0000000aa50f7220 */ /* 0x000fe20000410000 */
[----:B------:R-:W-:Y:S01]  /*7550*/  FMUL.FTZ R9, R6, R4 ;  /* 0x0000000406097220 */ /* 0x000fe20000410000 */
[----:B------:R-:W-:Y:S01]  /*7560*/  F2FP.F16.F32.PACK_AB R4, R18, R19 ;  /* 0x000000131204723e */ /* 0x000fe200000000ff */
[----:B------:R-:W-:Y:S01]  /*7570*/  FMUL.FTZ R28, R8, R28 ;  /* 0x0000001c081c7220 */ /* 0x000fe20000410000 */
[----:B------:R-:W-:Y:S01]  /*7580*/  F2FP.F16.F32.PACK_AB R8, R12, R13 ;  /* 0x0000000d0c08723e */ /* 0x000fe200000000ff */
[----:B------:R-:W-:Y:S01]  /*7590*/  FFMA.FTZ R12, -R240, R240, 1 ;  /* 0x3f800000f00c7423 */ /* 0x000fe200000101f0 */
[----:B------:R-:W-:Y:S01]  /*75a0*/  FFMA.FTZ R6, -R237, R237, 1 ;  /* 0x3f800000ed067423 */ /* 0x000fe200000101ed */
[----:B------:R1:W-:Y:S01]  /*75b0*/  STS [R244+0x10000], R4 ;  /* 0x01000004f4007388 */ /* 0x0003e20000000800 */
[----:B------:R-:W-:Y:S01]  /*75c0*/  FMUL.FTZ R5, R156, R5 ;  /* 0x000000059c057220 */ /* 0x000fe20000410000 */
[----:B------:R-:W-:Y:S01]  /*75d0*/  FMUL.FTZ R12, R12, UR6 ;  /* 0x000000060c0c7c20 */ /* 0x000fe20008410000 */
[----:B------:R-:W-:Y:S01]  /*75e0*/  FMUL.FTZ R6, R6, UR6 ;  /* 0x0000000606067c20 */ /* 0x000fe20008410000 */
[----:B------:R-:W-:Y:S01]  /*75f0*/  FMUL.FTZ R13, R164, R11 ;  /* 0x0000000ba40d7220 */ /* 0x000fe20000410000 */
[----:B------:R-:W-:Y:S01]  /*7600*/  FFMA.FTZ R11, -R239, R239, 1 ;  /* 0x3f800000ef0b7423 */ /* 0x000fe200000101ef */
[----:B------:R-:W-:Y:S01]  /*7610*/  FMUL.FTZ R15, R12, R15 ;  /* 0x0000000f0c0f7220 */ /* 0x000fe20000410000 */
[----:B------:R-:W-:Y:S01]  /*7620*/  FMUL.FTZ R12, R6, R5 ;  /* 0x00000005060c7220 */ /* 0x000fe20000410000 */
[----:B------:R-:W-:Y:S01]  /*7630*/  FFMA.FTZ R6, -R169, R169, 1 ;  /* 0x3f800000a9067423 */ /* 0x000fe200000101a9 */
[----:B------:R-:W-:Y:S01]  /*7640*/  FADD.FTZ R0, -R0, R31 ;  /* 0x0000001f00007221 */ /* 0x000fe20000010100 */
[----:B------:R-:W-:Y:S01]  /*7650*/  FMUL.FTZ R11, R11, UR6 ;  /* 0x000000060b0b7c20 */ /* 0x000fe20008410000 */
[----:B------:R-:W-:Y:S01]  /*7660*/  FFMA.FTZ R10, -R238, R238, 1 ;  /* 0x3f800000ee0a7423 */ /* 0x000fe200000101ee */
[----:B------:R-:W-:Y:S01]  /*7670*/  FFMA.FTZ R5, -R168, R168, 1 ;  /* 0x3f800000a8057423 */ /* 0x000fe200000101a8 */
[----:B------:R-:W-:Y:S01]  /*7680*/  FMUL.FTZ R30, R153, R30 ;  /* 0x0000001e991e7220 */ /* 0x000fe20000410000 */
[----:B------:R-:W-:Y:S01]  /*7690*/  FMUL.FTZ R6, R6, UR6 ;  /* 0x0000000606067c20 */ /* 0x000fe20008410000 */
[----:B------:R-:W-:Y:S01]  /*76a0*/  FMUL.FTZ R13, R11, R13 ;  /* 0x0000000d0b0d7220 */ /* 0x000fe20000410000 */
[----:B------:R-:W-:Y:S01]  /*76b0*/  FMUL.FTZ R10, R10, UR6 ;  /* 0x000000060a0a7c20 */ /* 0x000fe20008410000 */
[----:B------:R-:W-:Y:S01]  /*76c0*/  FMUL.FTZ R0, R150, R0 ;  /* 0x0000000096007220 */ /* 0x000fe20000410000 */
[----:B------:R-:W-:Y:S01]  /*76d0*/  FMUL.FTZ R5, R5, UR6 ;  /* 0x0000000605057c20 */ /* 0x000fe20008410000 */
[----:B------:R-:W-:Y:S01]  /*76e0*/  FMUL.FTZ R30, R6, R30 ;  /* 0x0000001e061e7220 */ /* 0x000fe20000410000 */
[----:B------:R-:W-:Y:S01]  /*76f0*/  FMUL.FTZ R14, R10, R14 ;  /* 0x0000000e0a0e7220 */ /* 0x000fe20000410000 */
[----:B------:R-:W-:Y:S01]  /*7700*/  FFMA.FTZ R11, -R236, R236, 1 ;  /* 0x3f800000ec0b7423 */ /* 0x000fe200000101ec */
[----:B------:R-:W-:Y:S01]  /*7710*/  FMUL.FTZ R6, R5, R0 ;  /* 0x0000000005067220 */ /* 0x000fe20000410000 */
[----:B------:R-:W-:Y:S01]  /*7720*/  F2FP.F16.F32.PACK_AB R5, R13, R15 ;  /* 0x0000000f0d05723e */ /* 0x000fe200000000ff */
[----:B------:R-:W-:Y:S01]  /*7730*/  FFMA.FTZ R10, -R233, R233, 1 ;  /* 0x3f800000e90a7423 */ /* 0x000fe200000101e9 */
[----:B-1----:R-:W-:Y:S01]  /*7740*/  F2FP.F16.F32.PACK_AB R4, R12, R14 ;  /* 0x0000000e0c04723e */ /* 0x002fe200000000ff */
[----:B------:R-:W-:Y:S01]  /*7750*/  FMUL.FTZ R11, R11, UR6 ;  /* 0x000000060b0b7c20 */ /* 0x000fe20008410000 */
[----:B------:R-:W-:Y:S01]  /*7760*/  FMUL.FTZ R24, R149, R24 ;  /* 0x0000001895187220 */ /* 0x000fe20000410000 */
[----:B------:R-:W-:Y:S01]  /*7770*/  STS [R244+0x10400], R5 ;  /* 0x01040005f4007388 */ /* 0x000fe20000000800 */
[----:B------:R-:W-:Y:S01]  /*7780*/  FMUL.FTZ R10, R10, UR6 ;  /* 0x000000060a0a7c20 */ /* 0x000fe20008410000 */
[----:B------:R-:W-:Y:S01]  /*7790*/  FMUL.FTZ R26, R155, R26 ;  /* 0x0000001a9b1a7220 */ /* 0x000fe20000410000 */
[----:B------:R-:W-:Y:S01]  /*77a0*/  FMUL.FTZ R27, R154, R27 ;  /* 0x0000001b9a1b7220 */ /* 0x000fe20000410000 */
[----:B------:R-:W-:Y:S01]  /*77b0*/  F2FP.F16.F32.PACK_AB R17, R32, R33 ;  /* 0x000000212011723e */ /* 0x000fe200000000ff */
[----:B------:R-:W-:Y:S01]  /*77c0*/  STS [R243+0x10000], R8 ;  /* 0x01000008f3007388 */ /* 0x000fe20000000800 */
[----:B------:R-:W-:Y:S01]  /*77d0*/  FMUL.FTZ R24, R22, R24 ;  /* 0x0000001816187220 */ /* 0x000fe20000410000 */
[----:B------:R-:W-:Y:S01]  /*77e0*/  FMUL.FTZ R26, R11, R26 ;  /* 0x0000001a0b1a7220 */ /* 0x000fe20000410000 */
[----:B------:R-:W-:Y:S01]  /*77f0*/  FMUL.FTZ R27, R10, R27 ;  /* 0x0000001b0a1b7220 */ /* 0x000fe20000410000 */
[----:B------:R-:W-:Y:S01]  /*7800*/  STS [R243+0x10400], R4 ;  /* 0x01040004f3007388 */ /* 0x000fe20000000800 */
[----:B------:R-:W-:Y:S02]  /*7810*/  F2FP.F16.F32.PACK_AB R16, R34, R35 ;  /* 0x000000232210723e */ /* 0x000fe400000000ff */
[----:B------:R-:W-:Y:S01]  /*7820*/  F2FP.F16.F32.PACK_AB R7, R7, R24 ;  /* 0x000000180707723e */ /* 0x000fe200000000ff */
[----:B------:R-:W-:Y:S01]  /*7830*/  STS [R242+0xf000], R21 ;  /* 0x00f00015f2007388 */ /* 0x000fe20000000800 */
[----:B------:R-:W-:Y:S02]  /*7840*/  F2FP.F16.F32.PACK_AB R0, R27, R26 ;  /* 0x0000001a1b00723e */ /* 0x000fe400000000ff */
[----:B------:R-:W-:Y:S01]  /*7850*/  F2FP.F16.F32.PACK_AB R9, R9, R28 ;  /* 0x0000001c0909723e */ /* 0x000fe200000000ff */
[----:B------:R-:W-:Y:S01]  /*7860*/  STS [R242+0xf400], R17 ;  /* 0x00f40011f2007388 */ /* 0x000fe20000000800 */
[----:B------:R-:W-:Y:S02]  /*7870*/  F2FP.F16.F32.PACK_AB R6, R6, R30 ;  /* 0x0000001e0606723e */ /* 0x000fe400000000ff */
[----:B------:R-:W-:Y:S01]  /*7880*/  LEA R144, R229, UR4, 0x1 ;  /* 0x00000004e5907c11 */ /* 0x000fe2000f8e08ff */
[----:B------:R-:W-:Y:S01]  /*7890*/  STS [R241+0xf000], R20 ;  /* 0x00f00014f1007388 */ /* 0x000fe20000000800 */
[----:B------:R-:W-:Y:S02]  /*78a0*/  MOV R160, R132 ;  /* 0x0000008400a07202 */ /* 0x000fe40000000f00 */
[----:B------:R-:W-:Y:S01]  /*78b0*/  MOV R161, R133 ;  /* 0x0000008500a17202 */ /* 0x000fe20000000f00 */
[----:B------:R-:W-:Y:S01]  /*78c0*/  STS [R241+0xf400], R16 ;  /* 0x00f40010f1007388 */ /* 0x000fe20000000800 */
[----:B------:R-:W-:Y:S02]  /*78d0*/  MOV R148, R252 ;  /* 0x000000fc00947202 */ /* 0x000fe40000000f00 */
[----:B------:R-:W-:Y:S01]  /*78e0*/  MOV R149, R251 ;  /* 0x000000fb00957202 */ /* 0x000fe20000000f00 */
[----:B------:R-:W-:Y:S04]  /*78f0*/  STS [R242+0x10000], R7 ;  /* 0x01000007f2007388 */ /* 0x000fe80000000800 */
[----:B------:R-:W-:Y:S04]  /*7900*/  STS [R242+0x10400], R0 ;  /* 0x01040000f2007388 */ /* 0x000fe80000000800 */
[----:B------:R-:W-:Y:S04]  /*7910*/  STS [R241+0x10000], R9 ;  /* 0x01000009f1007388 */ /* 0x000fe80000000800 */
[----:B------:R-:W-:Y:S01]  /*7920*/  STS [R241+0x10400], R6 ;  /* 0x01040006f1007388 */ /* 0x000fe20000000800 */
[----:B------:R-:W-:Y:S06]  /*7930*/  BAR.SYNC.DEFER_BLOCKING 0x0 ;  /* 0x0000000000007b1d */ /* 0x000fec0000010000 */
[----:B------:R-:W-:Y:S04]  /*7940*/  LDSM.16.MT88.4 R4, [R2+0x13000] ;  /* 0x013000000204783b */ /* 0x000fe80000004200 */
[----:B------:R-:W1:Y:S04]  /*7950*/  LDSM.16.MT88.4 R8, [R144+0x6000] ;  /* 0x006000009008783b */ /* 0x000e680000004200 */
[----:B------:R-:W2:Y:S04]  /*7960*/  LDSM.16.MT88.4 R12, [R2+0x15000] ;  /* 0x01500000020c783b */ /* 0x000ea80000004200 */
[----:B------:R-:W4:Y:S04]  /*7970*/  LDSM.16.MT88.4 R16, [R144+0x7000] ;  /* 0x007000009010783b */ /* 0x000f280000004200 */
[----:B------:R-:W3:Y:S04]  /*7980*/  LDSM.16.MT88.4 R20, [R144+0x8000] ;  /* 0x008000009014783b */ /* 0x000ee80000004200 */
[----:B------:R-:W-:Y:S04]  /*7990*/  LDSM.16.MT88.4 R24, [R2+0x13800] ;  /* 0x013800000218783b */ /* 0x000fe80000004200 */
[----:B------:R-:W3:Y:S04]  /*79a0*/  LDSM.16.MT88.4 R28, [R144+0x6400] ;  /* 0x00640000901c783b */ /* 0x000ee80000004200 */
[----:B------:R-:W3:Y:S04]  /*79b0*/  LDSM.16.MT88.4 R32, [R2+0x15800] ;  /* 0x015800000220783b */ /* 0x000ee80000004200 */
[----:B------:R-:W3:Y:S04]  /*79c0*/  LDSM.16.MT88.4 R132, [R144+0x7400] ;  /* 0x007400009084783b */ /* 0x000ee80000004200 */
[----:B------:R-:W3:Y:S04]  /*79d0*/  LDSM.16.MT88.4 R136, [R144+0x8400] ;  /* 0x008400009088783b */ /* 0x000ee80000004200 */
[----:B------:R3:W5:Y:S01]  /*79e0*/  LDL R249, [R1+0x50] ;  /* 0x0000500001f97983 */ /* 0x0007620000100800 */
[-C--:B-1----:R-:W-:Y:S06]  /*79f0*/  HMMA.16816.F32 R36, R4, R8.reuse, R36 ;  /* 0x000000080424723c */ /* 0x082fec0000001824 */
        /* <DEDUP_REMOVED lines=72> */
[----:B------:R-:W-:Y:S01]  /*7e80*/  @!P3 IMAD.MOV.U32 R8, RZ, RZ, R247 ;  /* 0x000000ffff08b224 */ /* 0x000fe200078e00f7 */
        /* <DEDUP_REMOVED lines=21> */
.L_x_369:
[----:B------:R-:W-:Y:S01]  /*7fe0*/  LDSM.16.M88.4 R24, [R224] ;  /* 0x00000000e018783b */ /* 0x000fe20000000200 */
[----:B------:R-:W-:Y:S02]  /*7ff0*/  ULOP3.LUT UR10, UR7, 0x1, URZ, 0xc0, !UPT ;  /* 0x00000001070a7892 */ /* 0x000fe4000f8ec03f */
[----:B------:R-:W-:Y:S01]  /*8000*/  UISETP.GT.AND UP3, UPT, UR7, UR20, UPT ;  /* 0x000000140700728c */ /* 0x000fe2000bf64270 */
[----:B--2---:R-:W1:Y:S01]  /*8010*/  LDSM.16.MT88.4 R8, [R144+0x9000] ;  /* 0x009000009008783b */ /* 0x004e620000004200 */
[----:B------:R-:W-:Y:S02]  /*8020*/  UISETP.NE.U32.AND UP1, UPT, UR10, 0x1, UPT ;  /* 0x000000010a00788c */ /* 0x000fe4000bf25070 */
[----:B------:R-:W-:Y:S01]  /*8030*/  UIADD3 UR7, UR7, -0x1, URZ ;  /* 0xffffffff07077890 */ /* 0x000fe2000fffe03f */
[----:B------:R-:W2:Y:S04]  /*8040*/  LDSM.16.MT88.4 R16, [R144+0xb000] ;  /* 0x00b000009010783b */ /* 0x000ea80000004200 */
[----:B------:R-:W3:Y:S04]  /*8050*/  LDSM.16.MT88.4 R28, [R144+0xd000] ;  /* 0x00d00000901c783b */ /* 0x000ee80000004200 */
[----:B------:R-:W-:Y:S04]  /*8060*/  LDSM.16.M88.4 R32, [R225] ;  /* 0x00000000e120783b */ /* 0x000fe80000000200 */
[----:B------:R-:W4:Y:S04]  /*8070*/  LDSM.16.MT88.4 R132, [R144+0x9400] ;  /* 0x009400009084783b */ /* 0x000f280000004200 */
[----:B------:R-:W4:Y:S04]  /*8080*/  LDL R155, [R1+0x5c] ;  /* 0x00005c00019b7983 */ /* 0x000f280000100800 */
[----:B------:R-:W4:Y:S04]  /*8090*/  LDSM.16.MT88.4 R136, [R144+0xb400] ;  /* 0x00b400009088783b */ /* 0x000f280000004200 */
[----:B------:R-:W4:Y:S04]  /*80a0*/  LDL R0, [R1+0x6c] ;  /* 0x00006c0001007983 */ /* 0x000f280000100800 */
[----:B------:R-:W4:Y:S04]  /*80b0*/  LDSM.16.MT88.4 R140, [R144+0xd400] ;  /* 0x00d40000908c783b */ /* 0x000f280000004200 */
[----:B------:R-:W4:Y:S01]  /*80c0*/  LDL R150, [R1+0x38] ;  /* 0x0000380001967983 */ /* 0x000f220000100800 */
[C---:B-1----:R-:W-:Y:S03]  /*80d0*/  HMMA.16816.F32 R4, R24.reuse, R8, RZ ;  /* 0x000000081804723c */ /* 0x042fe600000018ff */
[----:B------:R-:W4:Y:S04]  /*80e0*/  LDL R154, [R1+0x4c] ;  /* 0x00004c00019a7983 */ /* 0x000f280000100800 */
[----:B------:R-:W4:Y:S01]  /*80f0*/  LDL R151, [R1+0x2c] ;  /* 0x00002c0001977983 */ /* 0x000f220000100800 */
[C---:B------:R-:W-:Y:S03]  /*8100*/  HMMA.16816.F32 R8, R24.reuse, R10, RZ ;  /* 0x0000000a1808723c */ /* 0x040fe600000018ff */
[----:B------:R-:W4:Y:S03]  /*8110*/  LDL R152, [R1+0x40] ;  /* 0x0000400001987983 */ /* 0x000f260000100800 */
[C---:B--2---:R-:W-:Y:S01]  /*8120*/  HMMA.16816.F32 R12, R24.reuse, R16, RZ ;  /* 0x00000010180c723c */ /* 0x044fe200000018ff */
[----:B------:R-:W2:Y:S05]  /*8130*/  LDL R153, [R1+0x3c] ;  /* 0x00003c0001997983 */ /* 0x000eaa0000100800 */
[C---:B------:R-:W-:Y:S06]  /*8140*/  HMMA.16816.F32 R16, R24.reuse, R18, RZ ;  /* 0x000000121810723c */ /* 0x040fec00000018ff */
[C---:B---3--:R-:W-:Y:S06]  /*8150*/  HMMA.16816.F32 R20, R24.reuse, R28, RZ ;  /* 0x0000001c1814723c */ /* 0x048fec00000018ff */
[----:B------:R-:W-:Y:S01]  /*8160*/  HMMA.16816.F32 R24, R24, R30, RZ ;  /* 0x0000001e1818723c */ /* 0x000fe200000018ff */
[----:B------:R-:W-:Y:S05]  /*8170*/  LDSM.16.M88.4 R28, [R227] ;  /* 0x00000000e31c783b */ /* 0x000fea0000000200 */
[C---:B----4-:R-:W-:Y:S06]  /*8180*/  HMMA.16816.F32 R4, R32.reuse, R132, R4 ;  /* 0x000000842004723c */ /* 0x050fec0000001804 */
[C---:B------:R-:W-:Y:S01]  /*8190*/  HMMA.16816.F32 R8, R32.reuse, R134, R8 ;  /* 0x000000862008723c */ /* 0x040fe20000001808 */
[----:B------:R-:W1:Y:S05]  /*81a0*/  LDSM.16.MT88.4 R132, [R144+0x9800] ;  /* 0x009800009084783b */ /* 0x000e6a0000004200 */
[C---:B------:R-:W-:Y:S06]  /*81b0*/  HMMA.16816.F32 R12, R32.reuse, R136, R12 ;  /* 0x00000088200c723c */ /* 0x040fec000000180c */
[C---:B------:R-:W-:Y:S01]  /*81c0*/  HMMA.16816.F32 R16, R32.reuse, R138, R16 ;  /* 0x0000008a2010723c */ /* 0x040fe20000001810 */
[----:B------:R-:W3:Y:S05]  /*81d0*/  LDSM.16.MT88.4 R136, [R144+0xb800] ;  /* 0x00b800009088783b */ /* 0x000eea0000004200 */
[C---:B------:R-:W-:Y:S06]  /*81e0*/  HMMA.16816.F32 R20, R32.reuse, R140, R20 ;  /* 0x0000008c2014723c */ /* 0x040fec0000001814 */
[----:B------:R-:W-:Y:S01]  /*81f0*/  HMMA.16816.F32 R24, R32, R142, R24 ;  /* 0x0000008e2018723c */ /* 0x000fe20000001818 */
[----:B------:R-:W4:Y:S04]  /*8200*/  LDSM.16.MT88.4 R32, [R144+0xd800] ;  /* 0x00d800009020783b */ /* 0x000f280000004200 */
[----:B------:R-:W-:Y:S01]  /*8210*/  LDSM.16.MT88.4 R140, [R144+0x9c00] ;  /* 0x009c0000908c783b */ /* 0x000fe20000004200 */
[C---:B-1----:R-:W-:Y:S06]  /*8220*/  HMMA.16816.F32 R4, R28.reuse, R132, R4 ;  /* 0x000000841c04723c */ /* 0x042fec0000001804 */
[C---:B------:R-:W-:Y:S01]  /*8230*/  HMMA.16816.F32 R8, R28.reuse, R134, R8 ;  /* 0x000000861c08723c */ /* 0x040fe20000001808 */
[----:B------:R-:W1:Y:S05]  /*8240*/  LDSM.16.M88.4 R132, [R226] ;  /* 0x00000000e284783b */ /* 0x000e6a0000000200 */
[C---:B---3--:R-:W-:Y:S06]  /*8250*/  HMMA.16816.F32 R12, R28.reuse, R136, R12 ;  /* 0x000000881c0c723c */ /* 0x048fec000000180c */
[C---:B------:R-:W-:Y:S01]  /*8260*/  HMMA.16816.F32 R16, R28.reuse, R138, R16 ;  /* 0x0000008a1c10723c */ /* 0x040fe20000001810 */
[----:B------:R-:W3:Y:S05]  /*8270*/  LDSM.16.MT88.4 R136, [R144+0xbc00] ;  /* 0x00bc00009088783b */ /* 0x000eea0000004200 */
[C---:B----4-:R-:W-:Y:S06]  /*8280*/  HMMA.16816.F32 R20, R28.reuse, R32, R20 ;  /* 0x000000201c14723c */ /* 0x050fec0000001814 */
[----:B------:R-:W-:Y:S01]  /*8290*/  HMMA.16816.F32 R24, R28, R34, R24 ;  /* 0x000000221c18723c */ /* 0x000fe20000001818 */
[----:B------:R-:W4:Y:S04]  /*82a0*/  LDSM.16.MT88.4 R28, [R144+0xdc00] ;  /* 0x00dc0000901c783b */ /* 0x000f280000004200 */
[----:B------:R-:W-:Y:S01]  /*82b0*/  LDSM.16.M88.4 R32, [R224+0x2000] ;  /* 0x00200000e020783b */ /* 0x000fe20000000200 */
[C---:B-1----:R-:W-:Y:S06]  /*82c0*/  HMMA.16816.F32 R4, R132.reuse, R140, R4 ;  /* 0x0000008c8404723c */ /* 0x042fec0000001804 */
[C---:B------:R-:W-:Y:S01]  /*82d0*/  HMMA.16816.F32 R8, R132.reuse, R142, R8 ;  /* 0x0000008e8408723c */ /* 0x040fe20000001808 */
[----:B------:R-:W1:Y:S05]  /*82e0*/  LDSM.16.MT88.4 R140, [R144+0xa000] ;  /* 0x00a00000908c783b */ /* 0x000e6a0000004200 */
        /* <DEDUP_REMOVED lines=32> */
[----:B------:R-:W3:Y:S04]  /*84f0*/  LDSM.16.MT88.4 R136, [R144+0xcc00] ;  /* 0x00cc00009088783b */ /* 0x000ee80000004200 */
[----:B------:R-:W3:Y:S01]  /*8500*/  LDSM.16.MT88.4 R144, [R144+0xec00] ;  /* 0x00ec00009090783b */ /* 0x000ee20000004200 */
[C---:B----4-:R-:W-:Y:S06]  /*8510*/  HMMA.16816.F32 R20, R32.reuse, R28, R20 ;  /* 0x0000001c2014723c */ /* 0x050fec0000001814 */
[----:B------:R-:W-:Y:S05]  /*8520*/  HMMA.16816.F32 R24, R32, R30, R24 ;  /* 0x0000001e2018723c */ /* 0x000fea0000001818 */
[----:B------:R-:W-:Y:S02]  /*8530*/  LEA R252, P1, R154, R148, 0x2 ;  /* 0x000000949afc7211 */ /* 0x000fe400078210ff */
[----:B------:R-:W-:Y:S01]  /*8540*/  @P0 IADD3 R30, P2, R155, UR14, RZ ;  /* 0x0000000e9b1e0c10 */ /* 0x000fe2000ff5e0ff */
[----:B------:R-:W-:Y:S01]  /*8550*/  IMAD.U32 R32, RZ, RZ, UR17 ;  /* 0x00000011ff207e24 */ /* 0x000fe2000f8e00ff */
[----:B------:R-:W-:Y:S02]  /*8560*/  @UP0 UIADD3 UR14, UP2, UR14, -0x100, URZ ;  /* 0xffffff000e0e0890 */ /* 0x000fe4000ff5e03f */
[----:B------:R-:W-:Y:S01]  /*8570*/  @P0 IADD3.X R31, R0, UR13, RZ, P2, !PT ;  /* 0x0000000d001f0c10 */ /* 0x000fe200097fe4ff */
[----:B------:R-:W-:Y:S01]  /*8580*/  IMAD.MOV.U32 R28, RZ, RZ, R252 ;  /* 0x000000ffff1c7224 */ /* 0x000fe200078e00fc */
[----:B------:R-:W-:Y:S01]  /*8590*/  LEA.HI.X.SX32 R251, R154, R149, 0x2, P1 ;  /* 0x000000959afb7211 */ /* 0x000fe200008f16ff */
[----:B------:R-:W-:Y:S01]  /*85a0*/  IMAD.U32 R0, RZ, RZ, UR17 ;  /* 0x00000011ff007e24 */ /* 0x000fe2000f8e00ff */
[----:B------:R-:W-:Y:S01]  /*85b0*/  @UP0 UIADD3.X UR13, UR13, -0x1, URZ, UP2, !UPT ;  /* 0xffffffff0d0d0890 */ /* 0x000fe200097fe43f */
[----:B------:R-:W4:Y:S01]  /*85c0*/  @P0 LDG.E R150, desc[UR8][R30.64+0xa0] ;  /* 0x0000a0081e960981 */ /* 0x000f22000c1e1900 */
[C---:B-1----:R-:W-:Y:S01]  /*85d0*/  HMMA.16816.F32 R4, R132.reuse, R140, R4 ;  /* 0x0000008c8404723c */ /* 0x042fe20000001804 */
[----:B------:R-:W-:Y:S02]  /*85e0*/  IMAD.U32 R35, RZ, RZ, UR19 ;  /* 0x00000013ff237e24 */ /* 0x000fe4000f8e00ff */
[----:B------:R-:W4:Y:S01]  /*85f0*/  @P0 LDG.E R151, desc[UR8][R30.64+0x80] ;  /* 0x000080081e970981 */ /* 0x000f22000c1e1900 */
[----:B------:R-:W-:Y:S01]  /*8600*/  IMAD.U32 R34, RZ, RZ, UR35 ;  /* 0x00000023ff227e24 */ /* 0x000fe2000f8e00ff */
[-C--:B------:R-:W-:Y:S01]  /*8610*/  LEA R32, P1, R32, R28.reuse, 0x2 ;  /* 0x0000001c20207211 */ /* 0x080fe200078210ff */
[C---:B------:R-:W-:Y:S01]  /*8620*/  HMMA.16816.F32 R8, R132.reuse, R142, R8 ;  /* 0x0000008e8408723c */ /* 0x040fe20000001808 */
[----:B------:R-:W4:Y:S04]  /*8630*/  @P0 LDG.E R152, desc[UR8][R30.64+0x20] ;  /* 0x000020081e980981 */ /* 0x000f28000c1e1900 */
[----:B--2---:R1:W2:Y:S01]  /*8640*/  @P0 LDG.E R153, desc[UR8][R30.64] ;  /* 0x000000081e990981 */ /* 0x0042a2000c1e1900 */
[C---:B---3--:R-:W-:Y:S03]  /*8650*/  HMMA.16816.F32 R12, R132.reuse, R136, R12 ;  /* 0x00000088840c723c */ /* 0x048fe6000000180c */
[----:B------:R-:W-:Y:S02]  /*8660*/  LDSM.16.MT88.4 R140, [R3+0x1800] ;  /* 0x00180000038c783b */ /* 0x000fe40000004200 */
[----:B------:R-:W-:Y:S01]  /*8670*/  IMAD.MOV.U32 R29, RZ, RZ, R251 ;  /* 0x000000ffff1d7224 */ /* 0x000fe200078e00fb */
[C---:B------:R-:W-:Y:S01]  /*8680*/  HMMA.16816.F32 R16, R132.reuse, R138, R16 ;  /* 0x0000008a8410723c */ /* 0x040fe20000001810 */
[----:B------:R-:W-:Y:S04]  /*8690*/  LDSM.16.MT88.4 R136, [R3+0x2400] ;  /* 0x002400000388783b */ /* 0x000fe80000004200 */
[-C--:B------:R-:W-:Y:S01]  /*86a0*/  LEA.HI.X.SX32 R33, R0, R29.reuse, 0x2, P1 ;  /* 0x0000001d00217211 */ /* 0x080fe200008f16ff */
[C---:B------:R-:W-:Y:S01]  /*86b0*/  HMMA.16816.F32 R20, R132.reuse, R144, R20 ;  /* 0x000000908414723c */ /* 0x040fe20000001814 */
[----:B------:R3:W-:Y:S01]  /*86c0*/  REDG.E.ADD.F32.FTZ.RN.STRONG.GPU desc[UR8][R28.64], R4 ;  /* 0x000000041c0079a6 */ /* 0x0007e2000c10f388 */
[----:B------:R-:W-:Y:S03]  /*86d0*/  IMAD.U32 R0, RZ, RZ, UR19 ;  /* 0x00000013ff007e24 */ /* 0x000fe6000f8e00ff */
[----:B------:R3:W-:Y:S01]  /*86e0*/  REDG.E.ADD.F32.FTZ.RN.STRONG.GPU desc[UR8][R32.64], R5 ;  /* 0x00000005200079a6 */ /* 0x0007e2000c10f388 */
[----:B------:R-:W-:Y:S03]  /*86f0*/  HMMA.16816.F32 R24, R132, R146, R24 ;  /* 0x000000928418723c */ /* 0x000fe60000001818 */
[----:B------:R-:W-:Y:S02]  /*8700*/  LDSM.16.MT88.4 R144, [R3+0x1c00] ;  /* 0x001c00000390783b */ /* 0x000fe40000004200 */
[-C--:B------:R-:W-:Y:S01]  /*8710*/  LEA R34, P2, R34, R28.reuse, 0x2 ;  /* 0x0000001c22227211 */ /* 0x080fe200078410ff */
[----:B-1----:R-:W-:Y:S02]  /*8720*/  IMAD.U32 R30, RZ, RZ, UR34 ;  /* 0x00000022ff1e7e24 */ /* 0x002fe4000f8e00ff */
[----:B------:R-:W-:Y:S03]  /*8730*/  IMAD.U32 R31, RZ, RZ, UR35 ;  /* 0x00000023ff1f7e24 */ /* 0x000fe6000f8e00ff */
[-C--:B------:R-:W-:Y:S01]  /*8740*/  LEA R30, P1, R30, R28.reuse, 0x2 ;  /* 0x0000001c1e1e7211 */ /* 0x080fe200078210ff */
[----:B---3--:R-:W-:Y:S02]  /*8750*/  IMAD.U32 R4, RZ, RZ, UR33 ;  /* 0x00000021ff047e24 */ /* 0x008fe4000f8e00ff */
[----:B------:R-:W-:Y:S01]  /*8760*/  IMAD.U32 R5, RZ, RZ, UR34 ;  /* 0x00000022ff057e24 */ /* 0x000fe2000f8e00ff */
[----:B----4-:R-:W-:Y:S04]  /*8770*/  @P0 STL [R1+0x38], R150 ;  /* 0x0000389601000387 */ /* 0x010fe80000100800 */
[----:B------:R-:W-:Y:S04]  /*8780*/  @P0 STL [R1+0x2c], R151 ;  /* 0x00002c9701000387 */ /* 0x000fe80000100800 */
[----:B------:R-:W-:Y:S04]  /*8790*/  @P0 STL [R1+0x40], R152 ;  /* 0x0000409801000387 */ /* 0x000fe80000100800 */
[----:B--2---:R-:W-:Y:S01]  /*87a0*/  @P0 STL [R1+0x3c], R153 ;  /* 0x00003c9901000387 */ /* 0x004fe20000100800 */
        /* <DEDUP_REMOVED lines=74> */
[----:B------:R-:W-:Y:S01]  /*8c50*/  LDSM.16.MT88.4 R16, [R3+0x1000] ;  /* 0x001000000310783b */ /* 0x000fe20000004200 */
[-C--:B------:R-:W-:Y:S01]  /*8c60*/  LEA.HI.X.SX32 R11, R9, R29.reuse, 0x2, P3 ;  /* 0x0000001d090b7211 */ /* 0x080fe200018f16ff */
[----:B---3--:R-:W-:Y:S01]  /*8c70*/  IMAD.U32 R5, RZ, RZ, UR36 ;  /* 0x00000024ff057e24 */ /* 0x008fe2000f8e00ff */
[-C--:B------:R-:W-:Y:S01]  /*8c80*/  LEA.HI.X.SX32 R9, R7, R29.reuse, 0x2, P2 ;  /* 0x0000001d07097211 */ /* 0x080fe200010f16ff */
[----:B------:R-:W-:Y:S01]  /*8c90*/  LDSM.16.MT88.4 R32, [R2+0xf800] ;  /* 0x00f800000220783b */ /* 0x000fe20000004200 */
[CC--:B------:R-:W-:Y:S02]  /*8ca0*/  LEA R4, P0, R0.reuse, R28.reuse, 0x2 ;  /* 0x0000001c00047211 */ /* 0x0c0fe400078010ff */
[C---:B------:R-:W-:Y:S01]  /*8cb0*/  LEA R6, P1, R5.reuse, R28, 0x2 ;  /* 0x0000001c05067211 */ /* 0x040fe200078210ff */
[----:B------:R-:W-:Y:S03]  /*8cc0*/  REDG.E.ADD.F32.FTZ.RN.STRONG.GPU desc[UR8][R10.64], R24 ;  /* 0x000000180a0079a6 */ /* 0x000fe6000c10f388 */
        /* <DEDUP_REMOVED lines=15> */
[----:B------:R-:W4:Y:S01]  /*8dc0*/  LDSM.16.MT88.4 R24, [R3+0x1400] ;  /* 0x001400000318783b */ /* 0x000f220000004200 */
        /* <DEDUP_REMOVED lines=18> */
[C---:B------:R-:W-:Y:S06]  /*8ef0*/  HMMA.16816.F32 R88, R132.reuse, R20, R88 ;  /* 0x000000148458723c */ /* 0x040fec0000001858 */
[-C--:B------:R-:W-:Y:S06]  /*8f00*/  HMMA.16816.F32 R92, R132, R22.reuse, R92 ;  /* 0x00000016845c723c */ /* 0x080fec000000185c */
[C---:B------:R-:W-:Y:S01]  /*8f10*/  HMMA.16816.F32 R96, R32.reuse, R22, R96 ;  /* 0x000000162060723c */ /* 0x040fe20000001860 */
[----:B------:R-:W-:Y:S05]  /*8f20*/  LDSM.16.MT88.4 R20, [R2+0x10800] ;  /* 0x010800000214783b */ /* 0x000fea0000004200 */
[-C--:B----4-:R-:W-:Y:S06]  /*8f30*/  HMMA.16816.F32 R100, R32, R24.reuse, R100 ;  /* 0x000000182064723c */ /* 0x090fec0000001864 */
        /* <DEDUP_REMOVED lines=207> */
.L_x_371:
[----:B------:R-:W-:Y:S01]  /*9c30*/  @UP0 UIADD3 UR10, UR40, UR42, URZ ;  /* 0x0000002a280a0290 */ /* 0x000fe2000fffe03f */
[----:B-1---5:R-:W-:Y:S01]  /*9c40*/  LEA R0, R249, UR4, 0x1 ;  /* 0x00000004f9007c11 */ /* 0x022fe2000f8e08ff */
        /* <DEDUP_REMOVED lines=18> */
.L_x_372:
[----:B------:R-:W-:Y:S01]  /*9d70*/  BAR.SYNC.DEFER_BLOCKING 0x0 ;  /* 0x0000000000007b1d */ /* 0x000fe20000010000 */
[----:B------:R-:W-:Y:S01]  /*9d80*/  USHF.R.S32.HI UR10, URZ, 0x1f, UR5 ;  /* 0x0000001f3f0a7899 */ /* 0x000fe20008011405 */
[--C-:B------:R-:W-:Y:S01]  /*9d90*/  SHF.R.S32.HI R7, RZ, 0x1f, R160.reuse ;  /* 0x0000001fff077819 */ /* 0x100fe200000114a0 */
[----:B------:R-:W-:Y:S01]  /*9da0*/  IMAD.U32 R3, RZ, RZ, UR6 ;  /* 0x00000006ff037e24 */ /* 0x000fe2000f8e00ff */
[----:B------:R-:W-:Y:S01]  /*9db0*/  UIMAD UR11, UR41, -0x80, UR11 ;  /* 0xffffff80290b78a4 */ /* 0x000fe2000f8e020b */
[----:B------:R-:W-:Y:S01]  /*9dc0*/  IMAD.MOV.U32 R6, RZ, RZ, R160 ;  /* 0x000000ffff067224 */ /* 0x000fe200078e00a0 */
[----:B------:R-:W-:Y:S01]  /*9dd0*/  UIMAD UR15, UR10, UR6, URZ ;  /* 0x000000060a0f72a4 */ /* 0x000fe2000f8e023f */
[----:B------:R-:W-:Y:S01]  /*9de0*/  BSSY B0, `(.L_x_373) ;  /* 0x0000030000007945 */ /* 0x000fe20003800000 */
[----:B------:R-:W1:Y:S01]  /*9df0*/  S2R R26, SR_TID.X ;  /* 0x00000000001a7919 */ /* 0x000e620000002100 */
[----:B------:R-:W-:Y:S01]  /*9e00*/  IMAD.WIDE.U32 R4, R3, UR5, R6 ;  /* 0x0000000503047c25 */ /* 0x000fe2000f8e0006 */
[----:B------:R-:W-:Y:S01]  /*9e10*/  UIMAD UR15, UR5, UR7, UR15 ;  /* 0x00000007050f72a4 */ /* 0x000fe2000f8e020f */
[----:B------:R-:W2:Y:S01]  /*9e20*/  S2R R27, SR_TID.X ;  /* 0x00000000001b7919 */ /* 0x000ea20000002100 */
[----:B------:R-:W-:Y:S01]  /*9e30*/  USHF.R.S32.HI UR21, URZ, 0x1f, UR60 ;  /* 0x0000001f3f157899 */ /* 0x000fe2000801143c */
[----:B------:R-:W-:Y:S01]  /*9e40*/  IADD3 R4, P0, R4, UR19, RZ ;  /* 0x0000001304047c10 */ /* 0x000fe2000ff1e0ff */
[----:B------:R-:W-:-:S02]  /*9e50*/  ULDC.64 UR16, c[0x0][0x468] ;  /* 0x00011a0000107ab9 */ /* 0x000fc40000000a00 */
[----:B------:R-:W-:Y:S01]  /*9e60*/  IMAD.U32 R3, RZ, RZ, UR15 ;  /* 0x0000000fff037e24 */ /* 0x000fe2000f8e00ff */
[----:B------:R-:W-:-:S04]  /*9e70*/  UIMAD UR15, UR21, UR16, URZ ;  /* 0x00000010150f72a4 */ /* 0x000fc8000f8e023f */
[----:B------:R-:W-:Y:S01]  /*9e80*/  IADD3.X R5, R5, UR20, R3, P0, !PT ;  /* 0x0000001405057c10 */ /* 0x000fe200087fe403 */
[----:B------:R-:W-:Y:S01]  /*9e90*/  IMAD.U32 R3, RZ, RZ, UR16 ;  /* 0x00000010ff037e24 */ /* 0x000fe2000f8e00ff */
[----:B------:R-:W-:Y:S01]  /*9ea0*/  UIMAD UR17, UR60, UR17, UR15 ;  /* 0x000000113c1172a4 */ /* 0x000fe2000f8e020f */
[----:B------:R3:W4:Y:S04]  /*9eb0*/  LDS.128 R36, [R0+0xa000] ;  /* 0x00a0000000247984 */ /* 0x0007280000000c00 */
[----:B------:R3:W3:Y:S04]  /*9ec0*/  LDS.128 R32, [R0+0xc000] ;  /* 0x00c0000000207984 */ /* 0x0006e80000000c00 */
[----:B------:R3:W3:Y:S04]  /*9ed0*/  LDS.128 R28, [R0+0xe000] ;  /* 0x00e00000001c7984 */ /* 0x0006e80000000c00 */
[----:B------:R3:W3:Y:S04]  /*9ee0*/  LDS.128 R48, [R0+0x10000] ;  /* 0x0100000000307984 */ /* 0x0006e80000000c00 */
[----:B------:R3:W3:Y:S01]  /*9ef0*/  LDS.128 R44, [R0+0x12000] ;  /* 0x01200000002c7984 */ /* 0x0006e20000000c00 */
[----:B-1----:R-:W-:-:S03]  /*9f00*/  SHF.R.S32.HI R26, RZ, 0x1f, R26 ;  /* 0x0000001fff1a7819 */ /* 0x002fc6000001141a */
[----:B------:R1:W1:Y:S01]  /*9f10*/  LDS.128 R40, [R0+0x14000] ;  /* 0x0140000000287984 */ /* 0x0002620000000c00 */
[----:B--2---:R-:W-:-:S04]  /*9f20*/  LEA.HI R26, R26, R27, RZ, 0x2 ;  /* 0x0000001b1a1a7211 */ /* 0x004fc800078f10ff */
[----:B------:R-:W-:-:S04]  /*9f30*/  SHF.R.S32.HI R26, RZ, 0x2, R26 ;  /* 0x00000002ff1a7819 */ /* 0x000fc8000001141a */
[C---:B------:R-:W-:Y:S01]  /*9f40*/  ISETP.GE.AND P4, PT, R26.reuse, UR11, PT ;  /* 0x0000000b1a007c0c */ /* 0x040fe2000bf86270 */
[----:B------:R-:W-:Y:S01]  /*9f50*/  VIADD R8, R26, 0x40 ;  /* 0x000000401a087836 */ /* 0x000fe20000000000 */
[----:B------:R-:W-:-:S04]  /*9f60*/  SHF.R.S32.HI R25, RZ, 0x1f, R26 ;  /* 0x0000001fff197819 */ /* 0x000fc8000001141a */
[----:B------:R-:W-:Y:S01]  /*9f70*/  ISETP.GE.AND P3, PT, R8, UR11, PT ;  /* 0x0000000b08007c0c */ /* 0x000fe2000bf66270 */
[----:B------:R-:W-:-:S04]  /*9f80*/  IMAD.WIDE.U32 R8, R3, UR60, R4 ;  /* 0x0000003c03087c25 */ /* 0x000fc8000f8e0004 */
[----:B------:R-:W-:Y:S02]  /*9f90*/  VIADD R24, R9, UR17 ;  /* 0x0000001109187c36 */ /* 0x000fe40008000000 */
[----:B----4-:R-:W-:Y:S06]  /*9fa0*/  @P4 BRA `(.L_x_374) ;  /* 0x00000000004c4947 */ /* 0x010fec0003800000 */
[----:B------:R-:W-:Y:S01]  /*9fb0*/  ULDC UR15, c[0x0][0x2d0] ;  /* 0x0000b400000f7ab9 */ /* 0x000fe20000000800 */
[----:B------:R-:W2:Y:S01]  /*9fc0*/  LDS.128 R20, [R0+0xb000] ;  /* 0x00b0000000147984 */ /* 0x000ea20000000c00 */
[----:B------:R-:W-:Y:S01]  /*9fd0*/  ISETP.GE.AND P2, PT, R160, UR15, PT ;  /* 0x0000000fa0007c0c */ /* 0x000fe2000bf46270 */
[----:B------:R-:W-:Y:S01]  /*9fe0*/  IMAD R3, R25, UR6, RZ ;  /* 0x0000000619037c24 */ /* 0x000fe2000f8e02ff */
[----:B------:R-:W-:Y:S01]  /*9ff0*/  MOV R5, R24 ;  /* 0x0000001800057202 */ /* 0x000fe20000000f00 */
[----:B------:R-:W4:Y:S01]  /*a000*/  LDS.128 R16, [R0+0xd000] ;  /* 0x00d0000000107984 */ /* 0x000f220000000c00 */
[----:B------:R-:W-:Y:S01]  /*a010*/  IMAD.MOV.U32 R4, RZ, RZ, R8 ;  /* 0x000000ffff047224 */ /* 0x000fe200078e0008 */
[----:B------:R-:W-:Y:S01]  /*a020*/  ISETP.GE.AND P1, PT, R159, UR15, PT ;  /* 0x0000000f9f007c0c */ /* 0x000fe2000bf26270 */
[----:B------:R-:W-:Y:S01]  /*a030*/  IMAD R3, R26, UR7, R3 ;  /* 0x000000071a037c24 */ /* 0x000fe2000f8e0203 */
[----:B------:R-:W-:Y:S01]  /*a040*/  ISETP.GE.AND P0, PT, R158, UR15, PT ;  /* 0x0000000f9e007c0c */ /* 0x000fe2000bf06270 */
[----:B------:R-:W-:Y:S01]  /*a050*/  IMAD.WIDE.U32 R10, R26, UR6, R4 ;  /* 0x000000061a0a7c25 */ /* 0x000fe2000f8e0004 */
[----:B------:R-:W-:-:S03]  /*a060*/  ULDC.64 UR16, c[0x0][0x3f0] ;  /* 0x0000fc0000107ab9 */ /* 0x000fc60000000a00 */
[----:B------:R-:W-:Y:S01]  /*a070*/  IMAD.IADD R3, R3, 0x1, R11 ;  /* 0x0000000103037824 */ /* 0x000fe200078e020b */
[----:B------:R-:W5:Y:S01]  /*a080*/  @!P2 LDS.128 R12, [R0+0x9000] ;  /* 0x00900000000ca984 */ /* 0x000f620000000c00 */
[----:B------:R-:W-:-:S04]  /*a090*/  LEA R4, P5, R10, UR16, 0x1 ;  /* 0x000000100a047c11 */ /* 0x000fc8000f8a08ff */
[----:B------:R-:W-:-:S05]  /*a0a0*/  LEA.HI.X R5, R10, UR17, R3, 0x1, P5 ;  /* 0x000000110a057c11 */ /* 0x000fca000a8f0c03 */
[----:B--2---:R2:W-:Y:S04]  /*a0b0*/  @!P1 STG.E.128 desc[UR8][R4.64+0x40], R20 ;  /* 0x0000401404009986 */ /* 0x0045e8000c101d08 */
[----:B----4-:R2:W-:Y:S04]  /*a0c0*/  @!P0 STG.E.128 desc[UR8][R4.64+0x80], R16 ;  /* 0x0000801004008986 */ /* 0x0105e8000c101d08 */
[----:B-----5:R2:W-:Y:S02]  /*a0d0*/  @!P2 STG.E.128 desc[UR8][R4.64], R12 ;  /* 0x0000000c0400a986 */ /* 0x0205e4000c101d08 */
.L_x_374:
[----:B------:R-:W-:Y:S05]  /*a0e0*/  BSYNC B0 ;  /* 0x0000000000007941 */ /* 0x000fea0003800000 */
.L_x_373:
[----:B------:R-:W-:Y:S04]  /*a0f0*/  BSSY B0, `(.L_x_375) ;  /* 0x0000014000007945 */ /* 0x000fe80003800000 */
[----:B------:R-:W-:Y:S05]  /*a100*/  @P3 BRA `(.L_x_376) ;  /* 0x0000000000483947 */ /* 0x000fea0003800000 */
[----:B------:R-:W-:Y:S01]  /*a110*/  IADD3 R3, P0, R26, 0x40, RZ ;  /* 0x000000401a037810 */ /* 0x000fe20007f1e0ff */
[----:B------:R-:W-:Y:S01]  /*a120*/  ULDC UR11, c[0x0][0x2d0] ;  /* 0x0000b400000b7ab9 */ /* 0x000fe20000000800 */
[----:B--2---:R-:W-:Y:S01]  /*a130*/  MOV R5, R24 ;  /* 0x0000001800057202 */ /* 0x004fe20000000f00 */
        /* <DEDUP_REMOVED lines=14> */
[----:B------:R4:W-:Y:S02]  /*a220*/  @!P0 STG.E.128 desc[UR8][R4.64+0x80], R28 ;  /* 0x0000801c04008986 */ /* 0x0009e4000c101d08 */
.L_x_376:
[----:B------:R-:W-:Y:S05]  /*a230*/  BSYNC B0 ;  /* 0x0000000000007941 */ /* 0x000fea0003800000 */
.L_x_375:
[----:B------:R-:W-:Y:S01]  /*a240*/  IMAD.U32 R3, RZ, RZ, UR12 ;  /* 0x0000000cff037e24 */ /* 0x000fe2000f8e00ff */
[----:B------:R-:W-:Y:S01]  /*a250*/  UIMAD UR10, UR10, UR12, URZ ;  /* 0x0000000c0a0a72a4 */ /* 0x000fe2000f8e023f */
[----:B--2---:R-:W2:Y:S01]  /*a260*/  LDS.128 R20, [R0+0xf000] ;  /* 0x00f0000000147984 */ /* 0x004ea20000000c00 */
[----:B------:R-:W-:Y:S01]  /*a270*/  USHF.R.S32.HI UR11, URZ, 0x1f, UR60 ;  /* 0x0000001f3f0b7899 */ /* 0x000fe2000801143c */
[----:B------:R-:W-:Y:S01]  /*a280*/  IMAD.WIDE.U32 R6, R3, UR5, R6 ;  /* 0x0000000503067c25 */ /* 0x000fe2000f8e0006 */
[----:B------:R-:W-:Y:S01]  /*a290*/  UIMAD UR5, UR5, UR13, UR10 ;  /* 0x0000000d050572a4 */ /* 0x000fe2000f8e020a */
[----:B------:R-:W2:Y:S01]  /*a2a0*/  LDS.128 R16, [R0+0x11000] ;  /* 0x0110000000107984 */ /* 0x000ea20000000c00 */
[----:B------:R-:W-:Y:S01]  /*a2b0*/  ULDC.64 UR6, c[0x0][0x470] ;  /* 0x00011c0000067ab9 */ /* 0x000fe20000000a00 */
[----:B------:R-:W-:Y:S01]  /*a2c0*/  BSSY B0, `(.L_x_377) ;  /* 0x000001b000007945 */ /* 0x000fe20003800000 */
[----:B------:R-:W-:Y:S01]  /*a2d0*/  IADD3 R6, P0, R6, UR14, RZ ;  /* 0x0000000e06067c10 */ /* 0x000fe2000ff1e0ff */
[----:B------:R1:W2:Y:S02]  /*a2e0*/  LDS.128 R12, [R0+0x13000] ;  /* 0x01300000000c7984 */ /* 0x0002a40000000c00 */
[----:B-1-3--:R-:W-:Y:S01]  /*a2f0*/  IMAD.U32 R0, RZ, RZ, UR5 ;  /* 0x00000005ff007e24 */ /* 0x00afe2000f8e00ff */
[----:B------:R-:W-:-:S04]  /*a300*/  UIMAD UR5, UR11, UR6, URZ ;  /* 0x000000060b0572a4 */ /* 0x000fc8000f8e023f */
[----:B------:R-:W-:Y:S01]  /*a310*/  IADD3.X R7, R7, UR18, R0, P0, !PT ;  /* 0x0000001207077c10 */ /* 0x000fe200087fe400 */
[----:B------:R-:W-:Y:S01]  /*a320*/  UIMAD UR7, UR60, UR7, UR5 ;  /* 0x000000073c0772a4 */ /* 0x000fe2000f8e0205 */
[----:B------:R-:W-:-:S05]  /*a330*/  MOV R0, UR6 ;  /* 0x0000000600007c02 */ /* 0x000fca0008000f00 */
[----:B------:R-:W-:-:S05]  /*a340*/  IMAD.WIDE.U32 R6, R0, UR60, R6 ;  /* 0x0000003c00067c25 */ /* 0x000fca000f8e0006 */
[----:B------:R-:W-:Y:S01]  /*a350*/  IADD3 R3, R7, UR7, RZ ;  /* 0x0000000707037c10 */ /* 0x000fe2000fffe0ff */
[----:B--2---:R-:W-:Y:S06]  /*a360*/  @P4 BRA `(.L_x_378) ;  /* 0x0000000000404947 */ /* 0x004fec0003800000 */
[----:B----4-:R-:W-:Y:S01]  /*a370*/  MOV R5, R3 ;  /* 0x0000000300057202 */ /* 0x010fe20000000f00 */
[----:B------:R-:W-:Y:S01]  /*a380*/  IMAD R0, R25, UR12, RZ ;  /* 0x0000000c19007c24 */ /* 0x000fe2000f8e02ff */
[----:B------:R-:W-:Y:S01]  /*a390*/  ULDC UR5, c[0x0][0x2d0] ;  /* 0x0000b40000057ab9 */ /* 0x000fe20000000800 */
[----:B------:R-:W-:Y:S01]  /*a3a0*/  IMAD.MOV.U32 R4, RZ, RZ, R6 ;  /* 0x000000ffff047224 */ /* 0x000fe200078e0006 */
[----:B------:R-:W-:Y:S01]  /*a3b0*/  ISETP.GE.AND P2, PT, R160, UR5, PT ;  /* 0x00000005a0007c0c */ /* 0x000fe2000bf46270 */
[C---:B------:R-:W-:Y:S01]  /*a3c0*/  IMAD R0, R26.reuse, UR13, R0 ;  /* 0x0000000d1a007c24 */ /* 0x040fe2000f8e0200 */
[----:B------:R-:W-:Y:S01]  /*a3d0*/  ISETP.GE.AND P1, PT, R159, UR5, PT ;  /* 0x000000059f007c0c */ /* 0x000fe2000bf26270 */
[----:B------:R-:W-:Y:S01]  /*a3e0*/  IMAD.WIDE.U32 R8, R26, UR12, R4 ;  /* 0x0000000c1a087c25 */ /* 0x000fe2000f8e0004 */
[----:B------:R-:W-:Y:S01]  /*a3f0*/  ISETP.GE.AND P0, PT, R158, UR5, PT ;  /* 0x000000059e007c0c */ /* 0x000fe2000bf06270 */
[----:B------:R-:W-:Y:S02]  /*a400*/  ULDC.64 UR6, c[0x0][0x3f8] ;  /* 0x0000fe0000067ab9 */ /* 0x000fe40000000a00 */
[----:B------:R-:W-:Y:S01]  /*a410*/  IMAD.IADD R0, R0, 0x1, R9 ;  /* 0x0000000100007824 */ /* 0x000fe200078e0209 */
[----:B------:R-:W-:-:S04]  /*a420*/  LEA R4, P4, R8, UR6, 0x1 ;  /* 0x0000000608047c11 */ /* 0x000fc8000f8808ff */
[----:B------:R-:W-:-:S05]  /*a430*/  LEA.HI.X R5, R8, UR7, R0, 0x1, P4 ;  /* 0x0000000708057c11 */ /* 0x000fca000a0f0c00 */
[----:B------:R1:W-:Y:S04]  /*a440*/  @!P2 STG.E.128 desc[UR8][R4.64], R20 ;  /* 0x000000140400a986 */ /* 0x0003e8000c101d08 */
[----:B------:R1:W-:Y:S04]  /*a450*/  @!P1 STG.E.128 desc[UR8][R4.64+0x40], R16 ;  /* 0x0000401004009986 */ /* 0x0003e8000c101d08 */
[----:B------:R1:W-:Y:S02]  /*a460*/  @!P0 STG.E.128 desc[UR8][R4.64+0x80], R12 ;  /* 0x0000800c04008986 */ /* 0x0003e4000c101d08 */
.L_x_378:
[----:B------:R-:W-:Y:S05]  /*a470*/  BSYNC B0 ;  /* 0x0000000000007941 */ /* 0x000fea0003800000 */
.L_x_377:
[----:B------:R-:W-:Y:S05]  /*a480*/  @P3 BRA `(.L_x_354) ;  /* 0x0000000000443947 */ /* 0x000fea0003800000 */
[----:B------:R-:W-:Y:S01]  /*a490*/  IADD3 R0, P0, R26, 0x40, RZ ;  /* 0x000000401a007810 */ /* 0x000fe20007f1e0ff */
[----:B------:R-:W-:Y:S01]  /*a4a0*/  IMAD.MOV.U32 R7, RZ, RZ, R3 ;  /* 0x000000ffff077224 */ /* 0x000fe200078e0003 */
[----:B------:R-:W-:Y:S01]  /*a4b0*/  ULDC UR5, c[0x0][0x2d0] ;  /* 0x0000b40000057ab9 */ /* 0x000fe20000000800 */
[----:B------:R-:W-:Y:S01]  /*a4c0*/  ULDC.64 UR6, c[0x0][0x3f8] ;  /* 0x0000fe0000067ab9 */ /* 0x000fe20000000a00 */
[----:B------:R-:W-:Y:S01]  /*a4d0*/  ISETP.GE.AND P2, PT, R160, UR5, PT ;  /* 0x00000005a0007c0c */ /* 0x000fe2000bf46270 */
[----:B-1--4-:R-:W-:Y:S01]  /*a4e0*/  IMAD.X R4, RZ, RZ, R25, P0 ;  /* 0x000000ffff047224 */ /* 0x012fe200000e0619 */
        /* <DEDUP_REMOVED lines=11> */
.L_x_354:
[----:B------:R-:W-:Y:S05]  /*a5a0*/  BSYNC B1 ;  /* 0x0000000000017941 */ /* 0x000fea0003800000 */
.L_x_340:
[----:B------:R-:W4:Y:S01]  /*a5b0*/  LDL R3, [R1+0x78] ;  /* 0x0000780001037983 */ /* 0x000f220000100800 */
[----:B------:R-:W-:Y:S02]  /*a5c0*/  ULDC UR5, c[0x0][0xc] ;  /* 0x0000030000057ab9 */ /* 0x000fe40000000800 */
[----:B------:R-:W-:Y:S01]  /*a5d0*/  UIADD3 UR41, UR5, UR41, URZ ;  /* 0x0000002905297290 */ /* 0x000fe2000fffe03f */
[----:B----4-:R-:W-:-:S13]  /*a5e0*/  R2UR UR6, R3 ;  /* 0x00000000030672ca */ /* 0x010fda00000e0000 */
[----:B------:R-:W-:-:S06]  /*a5f0*/  UISETP.GE.AND UP0, UPT, UR41, UR6, UPT ;  /* 0x000000062900728c */ /* 0x000fcc000bf06270 */
[----:B------:R-:W-:-:S13]  /*a600*/  PLOP3.LUT P0, PT, PT, PT, UP0, 0x80, 0x0 ;  /* 0x000000000000781c */ /* 0x000fda0003f0f008 */
[----:B------:R-:W-:Y:S05]  /*a610*/  @P0 BRA `(.L_x_379) ;  /* 0x0000000000040947 */ /* 0x000fea0003800000 */
[----:B------:R-:W-:Y:S05]  /*a620*/  BRA `(.L_x_380) ;  /* 0xffffff6400a47947 */ /* 0x000fea000383ffff */
.L_x_379:
[----:B------:R-:W-:Y:S05]  /*a630*/  EXIT ;  /* 0x000000000000794d */ /* 0x000fea0003800000 */
.L_x_381:
        /* <DEDUP_REMOVED lines=12> */
.L_x_680:


//--------------------- .text._ZN5flash25flash_bwd_dot_do_o_kernelILb0E23Flash_bwd_kernel_traitsILi96ELi64ELi128ELi8ELi2ELi4ELi4ELb1ELb0EN7cutlass6half_tE19Flash_kernel_traitsILi96ELi64ELi128ELi8ES3_EEEEvNS_16Flash_bwd_paramsE --------------------------
	.section	.text._ZN5flash25flash_bwd_dot_do_o_kernelILb0E23Flash_bwd_kernel_traitsILi96ELi64ELi128ELi8ELi2ELi4ELi4ELb1ELb0EN7cutlass6half_tE19Flash_kernel_traitsILi96ELi64ELi128ELi8ES3_EEEEvNS_16Flash_bwd_paramsE,"ax",@progbits
	.align	128
        .global         _ZN5flash25flash_bwd_dot_do_o_kernelILb0E23Flash_bwd_kernel_traitsILi96ELi64ELi128ELi8ELi2ELi4ELi4ELb1ELb0EN7cutlass6half_tE19Flash_kernel_traitsILi96ELi64ELi128ELi8ES3_EEEEvNS_16Flash_bwd_paramsE
        .type           _ZN5flash25flash_bwd_dot_do_o_kernelILb0E23Flash_bwd_kernel_traitsILi96ELi64ELi128ELi8ELi2ELi4ELi4ELb1ELb0EN7cutlass6half_tE19Flash_kernel_traitsILi96ELi64ELi128ELi8ES3_EEEEvNS_16Flash_bwd_paramsE,@function
        .size           _ZN5flash25flash_bwd_dot_do_o_kernelILb0E23Flash_bwd_kernel_traitsILi96ELi64ELi128ELi8ELi2ELi4ELi4ELb1ELb0EN7cutlass6half_tE19Flash_kernel_traitsILi96ELi64ELi128ELi8ES3_EEEEvNS_16Flash_bwd_paramsE,(.L_x_681 - _ZN5flash25flash_bwd_dot_do_o_kernelILb0E23Flash_bwd_kernel_traitsILi96ELi64ELi128ELi8ELi2ELi4ELi4ELb1ELb0EN7cutlass6half_tE19Flash_kernel_traitsILi96ELi64ELi128ELi8ES3_EEEEvNS_16Flash_bwd_paramsE)
        .other          _ZN5flash25flash_bwd_dot_do_o_kernelILb0E23Flash_bwd_kernel_traitsILi96ELi64ELi128ELi8ELi2ELi4ELi4ELb1ELb0EN7cutlass6half_tE19Flash_kernel_traitsILi96ELi64ELi128ELi8ES3_EEEEvNS_16Flash_bwd_paramsE,@"STO_CUDA_ENTRY STV_DEFAULT"
_ZN5flash25flash_bwd_dot_do_o_kernelILb0E23Flash_bwd_kernel_traitsILi96ELi64ELi128ELi8ELi2ELi4ELi4ELb1ELb0EN7cutlass6half_tE19Flash_kernel_traitsILi96ELi64ELi128ELi8ES3_EEEEvNS_16Flash_bwd_paramsE:
.text._ZN5flash25flash_bwd_dot_do_o_kernelILb0E23Flash_bwd_kernel_traitsILi96ELi64ELi128ELi8ELi2ELi4ELi4ELb1ELb0EN7cutlass6half_tE19Flash_kernel_traitsILi96ELi64ELi128ELi8ES3_EEEEvNS_16Flash_bwd_paramsE:
[----:B------:R-:W-:Y:S01]  /*0000*/  LDC R1, c[0x0][0x28] ;  /* 0x00000a00ff017b82 */ /* 0x000fe20000000800 */
[----:B------:R-:W0:Y:S07]  /*0010*/  S2R R9, SR_CTAID.Y ;  /* 0x0000000000097919 */ /* 0x000e2e0000002600 */
[----:B------:R-:W0:Y:S01]  /*0020*/  LDC.64 R2, c[0x0][0x2f0] ;  /* 0x0000bc00ff027b82 */ /* 0x000e220000000a00 */
[----:B------:R-:W-:Y:S01]  /*0030*/  ULDC.64 UR4, c[0x0][0x2f0] ;  /* 0x0000bc0000047ab9 */ /* 0x000fe20000000a00 */
[----:B------:R-:W-:Y:S01]  /*0040*/  MOV R11, 0xffffffff ;  /* 0xffffffff000b7802 */ /* 0x000fe20000000f00 */
[----:B------:R-:W-:Y:S01]  /*0050*/  ULDC.64 UR6, c[0x0][0x208] ;  /* 0x0000820000067ab9 */ /* 0x000fe20000000a00 */
[----:B------:R-:W-:-:S04]  /*0060*/  ISETP.NE.U32.AND P0, PT, RZ, UR4, PT ;  /* 0x00000004ff007c0c */ /* 0x000fc8000bf05070 */
[----:B------:R-:W-:Y:S01]  /*0070*/  ISETP.NE.AND.EX P0, PT, RZ, UR5, PT, P0 ;  /* 0x00000005ff007c0c */ /* 0x000fe2000bf05300 */
[----:B0-----:R-:W-:-:S12]  /*0080*/  IMAD.WIDE R2, R9, 0x4, R2 ;  /* 0x0000000409027825 */ /* 0x001fd800078e0202 */
[----:B------:R-:W2:Y:S04]  /*0090*/  @P0 LDG.E R11, desc[UR6][R2.64] ;  /* 0x00000006020b0981 */ /* 0x000ea8000c1e1900 */
[----:B------:R-:W2:Y:S01]  /*00a0*/  @P0 LDG.E R0, desc[UR6][R2.64+0x4] ;  /* 0x0000040602000981 */ /* 0x000ea2000c1e1900 */
[----:B------:R-:W0:Y:S02]  /*00b0*/  S2UR UR4, SR_CTAID.X ;  /* 0x00000000000479c3 */ /* 0x000e240000002500 */
[----:B0-----:R-:W-:Y:S01]  /*00c0*/  USHF.L.U32 UR4, UR4, 0x6, URZ ;  /* 0x0000000604047899 */ /* 0x001fe2000800063f */
[----:B--2---:R-:W-:-:S06]  /*00d0*/  @P0 IADD3 R8, R0, -R11, RZ ;  /* 0x8000000b00080210 */ /* 0x004fcc0007ffe0ff */
[----:B------:R-:W0:Y:S02]  /*00e0*/  @!P0 LDC R8, c[0x0][0x2c4] ;  /* 0x0000b100ff088b82 */ /* 0x000e240000000800 */
[----:B0-----:R-:W-:-:S13]  /*00f0*/  ISETP.GT.AND P0, PT, R8, UR4, PT ;  /* 0x0000000408007c0c */ /* 0x001fda000bf04270 */
[----:B------:R-:W-:Y:S05]  /*0100*/  @!P0 EXIT ;  /* 0x000000000000894d */ /* 0x000fea0003800000 */
[----:B------:R-:W-:Y:S01]  /*0110*/  ISETP.NE.AND P1, PT, R11, -0x1, PT ;  /* 0xffffffff0b00780c */ /* 0x000fe20003f25270 */
[----:B------:R-:W0:Y:S01]  /*0120*/  S2R R28, SR_TID.X ;  /* 0x00000000001c7919 */ /* 0x000e220000002100 */
[----:B------:R-:W-:Y:S01]  /*0130*/  ULDC.U8 UR8, c[0x0][0x3d8] ;  /* 0x0000f60000087ab9 */ /* 0x000fe20000000000 */
[----:B------:R-:W1:Y:S01]  /*0140*/  S2UR UR5, SR_CTAID.Z ;  /* 0x00000000000579c3 */ /* 0x000e620000002700 */
[----:B------:R-:W-:-:S09]  /*0150*/  ISETP.NE.AND P0, PT, RZ, UR8, PT ;  /* 0x00000008ff007c0c */ /* 0x000fd2000bf05270 */
[----:B------:R-:W2:Y:S01]  /*0160*/  @!P1 LDC.64 R14, c[0x0][0x418] ;  /* 0x00010600ff0e9b82 */ /* 0x000ea20000000a00 */
[--C-:B------:R-:W-:Y:S02]  /*0170*/  @!P1 SHF.R.S32.HI R3, RZ, 0x1f, R9.reuse ;  /* 0x0000001fff039819 */ /* 0x100fe40000011409 */
[----:B------:R-:W-:-:S05]  /*0180*/  @!P1 SHF.R.S32.HI R17, RZ, 0x1f, R9 ;  /* 0x0000001fff119819 */ /* 0x000fca0000011409 */
[----:B------:R-:W3:Y:S08]  /*0190*/  @P1 LDC.64 R4, c[0x0][0x420] ;  /* 0x00010800ff041b82 */ /* 0x000ef00000000a00 */
[----:B------:R-:W4:Y:S08]  /*01a0*/  @!P1 LDC.64 R6, c[0x0][0x290] ;  /* 0x0000a400ff069b82 */ /* 0x000f300000000a00 */
[----:B------:R-:W5:Y:S01]  /*01b0*/  @P1 LDC.64 R26, c[0x0][0x298] ;  /* 0x0000a600ff1a1b82 */ /* 0x000f620000000a00 */
[----:B--2---:R-:W-:-:S04]  /*01c0*/  @!P1 IMAD R0, R3, R14, RZ ;  /* 0x0000000e03009224 */ /* 0x004fc800078e02ff */
[----:B------:R-:W-:Y:S02]  /*01d0*/  @!P1 IMAD R15, R9, R15, R0 ;  /* 0x0000000f090f9224 */ /* 0x000fe400078e0200 */
[----:B---3--:R-:W-:-:S04]  /*01e0*/  @P1 IMAD.WIDE.U32 R12, R11, R4, RZ ;  /* 0x000000040b0c1225 */ /* 0x008fc800078e00ff */
[----:B------:R-:W-:Y:S02]  /*01f0*/  @P1 IMAD R0, R11, R5, R13 ;  /* 0x000000050b001224 */ /* 0x000fe400078e020d */
[----:B----4-:R-:W-:-:S04]  /*0200*/  @!P1 IMAD R2, R17, R6, RZ ;  /* 0x0000000611029224 */ /* 0x010fc800078e02ff */
[C---:B------:R-:W-:Y:S02]  /*0210*/  @!P1 IMAD R13, R9.reuse, R7, R2 ;  /* 0x00000007090d9224 */ /* 0x040fe400078e0202 */
[----:B------:R-:W-:-:S04]  /*0220*/  @!P1 IMAD.WIDE.U32 R2, R9, R14, RZ ;  /* 0x0000000e09029225 */ /* 0x000fc800078e00ff */
[----:B-----5:R-:W-:Y:S01]  /*0230*/  @P1 IMAD.WIDE.U32 R4, R11, R26, RZ ;  /* 0x0000001a0b041225 */ /* 0x020fe200078e00ff */
[----:B------:R-:W-:Y:S02]  /*0240*/  @!P1 IADD3 R0, R3, R15, RZ ;  /* 0x0000000f03009210 */ /* 0x000fe40007ffe0ff */
[----:B------:R-:W-:Y:S01]  /*0250*/  @!P1 MOV R12, R2 ;  /* 0x00000002000c9202 */ /* 0x000fe20000000f00 */
[----:B------:R-:W-:Y:S01]  /*0260*/  @!P1 IMAD.WIDE.U32 R6, R9, R6, RZ ;  /* 0x0000000609069225 */ /* 0x000fe200078e00ff */
[----:B------:R-:W-:-:S03]  /*0270*/  @P1 MOV R33, R4 ;  /* 0x0000000400211202 */ /* 0x000fc60000000f00 */
[----:B------:R-:W-:Y:S01]  /*0280*/  @P1 IMAD R27, R11, R27, R5 ;  /* 0x0000001b0b1b1224 */ /* 0x000fe200078e0205 */
[----:B------:R-:W-:Y:S02]  /*0290*/  @!P1 IADD3 R27, R7, R13, RZ ;  /* 0x0000000d071b9210 */ /* 0x000fe40007ffe0ff */
[----:B------:R-:W-:Y:S01]  /*02a0*/  @!P1 MOV R33, R6 ;  /* 0x0000000600219202 */ /* 0x000fe20000000f00 */
[----:B01----:R-:W-:Y:S06]  /*02b0*/  @!P0 BRA `(.L_x_382) ;  /* 0x0000000000208947 */ /* 0x003fec0003800000 */
[----:B------:R-:W0:Y:S08]  /*02c0*/  LDC R4, c[0x0][0x2d4] ;  /* 0x0000b500ff047b82 */ /* 0x000e300000000800 */
[----:B------:R-:W1:Y:S08]  /*02d0*/  LDC R39, c[0x0][0x2c0] ;  /* 0x0000b000ff277b82 */ /* 0x000e700000000800 */
[----:B------:R-:W1:Y:S01]  /*02e0*/  LDC R2, c[0x0][0x2e4] ;  /* 0x0000b900ff027b82 */ /* 0x000e620000000800 */
[----:B0-----:R-:W-:Y:S01]  /*02f0*/  @!P1 IMAD R11, R9, R4, RZ ;  /* 0x00000004090b9224 */ /* 0x001fe200078e02ff */
[----:B-1----:R-:W-:-:S04]  /*0300*/  LEA R39, R39, R2, 0x7 ;  /* 0x0000000227277211 */ /* 0x002fc800078e38ff */
[----:B------:R-:W-:-:S05]  /*0310*/  LEA R2, R9, R11, 0x7 ;  /* 0x0000000b09027211 */ /* 0x000fca00078e38ff */
[----:B------:R-:W-:Y:S01]  /*0320*/  IMAD R39, R39, UR5, R2 ;  /* 0x0000000527277c24 */ /* 0x000fe2000f8e0202 */
[----:B------:R-:W-:Y:S06]  /*0330*/  BRA `(.L_x_383) ;  /* 0x0000000000107947 */ /* 0x000fec0003800000 */
.L_x_382:
[----:B------:R-:W0:Y:S08]  /*0340*/  LDC R2, c[0x0][0x270] ;  /* 0x00009c00ff027b82 */ /* 0x000e300000000800 */
[----:B------:R-:W1:Y:S01]  /*0350*/  LDC R4, c[0x0][0x2d4] ;  /* 0x0000b500ff047b82 */ /* 0x000e620000000800 */
[----:B0-----:R-:W-:-:S04]  /*0360*/  IMAD R39, R9, R2, UR5 ;  /* 0x0000000509277e24 */ /* 0x001fc8000f8e0202 */
[----:B-1----:R-:W-:-:S07]  /*0370*/  IMAD R39, R39, R4, RZ ;  /* 0x0000000427277224 */ /* 0x002fce00078e02ff */
.L_x_383:
[----:B------:R-:W-:Y:S01]  /*0380*/  SHF.R.S32.HI R3, RZ, 0x1f, R28 ;  /* 0x0000001fff037819 */ /* 0x000fe2000001141c */
[----:B------:R-:W-:Y:S02]  /*0390*/  USHF.R.S32.HI UR8, URZ, 0x1f, UR4 ;  /* 0x0000001f3f087899 */ /* 0x000fe40008011404 */
[----:B------:R-:W-:Y:S01]  /*03a0*/  IADD3 R5, R8, -UR4, RZ ;  /* 0x8000000408057c10 */ /* 0x000fe2000fffe0ff */
[----:B------:R-:W-:Y:S01]  /*03b0*/  USHF.R.S32.HI UR9, URZ, 0x1f, UR5 ;  /* 0x0000001f3f097899 */ /* 0x000fe20008011405 */
[----:B------:R-:W-:Y:S01]  /*03c0*/  LEA.HI R3, R3, R28, RZ, 0x2 ;  /* 0x0000001c03037211 */ /* 0x000fe200078f10ff */
[----:B------:R-:W-:Y:S01]  /*03d0*/  BSSY B0, `(.L_x_384) ;  /* 0x000002c000007945 */ /* 0x000fe20003800000 */
[----:B------:R-:W-:Y:S01]  /*03e0*/  HFMA2.MMA R14, -RZ, RZ, 0, 0 ;  /* 0x00000000ff0e7435 */ /* 0x000fe200000001ff */
[----:B------:R-:W-:Y:S02]  /*03f0*/  CS2R R10, SRZ ;  /* 0x00000000000a7805 */ /* 0x000fe4000001ff00 */
[----:B------:R-:W-:-:S02]  /*0400*/  SHF.R.S32.HI R26, RZ, 0x2, R3 ;  /* 0x00000002ff1a7819 */ /* 0x000fc40000011403 */
[----:B------:R-:W-:Y:S02]  /*0410*/  CS2R R18, SRZ ;  /* 0x0000000000127805 */ /* 0x000fe4000001ff00 */
[----:B------:R-:W-:Y:S02]  /*0420*/  LOP3.LUT R3, R3, 0x1ffffffc, RZ, 0xc0, !PT ;  /* 0x1ffffffc03037812 */ /* 0x000fe400078ec0ff */
[----:B------:R-:W-:Y:S02]  /*0430*/  CS2R R16, SRZ ;  /* 0x0000000000107805 */ /* 0x000fe4000001ff00 */
[----:B------:R-:W-:Y:S02]  /*0440*/  ISETP.GE.AND P0, PT, R26, R5, PT ;  /* 0x000000051a00720c */ /* 0x000fe40003f06270 */
[----:B------:R-:W-:Y:S02]  /*0450*/  CS2R R22, SRZ ;  /* 0x0000000000167805 */ /* 0x000fe4000001ff00 */
[----:B------:R-:W-:-:S02]  /*0460*/  IADD3 R3, -R3, R28, RZ ;  /* 0x0000001c03037210 */ /* 0x000fc40007ffe1ff */
[----:B------:R-:W-:Y:S02]  /*0470*/  CS2R R20, SRZ ;  /* 0x0000000000147805 */ /* 0x000fe4000001ff00 */
[----:B------:R-:W-:Y:S02]  /*0480*/  CS2R R6, SRZ ;  /* 0x0000000000067805 */ /* 0x000fe4000001ff00 */
[----:B------:R-:W-:Y:S02]  /*0490*/  CS2R R4, SRZ ;  /* 0x0000000000047805 */ /* 0x000fe4000001ff00 */
[----:B------:R-:W-:Y:S02]  /*04a0*/  SHF.L.U32 R2, R3, 0x3, RZ ;  /* 0x0000000303027819 */ /* 0x000fe400000006ff */
[----:B------:R-:W-:Y:S02]  /*04b0*/  SHF.R.S32.HI R25, RZ, 0x1f, R26 ;  /* 0x0000001fff197819 */ /* 0x000fe4000001141a */
[----:B------:R-:W-:-:S02]  /*04c0*/  IADD3 R24, R2, 0x20, RZ ;  /* 0x0000002002187810 */ /* 0x000fc40007ffe0ff */
[----:B------:R-:W-:Y:S01]  /*04d0*/  SHF.R.S32.HI R3, RZ, 0x1f, R2 ;  /* 0x0000001fff037819 */ /* 0x000fe20000011402 */
[----:B------:R-:W-:Y:S06]  /*04e0*/  @P0 BRA `(.L_x_385) ;  /* 0x0000000000680947 */ /* 0x000fec0003800000 */
[----:B------:R-:W0:Y:S01]  /*04f0*/  LDC.64 R8, c[0x0][0x420] ;  /* 0x00010800ff087b82 */ /* 0x000e220000000a00 */
[----:B------:R-:W-:Y:S01]  /*0500*/  IADD3 R29, R2, 0x40, RZ ;  /* 0x00000040021d7810 */ /* 0x000fe20007ffe0ff */
[----:B------:R-:W-:Y:S01]  /*0510*/  ULDC UR10, c[0x0][0x2d0] ;  /* 0x0000b400000a7ab9 */ /* 0x000fe20000000800 */
[----:B------:R-:W-:Y:S01]  /*0520*/  ULDC.64 UR12, c[0x0][0x3e0] ;  /* 0x0000f800000c7ab9 */ /* 0x000fe20000000a00 */
[----:B------:R-:W-:Y:S02]  /*0530*/  ISETP.GE.AND P2, PT, R24, UR10, PT ;  /* 0x0000000a18007c0c */ /* 0x000fe4000bf46270 */
[----:B------:R-:W-:Y:S02]  /*0540*/  ISETP.GE.AND P3, PT, R29, UR10, PT ;  /* 0x0000000a1d007c0c */ /* 0x000fe4000bf66270 */
[----:B------:R-:W1:Y:S01]  /*0550*/  LDC.64 R30, c[0x0][0x428] ;  /* 0x00010a00ff1e7b82 */ /* 0x000e620000000a00 */
[----:B0-----:R-:W-:-:S04]  /*0560*/  IMAD.WIDE.U32 R34, R8, UR4, R2 ;  /* 0x0000000408227c25 */ /* 0x001fc8000f8e0002 */
[----:B------:R-:W-:Y:S01]  /*0570*/  IMAD R32, R8, UR8, RZ ;  /* 0x0000000808207c24 */ /* 0x000fe2000f8e02ff */
[----:B------:R-:W-:-:S03]  /*0580*/  IADD3 R12, P1, R12, R34, RZ ;  /* 0x000000220c0c7210 */ /* 0x000fc60007f3e0ff */
[----:B------:R-:W-:Y:S02]  /*0590*/  IMAD R13, R9, UR4, R32 ;  /* 0x00000004090d7c24 */ /* 0x000fe4000f8e0220 */
[----:B-1----:R-:W-:-:S03]  /*05a0*/  IMAD R32, R30, UR9, RZ ;  /* 0x000000091e207c24 */ /* 0x002fc6000f8e02ff */
[----:B------:R-:W-:Y:S01]  /*05b0*/  IADD3.X R13, R0, R35, R13, P1, !PT ;  /* 0x00000023000d7210 */ /* 0x000fe20000ffe40d */
[----:B------:R-:W-:Y:S01]  /*05c0*/  IMAD R31, R31, UR5, R32 ;  /* 0x000000051f1f7c24 */ /* 0x000fe2000f8e0220 */
[----:B------:R-:W-:Y:S01]  /*05d0*/  ISETP.GE.AND P1, PT, R2, UR10, PT ;  /* 0x0000000a02007c0c */ /* 0x000fe2000bf26270 */
[----:B------:R-:W-:Y:S02]  /*05e0*/  IMAD R0, R25, R8, RZ ;  /* 0x0000000819007224 */ /* 0x000fe400078e02ff */
[----:B------:R-:W-:-:S04]  /*05f0*/  IMAD.WIDE.U32 R12, R30, UR5, R12 ;  /* 0x000000051e0c7c25 */ /* 0x000fc8000f8e000c */
[----:B------:R-:W-:Y:S01]  /*0600*/  IMAD R15, R26, R9, R0 ;  /* 0x000000091a0f7224 */ /* 0x000fe200078e0200 */
[----:B------:R-:W-:-:S03]  /*0610*/  IADD3 R13, R13, R31, RZ ;  /* 0x0000001f0d0d7210 */ /* 0x000fc60007ffe0ff */
[----:B------:R-:W-:-:S05]  /*0620*/  IMAD.WIDE.U32 R8, R26, R8, R12 ;  /* 0x000000081a087225 */ /* 0x000fca00078e000c */
[----:B------:R-:W-:Y:S02]  /*0630*/  IADD3 R9, R9, R15, RZ ;  /* 0x0000000f09097210 */ /* 0x000fe40007ffe0ff */
[----:B------:R-:W-:-:S04]  /*0640*/  LEA R12, P4, R8, UR12, 0x1 ;  /* 0x0000000c080c7c11 */ /* 0x000fc8000f8808ff */
[----:B------:R-:W-:-:S05]  /*0650*/  LEA.HI.X R13, R8, UR13, R9, 0x1, P4 ;  /* 0x0000000d080d7c11 */ /* 0x000fca000a0f0c09 */
[----:B------:R0:W5:Y:S04]  /*0660*/  @!P1 LDG.E.128 R20, desc[UR6][R12.64] ;  /* 0x000000060c149981 */ /* 0x000168000c1e1d00 */
[----:B------:R0:W5:Y:S04]  /*0670*/  @!P2 LDG.E.128 R16, desc[UR6][R12.64+0x40] ;  /* 0x000040060c10a981 */ /* 0x000168000c1e1d00 */
[----:B------:R0:W5:Y:S02]  /*0680*/  @!P3 LDG.E.128 R4, desc[UR6][R12.64+0x80] ;  /* 0x000080060c04b981 */ /* 0x000164000c1e1d00 */
.L_x_385:
[----:B------:R-:W-:Y:S05]  /*0690*/  BSYNC B0 ;  /* 0x0000000000007941 */ /* 0x000fea0003800000 */
.L_x_384:
[----:B------:R-:W-:Y:S01]  /*06a0*/  BSSY B0, `(.L_x_386) ;  /* 0x000002c000007945 */ /* 0x000fe20003800000 */
[----:B------:R-:W-:Y:S01]  /*06b0*/  HFMA2.MMA R15, -RZ, RZ, 0, 0 ;  /* 0x00000000ff0f7435 */ /* 0x000fe200000001ff */
[----:B-----5:R-:W-:Y:S02]  /*06c0*/  MOV R0, R18 ;  /* 0x0000001200007202 */ /* 0x020fe40000000f00 */
[----:B------:R-:W-:Y:S02]  /*06d0*/  CS2R R8, SRZ ;  /* 0x0000000000087805 */ /* 0x000fe4000001ff00 */
[----:B------:R-:W-:Y:S02]  /*06e0*/  MOV R32, R19 ;  /* 0x0000001300207202 */ /* 0x000fe40000000f00 */
[----:B------:R-:W-:Y:S02]  /*06f0*/  CS2R R18, SRZ ;  /* 0x0000000000127805 */ /* 0x000fe4000001ff00 */
[----:B------:R-:W-:-:S02]  /*0700*/  MOV R29, R16 ;  /* 0x00000010001d7202 */ /* 0x000fc40000000f00 */
[----:B0-----:R-:W-:Y:S02]  /*0710*/  CS2R R12, SRZ ;  /* 0x00000000000c7805 */ /* 0x001fe4000001ff00 */
[----:B------:R-:W-:Y:S02]  /*0720*/  MOV R34, R17 ;  /* 0x0000001100227202 */ /* 0x000fe40000000f00 */
[----:B------:R-:W-:Y:S02]  /*0730*/  CS2R R16, SRZ ;  /* 0x0000000000107805 */ /* 0x000fe4000001ff00 */
[----:B------:R-:W-:Y:S02]  /*0740*/  MOV R35, R22 ;  /* 0x0000001600237202 */ /* 0x000fe40000000f00 */
[----:B------:R-:W-:Y:S02]  /*0750*/  MOV R37, R23 ;  /* 0x0000001700257202 */ /* 0x000fe40000000f00 */
[----:B------:R-:W-:-:S02]  /*0760*/  MOV R36, R20 ;  /* 0x0000001400247202 */ /* 0x000fc40000000f00 */
[----:B------:R-:W-:Y:S02]  /*0770*/  MOV R38, R21 ;  /* 0x0000001500267202 */ /* 0x000fe40000000f00 */
[----:B------:R-:W-:Y:S01]  /*0780*/  IADD3 R39, R39, UR4, RZ ;  /* 0x0000000427277c10 */ /* 0x000fe2000fffe0ff */
[----:B------:R-:W-:Y:S06]  /*0790*/  @P0 BRA `(.L_x_387) ;  /* 0x0000000000700947 */ /* 0x000fec0003800000 */
[----:B------:R-:W0:Y:S01]  /*07a0*/  LDC.64 R20, c[0x0][0x298] ;  /* 0x0000a600ff147b82 */ /* 0x000e220000000a00 */
[----:B------:R-:W-:Y:S01]  /*07b0*/  MOV R30, R2 ;  /* 0x00000002001e7202 */ /* 0x000fe20000000f00 */
[----:B------:R-:W-:Y:S01]  /*07c0*/  ULDC UR10, c[0x0][0x2d0] ;  /* 0x0000b400000a7ab9 */ /* 0x000fe20000000800 */
[----:B------:R-:W-:Y:S02]  /*07d0*/  MOV R31, R3 ;  /* 0x00000003001f7202 */ /* 0x000fe40000000f00 */
[----:B------:R-:W-:Y:S02]  /*07e0*/  ISETP.GE.AND P1, PT, R2, UR10, PT ;  /* 0x0000000a02007c0c */ /* 0x000fe4000bf26270 */
[----:B------:R-:W-:Y:S01]  /*07f0*/  ISETP.GE.AND P2, PT, R24, UR10, PT ;  /* 0x0000000a18007c0c */ /* 0x000fe2000bf46270 */
[----:B------:R-:W1:Y:S01]  /*0800*/  LDC.64 R22, c[0x0][0x2a0] ;  /* 0x0000a800ff167b82 */ /* 0x000e620000000a00 */
[----:B0-----:R-:W-:-:S04]  /*0810*/  IMAD.WIDE.U32 R30, R20, UR4, R30 ;  /* 0x00000004141e7c25 */ /* 0x001fc8000f8e001e */
[----:B------:R-:W-:Y:S01]  /*0820*/  IMAD R40, R20, UR8, RZ ;  /* 0x0000000814287c24 */ /* 0x000fe2000f8e02ff */
[----:B------:R-:W-:Y:S01]  /*0830*/  IADD3 R30, P0, R33, R30, RZ ;  /* 0x0000001e211e7210 */ /* 0x000fe20007f1e0ff */
[----:B------:R-:W-:Y:S02]  /*0840*/  IMAD R25, R25, R20, RZ ;  /* 0x0000001419197224 */ /* 0x000fe400078e02ff */
[----:B------:R-:W-:Y:S02]  /*0850*/  IMAD R40, R21, UR4, R40 ;  /* 0x0000000415287c24 */ /* 0x000fe4000f8e0228 */
[----:B------:R-:W-:-:S03]  /*0860*/  IMAD R3, R26, R21, R25 ;  /* 0x000000151a037224 */ /* 0x000fc600078e0219 */
[----:B------:R-:W-:Y:S01]  /*0870*/  IADD3.X R31, R27, R31, R40, P0, !PT ;  /* 0x0000001f1b1f7210 */ /* 0x000fe200007fe428 */
[----:B-1----:R-:W-:-:S04]  /*0880*/  IMAD R40, R22, UR9, RZ ;  /* 0x0000000916287c24 */ /* 0x002fc8000f8e02ff */
[----:B------:R-:W-:Y:S02]  /*0890*/  IMAD R23, R23, UR5, R40 ;  /* 0x0000000517177c24 */ /* 0x000fe4000f8e0228 */
[----:B------:R-:W-:Y:S01]  /*08a0*/  IMAD.WIDE.U32 R30, R22, UR5, R30 ;  /* 0x00000005161e7c25 */ /* 0x000fe2000f8e001e */
[----:B------:R-:W-:-:S04]  /*08b0*/  IADD3 R22, R2, 0x40, RZ ;  /* 0x0000004002167810 */ /* 0x000fc80007ffe0ff */
[----:B------:R-:W-:Y:S02]  /*08c0*/  IADD3 R31, R31, R23, RZ ;  /* 0x000000171f1f7210 */ /* 0x000fe40007ffe0ff */
[----:B------:R-:W-:Y:S01]  /*08d0*/  ISETP.GE.AND P3, PT, R22, UR10, PT ;  /* 0x0000000a16007c0c */ /* 0x000fe2000bf66270 */
[----:B------:R-:W-:Y:S01]  /*08e0*/  ULDC.64 UR10, c[0x0][0x280] ;  /* 0x0000a000000a7ab9 */ /* 0x000fe20000000a00 */
[----:B------:R-:W-:-:S05]  /*08f0*/  IMAD.WIDE.U32 R20, R26, R20, R30 ;  /* 0x000000141a147225 */ /* 0x000fca00078e001e */
[----:B------:R-:W-:Y:S02]  /*0900*/  IADD3 R3, R21, R3, RZ ;  /* 0x0000000315037210 */ /* 0x000fe40007ffe0ff */
[----:B------:R-:W-:-:S04]  /*0910*/  LEA R2, P0, R20, UR10, 0x1 ;  /* 0x0000000a14027c11 */ /* 0x000fc8000f8008ff */
[----:B------:R-:W-:-:S05]  /*0920*/  LEA.HI.X R3, R20, UR11, R3, 0x1, P0 ;  /* 0x0000000b14037c11 */ /* 0x000fca00080f0c03 */
[----:B------:R0:W5:Y:S04]  /*0930*/  @!P1 LDG.E.128 R16, desc[UR6][R2.64] ;  /* 0x0000000602109981 */ /* 0x000168000c1e1d00 */
[----:B------:R0:W5:Y:S04]  /*0940*/  @!P2 LDG.E.128 R8, desc[UR6][R2.64+0x40] ;  /* 0x000040060208a981 */ /* 0x000168000c1e1d00 */
[----:B------:R0:W5:Y:S02]  /*0950*/  @!P3 LDG.E.128 R12, desc[UR6][R2.64+0x80] ;  /* 0x00008006020cb981 */ /* 0x000164000c1e1d00 */
.L_x_387:
[----:B------:R-:W-:Y:S05]  /*0960*/  BSYNC B0 ;  /* 0x0000000000007941 */ /* 0x000fea0003800000 */
.L_x_386:
[----:B0-----:R-:W-:Y:S01]  /*0970*/  HADD2.F32 R2, -RZ, R36.H1_H1 ;  /* 0x30000024ff027230 */ /* 0x001fe20000004100 */
[----:B-----5:R-:W-:Y:S01]  /*0980*/  MOV R20, R17 ;  /* 0x0000001100147202 */ /* 0x020fe20000000f00 */
[----:B------:R-:W-:Y:S01]  /*0990*/  HADD2.F32 R21, -RZ, R16.H1_H1 ;  /* 0x30000010ff157230 */ /* 0x000fe20000004100 */
[----:B------:R-:W-:Y:S01]  /*09a0*/  LOP3.LUT P0, RZ, R28, 0x3, RZ, 0xc0, !PT ;  /* 0x000000031cff7812 */ /* 0x000fe2000780c0ff */
[----:B------:R-:W-:Y:S01]  /*09b0*/  HADD2.F32 R36, -RZ, R36.H0_H0 ;  /* 0x20000024ff247230 */ /* 0x000fe20000004100 */
[----:B------:R-:W-:Y:S01]  /*09c0*/  ULDC UR10, c[0x0][0x384] ;  /* 0x0000e100000a7ab9 */ /* 0x000fe20000000800 */
[----:B------:R-:W-:Y:S02]  /*09d0*/  HADD2.F32 R3, -RZ, R16.H0_H0 ;  /* 0x20000010ff037230 */ /* 0x000fe40000004100 */
[----:B------:R-:W-:Y:S01]  /*09e0*/  FMUL.FTZ R21, R2, R21 ;  /* 0x0000001502157220 */ /* 0x000fe20000410000 */
[----:B------:R-:W-:Y:S02]  /*09f0*/  HADD2.F32 R2, -RZ, R38.H0_H0 ;  /* 0x20000026ff027230 */ /* 0x000fe40000004100 */
[----:B------:R-:W-:-:S02]  /*0a00*/  HADD2.F32 R17, -RZ, R20.H0_H0 ;  /* 0x20000014ff117230 */ /* 0x000fc40000004100 */
[----:B------:R-:W-:Y:S01]  /*0a10*/  FFMA.FTZ R21, R36, R3, R21 ;  /* 0x0000000324157223 */ /* 0x000fe20000010015 */
[----:B------:R-:W-:Y:S02]  /*0a20*/  HADD2.F32 R38, -RZ, R38.H1_H1 ;  /* 0x30000026ff267230 */ /* 0x000fe40000004100 */
[----:B------:R-:W-:Y:S02]  /*0a30*/  HADD2.F32 R3, -RZ, R20.H1_H1 ;  /* 0x30000014ff037230 */ /* 0x000fe40000004100 */
[----:B------:R-:W-:Y:S01]  /*0a40*/  FFMA.FTZ R21, R2, R17, R21 ;  /* 0x0000001102157223 */ /* 0x000fe20000010015 */
[--C-:B------:R-:W-:Y:S02]  /*0a50*/  HADD2.F32 R2, -RZ, R35.reuse.H0_H0 ;  /* 0x20000023ff027230 */ /* 0x100fe40000004100 */
[----:B------:R-:W-:Y:S02]  /*0a60*/  HADD2.F32 R17, -RZ, R18.H0_H0 ;  /* 0x20000012ff117230 */ /* 0x000fe40000004100 */
[----:B------:R-:W-:Y:S01]  /*0a70*/  FFMA.FTZ R3, R38, R3, R21 ;  /* 0x0000000326037223 */ /* 0x000fe20000010015 */
[----:B------:R-:W-:-:S02]  /*0a80*/  HADD2.F32 R35, -RZ, R35.H1_H1 ;  /* 0x30000023ff237230 */ /* 0x000fc40000004100 */
[----:B------:R-:W-:Y:S02]  /*0a90*/  HADD2.F32 R16, -RZ, R18.H1_H1 ;  /* 0x30000012ff107230 */ /* 0x000fe40000004100 */
[----:B------:R-:W-:Y:S01]  /*0aa0*/  FFMA.FTZ R18, R2, R17, R3 ;  /* 0x0000001102127223 */ /* 0x000fe20000010003 */
[----:B------:R-:W-:Y:S01]  /*0ab0*/  HADD2.F32 R2, -RZ, R37.H0_H0 ;  /* 0x20000025ff027230 */ /* 0x000fe20000004100 */
[----:B------:R-:W-:Y:S01]  /*0ac0*/  MOV R17, R8 ;  /* 0x0000000800117202 */ /* 0x000fe20000000f00 */
[----:B------:R-:W-:Y:S02]  /*0ad0*/  HADD2.F32 R3, -RZ, R19.H0_H0 ;  /* 0x20000013ff037230 */ /* 0x000fe40000004100 */
[----:B------:R-:W-:Y:S01]  /*0ae0*/  FFMA.FTZ R35, R35, R16, R18 ;  /* 0x0000001023237223 */ /* 0x000fe20000010012 */
[----:B------:R-:W-:Y:S02]  /*0af0*/  HADD2.F32 R37, -RZ, R37.H1_H1 ;  /* 0x30000025ff257230 */ /* 0x000fe40000004100 */
[----:B------:R-:W-:-:S02]  /*0b00*/  HADD2.F32 R8, -RZ, R19.H1_H1 ;  /* 0x30000013ff087230 */ /* 0x000fc40000004100 */
[----:B------:R-:W-:Y:S01]  /*0b10*/  FFMA.FTZ R16, R2, R3, R35 ;  /* 0x0000000302107223 */ /* 0x000fe20000010023 */
[----:B------:R-:W-:Y:S02]  /*0b20*/  HADD2.F32 R2, -RZ, R29.H0_H0 ;  /* 0x2000001dff027230 */ /* 0x000fe40000004100 */
[----:B------:R-:W-:Y:S02]  /*0b30*/  HADD2.F32 R3, -RZ, R17.H0_H0 ;  /* 0x20000011ff037230 */ /* 0x000fe40000004100 */
[----:B------:R-:W-:Y:S01]  /*0b40*/  FFMA.FTZ R37, R37, R8, R16 ;  /* 0x0000000825257223 */ /* 0x000fe20000010010 */
[----:B------:R-:W-:Y:S02]  /*0b50*/  HADD2.F32 R29, -RZ, R29.H1_H1 ;  /* 0x3000001dff1d7230 */ /* 0x000fe40000004100 */
[----:B------:R-:W-:Y:S02]  /*0b60*/  HADD2.F32 R8, -RZ, R17.H1_H1 ;  /* 0x30000011ff087230 */ /* 0x000fe40000004100 */
[----:B------:R-:W-:Y:S01]  /*0b70*/  FFMA.FTZ R16, R2, R3, R37 ;  /* 0x0000000302107223 */ /* 0x000fe20000010025 */
[----:B------:R-:W-:-:S02]  /*0b80*/  HADD2.F32 R2, -RZ, R34.H0_H0 ;  /* 0x20000022ff027230 */ /* 0x000fc40000004100 */
[--C-:B------:R-:W-:Y:S02]  /*0b90*/  HADD2.F32 R3, -RZ, R9.reuse.H0_H0 ;  /* 0x20000009ff037230 */ /* 0x100fe40000004100 */
[----:B------:R-:W-:Y:S01]  /*0ba0*/  FFMA.FTZ R29, R29, R8, R16 ;  /* 0x000000081d1d7223 */ /* 0x000fe20000010010 */
[----:B------:R-:W-:Y:S02]  /*0bb0*/  HADD2.F32 R34, -RZ, R34.H1_H1 ;  /* 0x30000022ff227230 */ /* 0x000fe40000004100 */
[----:B------:R-:W-:Y:S02]  /*0bc0*/  HADD2.F32 R9, -RZ, R9.H1_H1 ;  /* 0x30000009ff097230 */ /* 0x000fe40000004100 */
[----:B------:R-:W-:Y:S01]  /*0bd0*/  FFMA.FTZ R29, R2, R3, R29 ;  /* 0x00000003021d7223 */ /* 0x000fe2000001001d */
        /* <DEDUP_REMOVED lines=12> */
[----:B------:R-:W-:Y:S02]  /*0ca0*/  HADD2.F32 R0, -RZ, R4.H0_H0 ;  /* 0x20000004ff007230 */ /* 0x000fe40000004100 */
        /* <DEDUP_REMOVED lines=12> */
[----:B------:R-:W-:Y:S02]  /*0d70*/  HADD2.F32 R3, -RZ, R14.H0_H0 ;  /* 0x2000000eff037230 */ /* 0x000fe40000004100 */
[----:B------:R-:W-:Y:S01]  /*0d80*/  FFMA.FTZ R9, R5, R2, R4 ;  /* 0x0000000205097223 */ /* 0x000fe20000010004 */
[----:B------:R-:W-:Y:S01]  /*0d90*/  HADD2.F32 R6, -RZ, R6.H1_H1 ;  /* 0x30000006ff067230 */ /* 0x000fe20000004100 */
[----:B------:R-:W-:Y:S01]  /*0da0*/  SHF.R.S32.HI R4, RZ, 0x1f, R39 ;  /* 0x0000001fff047819 */ /* 0x000fe20000011427 */
[----:B------:R-:W-:Y:S02]  /*0db0*/  HADD2.F32 R5, -RZ, R14.H1_H1 ;  /* 0x3000000eff057230 */ /* 0x000fe40000004100 */
[----:B------:R-:W-:Y:S01]  /*0dc0*/  FFMA.FTZ R9, R0, R3, R9 ;  /* 0x0000000300097223 */ /* 0x000fe20000010009 */
[----:B------:R-:W-:Y:S02]  /*0dd0*/  HADD2.F32 R0, -RZ, R7.H0_H0 ;  /* 0x20000007ff007230 */ /* 0x000fe40000004100 */
[----:B------:R-:W-:-:S02]  /*0de0*/  HADD2.F32 R3, -RZ, R15.H0_H0 ;  /* 0x2000000fff037230 */ /* 0x000fc40000004100 */
[----:B------:R-:W-:Y:S01]  /*0df0*/  FFMA.FTZ R5, R6, R5, R9 ;  /* 0x0000000506057223 */ /* 0x000fe20000010009 */
[----:B------:R-:W-:Y:S02]  /*0e00*/  HADD2.F32 R7, -RZ, R7.H1_H1 ;  /* 0x30000007ff077230 */ /* 0x000fe40000004100 */
[----:B------:R-:W-:Y:S02]  /*0e10*/  HADD2.F32 R2, -RZ, R15.H1_H1 ;  /* 0x3000000fff027230 */ /* 0x000fe40000004100 */
[----:B------:R-:W-:-:S04]  /*0e20*/  FFMA.FTZ R0, R0, R3, R5 ;  /* 0x0000000300007223 */ /* 0x000fc80000010005 */
[----:B------:R-:W-:-:S05]  /*0e30*/  FFMA.FTZ R0, R7, R2, R0 ;  /* 0x0000000207007223 */ /* 0x000fca0000010000 */
[----:B------:R-:W0:Y:S02]  /*0e40*/  SHFL.BFLY PT, R3, R0, 0x2, 0x1f ;  /* 0x0c401f0000037f89 */ /* 0x000e2400000e0000 */
[----:B0-----:R-:W-:-:S05]  /*0e50*/  FADD.FTZ R3, R0, R3 ;  /* 0x0000000300037221 */ /* 0x001fca0000010000 */
[----:B------:R-:W0:Y:S02]  /*0e60*/  SHFL.BFLY PT, R2, R3, 0x1, 0x1f ;  /* 0x0c201f0003027f89 */ /* 0x000e2400000e0000 */
[----:B0-----:R-:W-:-:S04]  /*0e70*/  FADD.FTZ R2, R3, R2 ;  /* 0x0000000203027221 */ /* 0x001fc80000010000 */
[----:B------:R-:W-:Y:S01]  /*0e80*/  FMUL.FTZ R5, R2, UR10 ;  /* 0x0000000a02057c20 */ /* 0x000fe20008410000 */
[----:B------:R-:W-:Y:S06]  /*0e90*/  @P0 EXIT ;  /* 0x000000000000094d */ /* 0x000fec0003800000 */
[----:B------:R-:W-:Y:S01]  /*0ea0*/  LEA.HI R28, P0, R28, R39, RZ, 0x1e ;  /* 0x000000271c1c7211 */ /* 0x000fe2000781f0ff */
[----:B------:R-:W-:-:S03]  /*0eb0*/  ULDC.64 UR4, c[0x0][0x478] ;  /* 0x00011e0000047ab9 */ /* 0x000fc60000000a00 */
[----:B------:R-:W-:Y:S02]  /*0ec0*/  IADD3.X R3, RZ, R4, RZ, P0, !PT ;  /* 0x00000004ff037210 */ /* 0x000fe400007fe4ff */
[----:B------:R-:W-:-:S04]  /*0ed0*/  LEA R2, P0, R28, UR4, 0x2 ;  /* 0x000000041c027c11 */ /* 0x000fc8000f8010ff */
[----:B------:R-:W-:-:S05]  /*0ee0*/  LEA.HI.X R3, R28, UR5, R3, 0x2, P0 ;  /* 0x000000051c037c11 */ /* 0x000fca00080f1403 */
[----:B------:R-:W-:Y:S01]  /*0ef0*/  STG.E desc[UR6][R2.64], R5 ;  /* 0x0000000502007986 */ /* 0x000fe2000c101906 */
[----:B------:R-:W-:Y:S05]  /*0f00*/  EXIT ;  /* 0x000000000000794d */ /* 0x000fea0003800000 */
.L_x_388:
        /* <DEDUP_REMOVED lines=15> */
.L_x_681:


//--------------------- .text._ZN5flash25flash_bwd_dot_do_o_kernelILb1E23Flash_bwd_kernel_traitsILi96ELi64ELi128ELi8ELi2ELi4ELi4ELb1ELb0EN7cutlass6half_tE19Flash_kernel_traitsILi96ELi64ELi128ELi8ES3_EEEEvNS_16Flash_bwd_paramsE --------------------------
	.section	.text._ZN5flash25flash_bwd_dot_do_o_kernelILb1E23Flash_bwd_kernel_traitsILi96ELi64ELi128ELi8ELi2ELi4ELi4ELb1ELb0EN7cutlass6half_tE19Flash_kernel_traitsILi96ELi64ELi128ELi8ES3_EEEEvNS_16Flash_bwd_paramsE,"ax",@progbits
	.align	128
        .global         _ZN5flash25flash_bwd_dot_do_o_kernelILb1E23Flash_bwd_kernel_traitsILi96ELi64ELi128ELi8ELi2ELi4ELi4ELb1ELb0EN7cutlass6half_tE19Flash_kernel_traitsILi96ELi64ELi128ELi8ES3_EEEEvNS_16Flash_bwd_paramsE
        .type           _ZN5flash25flash_bwd_dot_do_o_kernelILb1E23Flash_bwd_kernel_traitsILi96ELi64ELi128ELi8ELi2ELi4ELi4ELb1ELb0EN7cutlass6half_tE19Flash_kernel_traitsILi96ELi64ELi128ELi8ES3_EEEEvNS_16Flash_bwd_paramsE,@function
        .size           _ZN5flash25flash_bwd_dot_do_o_kernelILb1E23Flash_bwd_kernel_traitsILi96ELi64ELi128ELi8ELi2ELi4ELi4ELb1ELb0EN7cutlass6half_tE19Flash_kernel_traitsILi96ELi64ELi128ELi8ES3_EEEEvNS_16Flash_bwd_paramsE,(.L_x_682 - _ZN5flash25flash_bwd_dot_do_o_kernelILb1E23Flash_bwd_kernel_traitsILi96ELi64ELi128ELi8ELi2ELi4ELi4ELb1ELb0EN7cutlass6half_tE19Flash_kernel_traitsILi96ELi64ELi128ELi8ES3_EEEEvNS_16Flash_bwd_paramsE)
        .other          _ZN5flash25flash_bwd_dot_do_o_kernelILb1E23Flash_bwd_kernel_traitsILi96ELi64ELi128ELi8ELi2ELi4ELi4ELb1ELb0EN7cutlass6half_tE19Flash_kernel_traitsILi96ELi64ELi128ELi8ES3_EEEEvNS_16Flash_bwd_paramsE,@"STO_CUDA_ENTRY STV_DEFAULT"
_ZN5flash25flash_bwd_dot_do_o_kernelILb1E23Flash_bwd_kernel_traitsILi96ELi64ELi128ELi8ELi2ELi4ELi4ELb1ELb0EN7cutlass6half_tE19Flash_kernel_traitsILi96ELi64ELi128ELi8ES3_EEEEvNS_16Flash_bwd_paramsE:
.text._ZN5flash25flash_bwd_dot_do_o_kernelILb1E23Flash_bwd_kernel_traitsILi96ELi64ELi128ELi8ELi2ELi4ELi4ELb1ELb0EN7cutlass6half_tE19Flash_kernel_traitsILi96ELi64ELi128ELi8ES3_EEEEvNS_16Flash_bwd_paramsE:
[----:B------:R-:W-:Y:S01]  /*0000*/  LDC R1, c[0x0][0x28] ;  /* 0x00000a00ff017b82 */ /* 0x000fe20000000800 */
[----:B------:R-:W0:Y:S07]  /*0010*/  S2R R3, SR_CTAID.Y ;  /* 0x0000000000037919 */ /* 0x000e2e0000002600 */
[----:B------:R-:W0:Y:S01]  /*0020*/  LDC.64 R4, c[0x0][0x2f0] ;  /* 0x0000bc00ff047b82 */ /* 0x000e220000000a00 */
[----:B------:R-:W-:Y:S01]  /*0030*/  ULDC.64 UR4, c[0x0][0x2f0] ;  /* 0x0000bc0000047ab9 */ /* 0x000fe20000000a00 */
[----:B------:R-:W-:-:S02]  /*0040*/  MOV R0, 0xffffffff ;  /* 0xffffffff00007802 */ /* 0x000fc40000000f00 */
[----:B------:R-:W-:-:S04]  /*0050*/  ISETP.NE.U32.AND P0, PT, RZ, UR4, PT ;  /* 0x00000004ff007c0c */ /* 0x000fc8000bf05070 */
[----:B------:R-:W-:Y:S01]  /*0060*/  ISETP.NE.AND.EX P0, PT, RZ, UR5, PT, P0 ;  /* 0x00000005ff007c0c */ /* 0x000fe2000bf05300 */
[----:B------:R-:W-:Y:S01]  /*0070*/  ULDC.64 UR4, c[0x0][0x208] ;  /* 0x0000820000047ab9 */ /* 0x000fe20000000a00 */
[----:B0-----:R-:W-:-:S11]  /*0080*/  IMAD.WIDE R4, R3, 0x4, R4 ;  /* 0x0000000403047825 */ /* 0x001fd600078e0204 */
[----:B------:R-:W2:Y:S04]  /*0090*/  @P0 LDG.E R0, desc[UR4][R4.64] ;  /* 0x0000000404000981 */ /* 0x000ea8000c1e1900 */
[----:B------:R-:W2:Y:S01]  /*00a0*/  @P0 LDG.E R7, desc[UR4][R4.64+0x4] ;  /* 0x0000040404070981 */ /* 0x000ea2000c1e1900 */
[----:B------:R-:W0:Y:S02]  /*00b0*/  S2R R29, SR_CTAID.X ;  /* 0x00000000001d7919 */ /* 0x000e240000002500 */
[----:B0-----:R-:W-:Y:S02]  /*00c0*/  SHF.L.U32 R29, R29, 0x6, RZ ;  /* 0x000000061d1d7819 */ /* 0x001fe400000006ff */
[----:B--2---:R-:W-:-:S06]  /*00d0*/  @P0 IADD3 R14, R7, -R0, RZ ;  /* 0x80000000070e0210 */ /* 0x004fcc0007ffe0ff */
[----:B------:R-:W0:Y:S02]  /*00e0*/  @!P0 LDC R14, c[0x0][0x2c4] ;  /* 0x0000b100ff0e8b82 */ /* 0x000e240000000800 */
[----:B0-----:R-:W-:-:S13]  /*00f0*/  ISETP.GT.AND P1, PT, R14, R29, PT ;  /* 0x0000001d0e00720c */ /* 0x001fda0003f24270 */
[----:B------:R-:W-:Y:S05]  /*0100*/  @!P1 EXIT ;  /* 0x000000000000994d */ /* 0x000fea0003800000 */
[----:B------:R-:W-:Y:S01]  /*0110*/  ISETP.NE.AND P1, PT, R0, -0x1, PT ;  /* 0xffffffff0000780c */ /* 0x000fe20003f25270 */
[----:B------:R-:W0:Y:S01]  /*0120*/  LDC R42, c[0x0][0x2d4] ;  /* 0x0000b500ff2a7b82 */ /* 0x000e220000000800 */
[----:B------:R-:W-:Y:S01]  /*0130*/  IMAD.WIDE R4, R3, 0x80, RZ ;  /* 0x0000008003047825 */ /* 0x000fe200078e02ff */
[----:B------:R-:W1:Y:S01]  /*0140*/  S2R R12, SR_TID.X ;  /* 0x00000000000c7919 */ /* 0x000e620000002100 */
[----:B------:R-:W-:Y:S01]  /*0150*/  HFMA2.MMA R27, -RZ, RZ, 0, 0 ;  /* 0x00000000ff1b7435 */ /* 0x000fe200000001ff */
[----:B------:R-:W-:Y:S02]  /*0160*/  SHF.R.S32.HI R40, RZ, 0x1f, R29 ;  /* 0x0000001fff287819 */ /* 0x000fe4000001141d */
[----:B------:R-:W-:Y:S01]  /*0170*/  SEL R16, R4, RZ, P0 ;  /* 0x000000ff04107207 */ /* 0x000fe20000000000 */
[----:B------:R-:W2:Y:S01]  /*0180*/  S2R R6, SR_CTAID.Z ;  /* 0x0000000000067919 */ /* 0x000ea20000002700 */
[----:B------:R-:W3:Y:S01]  /*0190*/  LDC R13, c[0x0][0x270] ;  /* 0x00009c00ff0d7b82 */ /* 0x000ee20000000800 */
[----:B------:R-:W-:-:S03]  /*01a0*/  SEL R17, R5, RZ, P0 ;  /* 0x000000ff05117207 */ /* 0x000fc60000000000 */
[----:B------:R-:W-:-:S04]  /*01b0*/  @!P1 SHF.R.S32.HI R7, RZ, 0x1f, R3 ;  /* 0x0000001fff079819 */ /* 0x000fc80000011403 */
[----:B------:R-:W4:Y:S08]  /*01c0*/  @!P1 LDC.64 R20, c[0x0][0x418] ;  /* 0x00010600ff149b82 */ /* 0x000f300000000a00 */
[----:B------:R-:W5:Y:S01]  /*01d0*/  @P1 LDC.64 R24, c[0x0][0x420] ;  /* 0x00010800ff181b82 */ /* 0x000f620000000a00 */
[----:B0-----:R-:W-:-:S07]  /*01e0*/  IMAD.WIDE R4, R3, R42, RZ ;  /* 0x0000002a03047225 */ /* 0x001fce00078e02ff */
[----:B------:R-:W0:Y:S01]  /*01f0*/  @P1 LDC.64 R10, c[0x0][0x298] ;  /* 0x0000a600ff0a1b82 */ /* 0x000e220000000a00 */
[----:B---3--:R-:W-:-:S07]  /*0200*/  IMAD R5, R5, R13, RZ ;  /* 0x0000000d05057224 */ /* 0x008fce00078e02ff */
[----:B------:R-:W3:Y:S01]  /*0210*/  LDC R15, c[0x0][0x2dc] ;  /* 0x0000b700ff0f7b82 */ /* 0x000ee20000000800 */
[-C--:B----4-:R-:W-:Y:S01]  /*0220*/  @!P1 IMAD R2, R7, R20.reuse, RZ ;  /* 0x0000001407029224 */ /* 0x090fe200078e02ff */
[----:B------:R-:W-:Y:S01]  /*0230*/  SHF.R.S32.HI R7, RZ, 0x1f, R13 ;  /* 0x0000001fff077819 */ /* 0x000fe2000001140d */
[----:B------:R-:W-:-:S04]  /*0240*/  @!P1 IMAD.WIDE.U32 R8, R3, R20, RZ ;  /* 0x0000001403089225 */ /* 0x000fc800078e00ff */
[----:B------:R-:W-:Y:S02]  /*0250*/  @!P1 IMAD R21, R3, R21, R2 ;  /* 0x0000001503159224 */ /* 0x000fe400078e0202 */
[----:B-----5:R-:W-:-:S04]  /*0260*/  @P1 IMAD.WIDE.U32 R18, R0, R24, RZ ;  /* 0x0000001800121225 */ /* 0x020fc800078e00ff */
[----:B------:R-:W-:Y:S01]  /*0270*/  @P1 IMAD R25, R0, R25, R19 ;  /* 0x0000001900191224 */ /* 0x000fe200078e0213 */
[----:B------:R-:W-:Y:S01]  /*0280*/  @!P1 IADD3 R25, R9, R21, RZ ;  /* 0x0000001509199210 */ /* 0x000fe20007ffe0ff */
[C---:B------:R-:W-:Y:S01]  /*0290*/  IMAD R19, R4.reuse, R7, R5 ;  /* 0x0000000704137224 */ /* 0x040fe200078e0205 */
[----:B------:R-:W-:Y:S01]  /*02a0*/  IADD3 R21, P0, R29, R16, RZ ;  /* 0x000000101d157210 */ /* 0x000fe20007f1e0ff */
[----:B------:R-:W-:Y:S01]  /*02b0*/  IMAD.WIDE.U32 R4, R4, R13, RZ ;  /* 0x0000000d04047225 */ /* 0x000fe200078e00ff */
[----:B------:R-:W-:-:S03]  /*02c0*/  @P1 MOV R2, R18 ;  /* 0x0000001200021202 */ /* 0x000fc60000000f00 */
[C---:B0-----:R-:W-:Y:S01]  /*02d0*/  @P1 IMAD.WIDE.U32 R34, R0.reuse, R10, RZ ;  /* 0x0000000a00221225 */ /* 0x041fe200078e00ff */
[----:B------:R-:W-:Y:S02]  /*02e0*/  IADD3 R16, R5, R19, RZ ;  /* 0x0000001305107210 */ /* 0x000fe40007ffe0ff */
[----:B---3--:R-:W-:Y:S01]  /*02f0*/  SHF.R.S32.HI R23, RZ, 0x1f, R15 ;  /* 0x0000001fff177819 */ /* 0x008fe2000001140f */
[----:B------:R-:W-:Y:S01]  /*0300*/  @P1 IMAD R7, R0, R11, R35 ;  /* 0x0000000b00071224 */ /* 0x000fe200078e0223 */
[----:B------:R-:W-:Y:S01]  /*0310*/  @P1 MOV R19, R0 ;  /* 0x0000000000131202 */ /* 0x000fe20000000f00 */
[----:B------:R-:W-:-:S04]  /*0320*/  IMAD.WIDE R10, R13, R15, RZ ;  /* 0x0000000f0d0a7225 */ /* 0x000fc800078e02ff */
[----:B------:R-:W-:Y:S01]  /*0330*/  IMAD R20, R16, R15, RZ ;  /* 0x0000000f10147224 */ /* 0x000fe200078e02ff */
[----:B-12---:R-:W-:Y:S06]  /*0340*/  @P1 BRA `(.L_x_389) ;  /* 0x00000000001c1947 */ /* 0x006fec0003800000 */
[----:B------:R-:W0:Y:S01]  /*0350*/  LDC.64 R18, c[0x0][0x290] ;  /* 0x0000a400ff127b82 */ /* 0x000e220000000a00 */
[----:B------:R-:W-:-:S05]  /*0360*/  SHF.R.S32.HI R7, RZ, 0x1f, R3 ;  /* 0x0000001fff077819 */ /* 0x000fca0000011403 */
[-C--:B0-----:R-:W-:Y:S02]  /*0370*/  IMAD R16, R7, R18.reuse, RZ ;  /* 0x0000001207107224 */ /* 0x081fe400078e02ff */
[----:B------:R-:W-:-:S04]  /*0380*/  IMAD.WIDE.U32 R34, R3, R18, RZ ;  /* 0x0000001203227225 */ /* 0x000fc800078e00ff */
[----:B------:R-:W-:Y:S01]  /*0390*/  IMAD R7, R3, R19, R16 ;  /* 0x0000001303077224 */ /* 0x000fe200078e0210 */
[----:B------:R-:W-:-:S04]  /*03a0*/  MOV R19, 0xffffffff ;  /* 0xffffffff00137802 */ /* 0x000fc80000000f00 */
[----:B------:R-:W-:-:S07]  /*03b0*/  IADD3 R7, R35, R7, RZ ;  /* 0x0000000723077210 */ /* 0x000fce0007ffe0ff */
.L_x_389:
[----:B------:R-:W-:Y:S01]  /*03c0*/  ULDC.U8 UR6, c[0x0][0x3d8] ;  /* 0x0000f60000067ab9 */ /* 0x000fe20000000000 */
[----:B------:R-:W-:Y:S01]  /*03d0*/  IADD3.X R17, R40, R17, RZ, P0, !PT ;  /* 0x0000001128117210 */ /* 0x000fe200007fe4ff */
[----:B------:R-:W-:Y:S01]  /*03e0*/  IMAD R5, R11, R19, RZ ;  /* 0x000000130b057224 */ /* 0x000fe200078e02ff */
[----:B------:R-:W-:Y:S01]  /*03f0*/  ISETP.NE.AND P0, PT, RZ, UR6, PT ;  /* 0x00000006ff007c0c */ /* 0x000fe2000bf05270 */
[----:B------:R-:W-:Y:S01]  /*0400*/  IMAD R23, R23, R4, R20 ;  /* 0x0000000417177224 */ /* 0x000fe200078e0214 */
[----:B------:R-:W-:Y:S01]  /*0410*/  @!P1 MOV R2, R8 ;  /* 0x0000000800029202 */ /* 0x000fe20000000f00 */
[----:B------:R-:W-:Y:S01]  /*0420*/  IMAD R18, R17, R10, RZ ;  /* 0x0000000a11127224 */ /* 0x000fe200078e02ff */
[----:B------:R-:W-:Y:S01]  /*0430*/  SHF.R.S32.HI R28, RZ, 0x1f, R6 ;  /* 0x0000001fff1c7819 */ /* 0x000fe20000011406 */
[----:B------:R-:W-:Y:S02]  /*0440*/  IMAD R27, R10, R27, R5 ;  /* 0x0000001b0a1b7224 */ /* 0x000fe400078e0205 */
[----:B------:R-:W-:-:S04]  /*0450*/  IMAD.WIDE.U32 R8, R4, R15, RZ ;  /* 0x0000000f04087225 */ /* 0x000fc800078e00ff */
[----:B------:R-:W-:Y:S01]  /*0460*/  IMAD.WIDE.U32 R16, R10, R19, RZ ;  /* 0x000000130a107225 */ /* 0x000fe200078e00ff */
[----:B------:R-:W-:-:S03]  /*0470*/  IADD3 R9, R9, R23, RZ ;  /* 0x0000001709097210 */ /* 0x000fc60007ffe0ff */
[----:B------:R-:W-:Y:S01]  /*0480*/  IMAD R19, R6, R15, RZ ;  /* 0x0000000f06137224 */ /* 0x000fe200078e02ff */
[----:B------:R-:W-:Y:S01]  /*0490*/  SEL R16, R8, R16, !P1 ;  /* 0x0000001008107207 */ /* 0x000fe20004800000 */
[----:B------:R-:W-:Y:S01]  /*04a0*/  IMAD.WIDE.U32 R4, R21, R10, RZ ;  /* 0x0000000a15047225 */ /* 0x000fe200078e00ff */
[----:B------:R-:W-:Y:S02]  /*04b0*/  @P1 IADD3 R9, R17, R27, RZ ;  /* 0x0000001b11091210 */ /* 0x000fe40007ffe0ff */
[----:B------:R-:W-:Y:S01]  /*04c0*/  SHF.R.S32.HI R10, RZ, 0x1f, R19 ;  /* 0x0000001fff0a7819 */ /* 0x000fe20000011413 */
[----:B------:R-:W-:-:S05]  /*04d0*/  IMAD R11, R11, R21, R18 ;  /* 0x000000150b0b7224 */ /* 0x000fca00078e0212 */
[----:B------:R-:W-:Y:S01]  /*04e0*/  IADD3 R11, R5, R11, RZ ;  /* 0x0000000b050b7210 */ /* 0x000fe20007ffe0ff */
[----:B------:R-:W-:Y:S06]  /*04f0*/  @!P0 BRA `(.L_x_390) ;  /* 0x00000000001c8947 */ /* 0x000fec0003800000 */
[----:B------:R-:W0:Y:S01]  /*0500*/  LDC R8, c[0x0][0x2c0] ;  /* 0x0000b000ff087b82 */ /* 0x000e220000000800 */
[----:B------:R-:W-:-:S05]  /*0510*/  @!P1 IMAD R0, R3, R42, RZ ;  /* 0x0000002a03009224 */ /* 0x000fca00078e02ff */
[----:B------:R-:W-:Y:S02]  /*0520*/  LEA R0, R3, R0, 0x7 ;  /* 0x0000000003007211 */ /* 0x000fe400078e38ff */
[----:B------:R-:W0:Y:S02]  /*0530*/  LDC R17, c[0x0][0x2e4] ;  /* 0x0000b900ff117b82 */ /* 0x000e240000000800 */
[----:B0-----:R-:W-:-:S05]  /*0540*/  LEA R3, R8, R17, 0x7 ;  /* 0x0000001108037211 */ /* 0x001fca00078e38ff */
[----:B------:R-:W-:Y:S01]  /*0550*/  IMAD R42, R3, R6, R0 ;  /* 0x00000006032a7224 */ /* 0x000fe200078e0200 */
[----:B------:R-:W-:Y:S06]  /*0560*/  BRA `(.L_x_391) ;  /* 0x0000000000087947 */ /* 0x000fec0003800000 */
.L_x_390:
[----:B------:R-:W-:-:S04]  /*0570*/  IMAD R3, R3, R13, R6 ;  /* 0x0000000d03037224 */ /* 0x000fc800078e0206 */
[----:B------:R-:W-:-:S07]  /*0580*/  IMAD R42, R3, R42, RZ ;  /* 0x0000002a032a7224 */ /* 0x000fce00078e02ff */
.L_x_391:
[----:B------:R-:W-:Y:S01]  /*0590*/  SHF.R.S32.HI R3, RZ, 0x1f, R12 ;  /* 0x0000001fff037819 */ /* 0x000fe2000001140c */
[----:B------:R-:W-:Y:S01]  /*05a0*/  ULDC.64 UR6, c[0x0][0x400] ;  /* 0x0001000000067ab9 */ /* 0x000fe20000000a00 */
[----:B------:R-:W-:Y:S01]  /*05b0*/  IADD3 R4, P0, P1, R4, R16, R19 ;  /* 0x0000001004047210 */ /* 0x000fe2000791e013 */
[----:B------:R-:W-:Y:S01]  /*05c0*/  BSSY B0, `(.L_x_392) ;  /* 0x000003a000007945 */ /* 0x000fe20003800000 */
[----:B------:R-:W-:Y:S01]  /*05d0*/  LEA.HI R0, R3, R12, RZ, 0x3 ;  /* 0x0000000c03007211 */ /* 0x000fe200078f18ff */
[----:B------:R-:W-:Y:S01]  /*05e0*/  HFMA2.MMA R24, -RZ, RZ, 0, 0 ;  /* 0x00000000ff187435 */ /* 0x000fe200000001ff */
[----:B------:R-:W-:Y:S02]  /*05f0*/  IADD3.X R10, R11, R9, R10, P0, P1 ;  /* 0x000000090b0a7210 */ /* 0x000fe400007e240a */
[----:B------:R-:W-:Y:S02]  /*0600*/  CS2R R20, SRZ ;  /* 0x0000000000147805 */ /* 0x000fe4000001ff00 */
[----:B------:R-:W-:-:S02]  /*0610*/  LOP3.LUT R5, R0, 0x3ffffff8, RZ, 0xc0, !PT ;  /* 0x3ffffff800057812 */ /* 0x000fc400078ec0ff */
[----:B------:R-:W-:Y:S02]  /*0620*/  CS2R R16, SRZ ;  /* 0x0000000000107805 */ /* 0x000fe4000001ff00 */
[----:B------:R-:W-:Y:S01]  /*0630*/  SHF.R.S32.HI R8, RZ, 0x3, R0 ;  /* 0x00000003ff087819 */ /* 0x000fe20000011400 */
[----:B------:R-:W-:Y:S01]  /*0640*/  IMAD R0, R13, R15, RZ ;  /* 0x0000000f0d007224 */ /* 0x000fe200078e02ff */
[-C--:B------:R-:W-:Y:S02]  /*0650*/  IADD3 R5, -R5, R12.reuse, RZ ;  /* 0x0000000c05057210 */ /* 0x080fe40007ffe1ff */
[----:B------:R-:W-:Y:S02]  /*0660*/  CS2R R18, SRZ ;  /* 0x0000000000127805 */ /* 0x000fe4000001ff00 */
[----:B------:R-:W-:Y:S02]  /*0670*/  LEA.HI R3, R3, R12, RZ, 0x2 ;  /* 0x0000000c03037211 */ /* 0x000fe400078f10ff */
[----:B------:R-:W-:-:S02]  /*0680*/  SHF.L.U32 R5, R5, 0x2, RZ ;  /* 0x0000000205057819 */ /* 0x000fc400000006ff */
[----:B------:R-:W-:-:S03]  /*0690*/  IADD3 R14, -R29, R14, RZ ;  /* 0x0000000e1d0e7210 */ /* 0x000fc60007ffe1ff */
[----:B------:R-:W-:-:S05]  /*06a0*/  IMAD R5, R8, R0, R5 ;  /* 0x0000000008057224 */ /* 0x000fca00078e0205 */
[----:B------:R-:W-:-:S04]  /*06b0*/  IADD3 R4, P0, R5, R4, RZ ;  /* 0x0000000405047210 */ /* 0x000fc80007f1e0ff */
[----:B------:R-:W-:Y:S02]  /*06c0*/  LEA.HI.X.SX32 R9, R5, R10, 0x1, P0 ;  /* 0x0000000a05097211 */ /* 0x000fe400000f0eff */
[----:B------:R-:W-:Y:S02]  /*06d0*/  CS2R R10, SRZ ;  /* 0x00000000000a7805 */ /* 0x000fe4000001ff00 */
[----:B------:R-:W-:Y:S02]  /*06e0*/  LOP3.LUT R5, R3, 0x1ffffffc, RZ, 0xc0, !PT ;  /* 0x1ffffffc03057812 */ /* 0x000fe400078ec0ff */
[----:B------:R-:W-:Y:S02]  /*06f0*/  SHF.R.S32.HI R3, RZ, 0x2, R3 ;  /* 0x00000002ff037819 */ /* 0x000fe40000011403 */
[----:B------:R-:W-:Y:S02]  /*0700*/  IADD3 R5, -R5, R12, RZ ;  /* 0x0000000c05057210 */ /* 0x000fe40007ffe1ff */
[----:B------:R-:W-:-:S02]  /*0710*/  CS2R R12, SRZ ;  /* 0x00000000000c7805 */ /* 0x000fc4000001ff00 */
[----:B------:R-:W-:Y:S02]  /*0720*/  ISETP.GE.AND P0, PT, R3, R14, PT ;  /* 0x0000000e0300720c */ /* 0x000fe40003f06270 */
[----:B------:R-:W-:Y:S02]  /*0730*/  CS2R R14, SRZ ;  /* 0x00000000000e7805 */ /* 0x000fe4000001ff00 */
[C---:B------:R-:W-:Y:S02]  /*0740*/  LEA R30, P1, R4.reuse, UR6, 0x2 ;  /* 0x00000006041e7c11 */ /* 0x040fe4000f8210ff */
[----:B------:R-:W-:Y:S02]  /*0750*/  SHF.L.U32 R32, R5, 0x3, RZ ;  /* 0x0000000305207819 */ /* 0x000fe400000006ff */
[----:B------:R-:W-:Y:S02]  /*0760*/  LEA.HI.X R31, R4, UR7, R9, 0x2, P1 ;  /* 0x00000007041f7c11 */ /* 0x000fe400088f1409 */
[----:B------:R-:W-:-:S02]  /*0770*/  CS2R R8, SRZ ;  /* 0x0000000000087805 */ /* 0x000fc4000001ff00 */
[----:B------:R-:W-:Y:S02]  /*0780*/  SHF.R.S32.HI R4, RZ, 0x1f, R3 ;  /* 0x0000001fff047819 */ /* 0x000fe40000011403 */
[----:B------:R-:W-:Y:S02]  /*0790*/  IADD3 R5, R32, 0x20, RZ ;  /* 0x0000002020057810 */ /* 0x000fe40007ffe0ff */
[----:B------:R-:W-:Y:S01]  /*07a0*/  SHF.R.S32.HI R33, RZ, 0x1f, R32 ;  /* 0x0000001fff217819 */ /* 0x000fe20000011420 */
[----:B------:R-:W-:Y:S06]  /*07b0*/  @P0 BRA `(.L_x_393) ;  /* 0x0000000000680947 */ /* 0x000fec0003800000 */
[----:B------:R-:W-:Y:S01]  /*07c0*/  ULDC.64 UR8, c[0x0][0x420] ;  /* 0x0001080000087ab9 */ /* 0x000fe20000000a00 */
[----:B------:R-:W-:Y:S01]  /*07d0*/  ULDC.64 UR6, c[0x0][0x428] ;  /* 0x00010a0000067ab9 */ /* 0x000fe20000000a00 */
[----:B------:R-:W-:-:S04]  /*07e0*/  IMAD.WIDE.U32 R22, R29, UR8, R32 ;  /* 0x000000081d167c25 */ /* 0x000fc8000f8e0020 */
[----:B------:R-:W-:Y:S01]  /*07f0*/  IMAD R26, R40, UR8, RZ ;  /* 0x00000008281a7c24 */ /* 0x000fe2000f8e02ff */
[----:B------:R-:W-:Y:S01]  /*0800*/  IADD3 R22, P1, R2, R22, RZ ;  /* 0x0000001602167210 */ /* 0x000fe20007f3e0ff */
[----:B------:R-:W-:Y:S02]  /*0810*/  IMAD R27, R28, UR6, RZ ;  /* 0x000000061c1b7c24 */ /* 0x000fe4000f8e02ff */
[----:B------:R-:W-:Y:S02]  /*0820*/  IMAD R26, R29, UR9, R26 ;  /* 0x000000091d1a7c24 */ /* 0x000fe4000f8e021a */
[----:B------:R-:W-:Y:S02]  /*0830*/  IMAD R27, R6, UR7, R27 ;  /* 0x00000007061b7c24 */ /* 0x000fe4000f8e021b */
[----:B------:R-:W-:Y:S01]  /*0840*/  IMAD R2, R4, UR8, RZ ;  /* 0x0000000804027c24 */ /* 0x000fe2000f8e02ff */
[----:B------:R-:W-:Y:S02]  /*0850*/  IADD3.X R23, R25, R23, R26, P1, !PT ;  /* 0x0000001719177210 */ /* 0x000fe40000ffe41a */
[----:B------:R-:W-:Y:S01]  /*0860*/  IADD3 R26, R32, 0x40, RZ ;  /* 0x00000040201a7810 */ /* 0x000fe20007ffe0ff */
[----:B------:R-:W-:-:S02]  /*0870*/  IMAD R25, R3, UR9, R2 ;  /* 0x0000000903197c24 */ /* 0x000fc4000f8e0202 */
[----:B------:R-:W-:Y:S01]  /*0880*/  IMAD.WIDE.U32 R22, R6, UR6, R22 ;  /* 0x0000000606167c25 */ /* 0x000fe2000f8e0016 */
[----:B------:R-:W-:Y:S02]  /*0890*/  ULDC UR6, c[0x0][0x2d0] ;  /* 0x0000b40000067ab9 */ /* 0x000fe40000000800 */
[----:B------:R-:W-:Y:S02]  /*08a0*/  ISETP.GE.AND P3, PT, R26, UR6, PT ;  /* 0x000000061a007c0c */ /* 0x000fe4000bf66270 */
[----:B------:R-:W-:Y:S02]  /*08b0*/  IADD3 R23, R23, R27, RZ ;  /* 0x0000001b17177210 */ /* 0x000fe40007ffe0ff */
[----:B------:R-:W-:Y:S02]  /*08c0*/  ISETP.GE.AND P1, PT, R32, UR6, PT ;  /* 0x0000000620007c0c */ /* 0x000fe4000bf26270 */
[----:B------:R-:W-:Y:S01]  /*08d0*/  ISETP.GE.AND P2, PT, R5, UR6, PT ;  /* 0x0000000605007c0c */ /* 0x000fe2000bf46270 */
[----:B------:R-:W-:Y:S01]  /*08e0*/  IMAD.WIDE.U32 R22, R3, UR8, R22 ;  /* 0x0000000803167c25 */ /* 0x000fe2000f8e0016 */
[----:B------:R-:W-:-:S04]  /*08f0*/  ULDC.64 UR8, c[0x0][0x3e0] ;  /* 0x0000f80000087ab9 */ /* 0x000fc80000000a00 */
[----:B------:R-:W-:Y:S02]  /*0900*/  IADD3 R23, R23, R25, RZ ;  /* 0x0000001917177210 */ /* 0x000fe40007ffe0ff */
[----:B------:R-:W-:-:S04]  /*0910*/  LEA R26, P4, R22, UR8, 0x1 ;  /* 0x00000008161a7c11 */ /* 0x000fc8000f8808ff */
[----:B------:R-:W-:-:S05]  /*0920*/  LEA.HI.X R27, R22, UR9, R23, 0x1, P4 ;  /* 0x00000009161b7c11 */ /* 0x000fca000a0f0c17 */
[----:B------:R0:W5:Y:S04]  /*0930*/  @!P1 LDG.E.128 R8, desc[UR4][R26.64] ;  /* 0x000000041a089981 */ /* 0x000168000c1e1d00 */
[----:B------:R0:W5:Y:S04]  /*0940*/  @!P2 LDG.E.128 R12, desc[UR4][R26.64+0x40] ;  /* 0x000040041a0ca981 */ /* 0x000168000c1e1d00 */
[----:B------:R0:W5:Y:S02]  /*0950*/  @!P3 LDG.E.128 R16, desc[UR4][R26.64+0x80] ;  /* 0x000080041a10b981 */ /* 0x000164000c1e1d00 */
.L_x_393:
[----:B------:R-:W-:Y:S05]  /*0960*/  BSYNC B0 ;  /* 0x0000000000007941 */ /* 0x000fea0003800000 */
.L_x_392:
        /* <DEDUP_REMOVED lines=12> */
[----:B------:R-:W-:Y:S01]  /*0a30*/  IADD3 R41, R29, R42, RZ ;  /* 0x0000002a1d297210 */ /* 0x000fe20007ffe0ff */
[----:B------:R-:W-:Y:S06]  /*0a40*/  @P0 BRA `(.L_x_395) ;  /* 0x0000000000700947 */ /* 0x000fec0003800000 */
[----:B------:R-:W-:Y:S01]  /*0a50*/  MOV R12, R32 ;  /* 0x00000020000c7202 */ /* 0x000fe20000000f00 */
[----:B------:R-:W-:Y:S01]  /*0a60*/  ULDC.64 UR8, c[0x0][0x298] ;  /* 0x0000a60000087ab9 */ /* 0x000fe20000000a00 */
[----:B------:R-:W-:Y:S01]  /*0a70*/  MOV R13, R33 ;  /* 0x00000021000d7202 */ /* 0x000fe20000000f00 */
[----:B------:R-:W-:Y:S01]  /*0a80*/  IMAD R40, R40, UR8, RZ ;  /* 0x0000000828287c24 */ /* 0x000fe2000f8e02ff */
[----:B------:R-:W-:Y:S01]  /*0a90*/  ULDC.64 UR6, c[0x0][0x2a0] ;  /* 0x0000a80000067ab9 */ /* 0x000fe20000000a00 */
[----:B------:R-:W-:Y:S02]  /*0aa0*/  IMAD R4, R4, UR8, RZ ;  /* 0x0000000804047c24 */ /* 0x000fe4000f8e02ff */
[----:B------:R-:W-:-:S04]  /*0ab0*/  IMAD.WIDE.U32 R12, R29, UR8, R12 ;  /* 0x000000081d0c7c25 */ /* 0x000fc8000f8e000c */
[----:B------:R-:W-:Y:S01]  /*0ac0*/  IMAD R40, R29, UR9, R40 ;  /* 0x000000091d287c24 */ /* 0x000fe2000f8e0228 */
[----:B------:R-:W-:Y:S01]  /*0ad0*/  IADD3 R12, P0, R34, R12, RZ ;  /* 0x0000000c220c7210 */ /* 0x000fe20007f1e0ff */
[----:B------:R-:W-:-:S03]  /*0ae0*/  IMAD R29, R28, UR6, RZ ;  /* 0x000000061c1d7c24 */ /* 0x000fc6000f8e02ff */
[----:B------:R-:W-:Y:S01]  /*0af0*/  IADD3.X R13, R7, R13, R40, P0, !PT ;  /* 0x0000000d070d7210 */ /* 0x000fe200007fe428 */
[C---:B------:R-:W-:Y:S02]  /*0b00*/  IMAD R29, R6.reuse, UR7, R29 ;  /* 0x00000007061d7c24 */ /* 0x040fe4000f8e021d */
[----:B------:R-:W-:Y:S01]  /*0b10*/  IMAD.WIDE.U32 R6, R6, UR6, R12 ;  /* 0x0000000606067c25 */ /* 0x000fe2000f8e000c */
[C---:B------:R-:W-:Y:S01]  /*0b20*/  IADD3 R12, R32.reuse, 0x40, RZ ;  /* 0x00000040200c7810 */ /* 0x040fe20007ffe0ff */
[----:B------:R-:W-:Y:S02]  /*0b30*/  ULDC UR6, c[0x0][0x2d0] ;  /* 0x0000b40000067ab9 */ /* 0x000fe40000000800 */
[----:B------:R-:W-:Y:S01]  /*0b40*/  IMAD R13, R3, UR9, R4 ;  /* 0x00000009030d7c24 */ /* 0x000fe2000f8e0204 */
[----:B------:R-:W-:Y:S02]  /*0b50*/  IADD3 R7, R7, R29, RZ ;  /* 0x0000001d07077210 */ /* 0x000fe40007ffe0ff */
[----:B------:R-:W-:-:S02]  /*0b60*/  ISETP.GE.AND P1, PT, R32, UR6, PT ;  /* 0x0000000620007c0c */ /* 0x000fc4000bf26270 */
[----:B------:R-:W-:Y:S01]  /*0b70*/  ISETP.GE.AND P2, PT, R5, UR6, PT ;  /* 0x0000000605007c0c */ /* 0x000fe2000bf46270 */
[----:B------:R-:W-:Y:S01]  /*0b80*/  IMAD.WIDE.U32 R6, R3, UR8, R6 ;  /* 0x0000000803067c25 */ /* 0x000fe2000f8e0006 */
[----:B------:R-:W-:Y:S01]  /*0b90*/  ISETP.GE.AND P3, PT, R12, UR6, PT ;  /* 0x000000060c007c0c */ /* 0x000fe2000bf66270 */
[----:B------:R-:W-:-:S03]  /*0ba0*/  ULDC.64 UR6, c[0x0][0x280] ;  /* 0x0000a00000067ab9 */ /* 0x000fc60000000a00 */
[----:B------:R-:W-:Y:S02]  /*0bb0*/  IADD3 R3, R7, R13, RZ ;  /* 0x0000000d07037210 */ /* 0x000fe40007ffe0ff */
[----:B------:R-:W-:-:S04]  /*0bc0*/  LEA R4, P0, R6, UR6, 0x1 ;  /* 0x0000000606047c11 */ /* 0x000fc8000f8008ff */
[----:B------:R-:W-:-:S05]  /*0bd0*/  LEA.HI.X R5, R6, UR7, R3, 0x1, P0 ;  /* 0x0000000706057c11 */ /* 0x000fca00080f0c03 */
[----:B------:R0:W5:Y:S04]  /*0be0*/  @!P1 LDG.E.128 R20, desc[UR4][R4.64] ;  /* 0x0000000404149981 */ /* 0x000168000c1e1d00 */
[----:B------:R0:W5:Y:S04]  /*0bf0*/  @!P2 LDG.E.128 R8, desc[UR4][R4.64+0x40] ;  /* 0x000040040408a981 */ /* 0x000168000c1e1d00 */
[----:B------:R0:W5:Y:S02]  /*0c00*/  @!P3 LDG.E.128 R24, desc[UR4][R4.64+0x80] ;  /* 0x000080040418b981 */ /* 0x000164000c1e1d00 */
.L_x_395:
[----:B------:R-:W-:Y:S05]  /*0c10*/  BSYNC B0 ;  /* 0x0000000000007941 */ /* 0x000fea0003800000 */
.L_x_394:
[----:B------:R-:W-:Y:S01]  /*0c20*/  HADD2.F32 R3, -RZ, R2.H1_H1 ;  /* 0x30000002ff037230 */ /* 0x000fe20000004100 */
[----:B------:R-:W-:Y:S01]  /*0c30*/  ULDC UR6, c[0x0][0x384] ;  /* 0x0000e10000067ab9 */ /* 0x000fe20000000800 */
[----:B0----5:R-:W-:Y:S02]  /*0c40*/  HADD2.F32 R4, -RZ, R20.H1_H1 ;  /* 0x30000014ff047230 */ /* 0x021fe40000004100 */
[----:B------:R-:W-:Y:S02]  /*0c50*/  HADD2.F32 R2, -RZ, R2.H0_H0 ;  /* 0x20000002ff027230 */ /* 0x000fe40000004100 */
        /* <DEDUP_REMOVED lines=9> */
[--C-:B------:R-:W-:Y:S02]  /*0cf0*/  HADD2.F32 R3, -RZ, R22.reuse.H0_H0 ;  /* 0x20000016ff037230 */ /* 0x100fe40000004100 */
[----:B------:R-:W-:Y:S01]  /*0d00*/  FFMA.FTZ R5, R36, R5, R7 ;  /* 0x0000000524057223 */ /* 0x000fe20000010007 */
[----:B------:R-:W-:Y:S01]  /*0d10*/  HADD2.F32 R35, -RZ, R35.H1_H1 ;  /* 0x30000023ff237230 */ /* 0x000fe20000004100 */
[----:B------:R-:W-:Y:S01]  /*0d20*/  SHF.L.U32 R7, R0, 0x3, RZ ;  /* 0x0000000300077819 */ /* 0x000fe200000006ff */
[----:B------:R-:W-:-:S02]  /*0d30*/  HADD2.F32 R4, -RZ, R22.H1_H1 ;  /* 0x30000016ff047230 */ /* 0x000fc40000004100 */
[----:B------:R-:W-:Y:S01]  /*0d40*/  FFMA.FTZ R6, R2, R3, R5 ;  /* 0x0000000302067223 */ /* 0x000fe20000010005 */
[--C-:B------:R-:W-:Y:S02]  /*0d50*/  HADD2.F32 R2, -RZ, R38.reuse.H0_H0 ;  /* 0x20000026ff027230 */ /* 0x100fe40000004100 */
[--C-:B------:R-:W-:Y:S02]  /*0d60*/  HADD2.F32 R3, -RZ, R23.reuse.H0_H0 ;  /* 0x20000017ff037230 */ /* 0x100fe40000004100 */
        /* <DEDUP_REMOVED lines=10> */
[----:B------:R-:W-:Y:S01]  /*0e10*/  HADD2.F32 R2, -RZ, R39.H0_H0 ;  /* 0x20000027ff027230 */ /* 0x000fe20000004100 */
[----:B------:R-:W0:Y:S01]  /*0e20*/  S2R R8, SR_TID.X ;  /* 0x0000000000087919 */ /* 0x000e220000002100 */
[----:B------:R-:W-:-:S02]  /*0e30*/  HADD2.F32 R3, -RZ, R9.H0_H0 ;  /* 0x20000009ff037230 */ /* 0x000fc40000004100 */
[----:B------:R-:W-:Y:S01]  /*0e40*/  FFMA.FTZ R37, R37, R4, R6 ;  /* 0x0000000425257223 */ /* 0x000fe20000010006 */
[----:B------:R-:W-:Y:S02]  /*0e50*/  HADD2.F32 R39, -RZ, R39.H1_H1 ;  /* 0x30000027ff277230 */ /* 0x000fe40000004100 */
[----:B------:R-:W-:Y:S02]  /*0e60*/  HADD2.F32 R4, -RZ, R9.H1_H1 ;  /* 0x30000009ff047230 */ /* 0x000fe40000004100 */
[----:B------:R-:W-:Y:S01]  /*0e70*/  FFMA.FTZ R6, R2, R3, R37 ;  /* 0x0000000302067223 */ /* 0x000fe20000010025 */
[----:B------:R-:W-:Y:S02]  /*0e80*/  HADD2.F32 R2, -RZ, R14.H0_H0 ;  /* 0x2000000eff027230 */ /* 0x000fe40000004100 */
        /* <DEDUP_REMOVED lines=17> */
[----:B------:R-:W-:Y:S01]  /*0fa0*/  HADD2.F32 R2, -RZ, R17.H0_H0 ;  /* 0x20000011ff027230 */ /* 0x000fe20000004100 */
[----:B0-----:R-:W-:Y:S01]  /*0fb0*/  LOP3.LUT P0, RZ, R8, 0x3, RZ, 0xc0, !PT ;  /* 0x0000000308ff7812 */ /* 0x001fe2000780c0ff */
        /* <DEDUP_REMOVED lines=9> */
[----:B------:R-:W-:Y:S02]  /*1050*/  HADD2.F32 R5, -RZ, R27.H0_H0 ;  /* 0x2000001bff057230 */ /* 0x000fe40000004100 */
[----:B------:R-:W-:Y:S01]  /*1060*/  FFMA.FTZ R17, R2, R3, R17 ;  /* 0x0000000302117223 */ /* 0x000fe20000010011 */
[----:B------:R-:W-:Y:S01]  /*1070*/  HADD2.F32 R3, -RZ, R26.H1_H1 ;  /* 0x3000001aff037230 */ /* 0x000fe20000004100 */
[----:B------:R-:W0:Y:S01]  /*1080*/  @!P0 LDC.64 R10, c[0x0][0x478] ;  /* 0x00011e00ff0a8b82 */ /* 0x000e220000000a00 */
[--C-:B------:R-:W-:Y:S02]  /*1090*/  HADD2.F32 R2, -RZ, R19.reuse.H0_H0 ;  /* 0x20000013ff027230 */ /* 0x100fe40000004100 */
[----:B------:R-:W-:Y:S02]  /*10a0*/  HADD2.F32 R19, -RZ, R19.H1_H1 ;  /* 0x30000013ff137230 */ /* 0x000fe40000004100 */
[----:B------:R-:W-:Y:S01]  /*10b0*/  FFMA.FTZ R3, R18, R3, R17 ;  /* 0x0000000312037223 */ /* 0x000fe20000010011 */
[----:B------:R-:W-:-:S03]  /*10c0*/  HADD2.F32 R4, -RZ, R27.H1_H1 ;  /* 0x3000001bff047230 */ /* 0x000fc60000004100 */
[----:B------:R-:W-:Y:S01]  /*10d0*/  FFMA.FTZ R2, R2, R5, R3 ;  /* 0x0000000502027223 */ /* 0x000fe20000010003 */
[----:B------:R-:W-:-:S03]  /*10e0*/  @!P0 LEA.HI R5, P1, R8, R41, RZ, 0x1e ;  /* 0x0000002908058211 */ /* 0x000fc6000783f0ff */
[----:B------:R-:W-:Y:S01]  /*10f0*/  FFMA.FTZ R2, R19, R4, R2 ;  /* 0x0000000413027223 */ /* 0x000fe20000010002 */
[----:B------:R-:W-:-:S04]  /*1100*/  @!P0 LEA.HI.X.SX32 R8, R41, RZ, 0x1, P1 ;  /* 0x000000ff29088211 */ /* 0x000fc800008f0eff */
[----:B------:R-:W1:Y:S01]  /*1110*/  SHFL.BFLY PT, R3, R2, 0x2, 0x1f ;  /* 0x0c401f0002037f89 */ /* 0x000e6200000e0000 */
[----:B0-----:R-:W-:-:S04]  /*1120*/  @!P0 LEA R4, P1, R5, R10, 0x2 ;  /* 0x0000000a05048211 */ /* 0x001fc800078210ff */
[----:B------:R-:W-:Y:S01]  /*1130*/  @!P0 LEA.HI.X R5, R5, R11, R8, 0x2, P1 ;  /* 0x0000000b05058211 */ /* 0x000fe200008f1408 */
[----:B-1----:R-:W-:-:S05]  /*1140*/  FADD.FTZ R6, R2, R3 ;  /* 0x0000000302067221 */ /* 0x002fca0000010000 */
[----:B------:R-:W0:Y:S02]  /*1150*/  SHFL.BFLY PT, R3, R6, 0x1, 0x1f ;  /* 0x0c201f0006037f89 */ /* 0x000e2400000e0000 */
[----:B0-----:R-:W-:-:S04]  /*1160*/  FADD.FTZ R3, R6, R3 ;  /* 0x0000000306037221 */ /* 0x001fc80000010000 */
[----:B------:R-:W-:Y:S01]  /*1170*/  FMUL.FTZ R9, R3, UR6 ;  /* 0x0000000603097c20 */ /* 0x000fe20008410000 */
[----:B------:R-:W-:-:S04]  /*1180*/  IMAD.WIDE R2, R7, 0x10, R30 ;  /* 0x0000001007027825 */ /* 0x000fc800078e021e */
[----:B------:R-:W-:Y:S04]  /*1190*/  @!P0 STG.E desc[UR4][R4.64], R9 ;  /* 0x0000000904008986 */ /* 0x000fe8000c101904 */
[----:B------:R-:W-:Y:S04]  /*11a0*/  STG.E.128 desc[UR4][R30.64], RZ ;  /* 0x000000ff1e007986 */ /* 0x000fe8000c101d04 */
[----:B------:R-:W-:Y:S04]  /*11b0*/  STG.E.128 desc[UR4][R2.64], RZ ;  /* 0x000000ff02007986 */ /* 0x000fe8000c101d04 */
[----:B------:R-:W-:Y:S04]  /*11c0*/  STG.E.128 desc[UR4][R30.64+0x80], RZ ;  /* 0x000080ff1e007986 */ /* 0x000fe8000c101d04 */
[----:B------:R-:W-:Y:S04]  /*11d0*/  STG.E.128 desc[UR4][R2.64+0x80], RZ ;  /* 0x000080ff02007986 */ /* 0x000fe8000c101d04 */
[----:B------:R-:W-:Y:S04]  /*11e0*/  STG.E.128 desc[UR4][R30.64+0x100], RZ ;  /* 0x000100ff1e007986 */ /* 0x000fe8000c101d04 */
[----:B------:R-:W-:Y:S01]  /*11f0*/  STG.E.128 desc[UR4][R2.64+0x100], RZ ;  /* 0x000100ff02007986 */ /* 0x000fe2000c101d04 */
[----:B------:R-:W-:Y:S05]  /*1200*/  EXIT ;  /* 0x000000000000794d */ /* 0x000fea0003800000 */
.L_x_396:
        /* <DEDUP_REMOVED lines=15> */
.L_x_682:


//--------------------- .text._ZN5flash27flash_bwd_convert_dq_kernelI23Flash_bwd_kernel_traitsILi96ELi64ELi128ELi8ELi2ELi4ELi4ELb0ELb0EN7cutlass6half_tE19Flash_kernel_traitsILi96ELi64ELi128ELi8ES3_EEEEvNS_16Flash_bwd_paramsEi --------------------------
	.section	.text._ZN5flash27flash_bwd_convert_dq_kernelI23Flash_bwd_kernel_traitsILi96ELi64ELi128ELi8ELi2ELi4ELi4ELb0ELb0EN7cutlass6half_tE19Flash_kernel_traitsILi96ELi64ELi128ELi8ES3_EEEEvNS_16Flash_bwd_paramsEi,"ax",@progbits
	.align	128
        .global         _ZN5flash27flash_bwd_convert_dq_kernelI23Flash_bwd_kernel_traitsILi96ELi64ELi128ELi8ELi2ELi4ELi4ELb0ELb0EN7cutlass6half_tE19Flash_kernel_traitsILi96ELi64ELi128ELi8ES3_EEEEvNS_16Flash_bwd_paramsEi
        .type           _ZN5flash27flash_bwd_convert_dq_kernelI23Flash_bwd_kernel_traitsILi96ELi64ELi128ELi8ELi2ELi4ELi4ELb0ELb0EN7cutlass6half_tE19Flash_kernel_traitsILi96ELi64ELi128ELi8ES3_EEEEvNS_16Flash_bwd_paramsEi,@function
        .size           _ZN5flash27flash_bwd_convert_dq_kernelI23Flash_bwd_kernel_traitsILi96ELi64ELi128ELi8ELi2ELi4ELi4ELb0ELb0EN7cutlass6half_tE19Flash_kernel_traitsILi96ELi64ELi128ELi8ES3_EEEEvNS_16Flash_bwd_paramsEi,(.L_x_683 - _ZN5flash27flash_bwd_convert_dq_kernelI23Flash_bwd_kernel_traitsILi96ELi64ELi128ELi8ELi2ELi4ELi4ELb0ELb0EN7cutlass6half_tE19Flash_kernel_traitsILi96ELi64ELi128ELi8ES3_EEEEvNS_16Flash_bwd_paramsEi)
        .other          _ZN5flash27flash_bwd_convert_dq_kernelI23Flash_bwd_kernel_traitsILi96ELi64ELi128ELi8ELi2ELi4ELi4ELb0ELb0EN7cutlass6half_tE19Flash_kernel_traitsILi96ELi64ELi128ELi8ES3_EEEEvNS_16Flash_bwd_paramsEi,@"STO_CUDA_ENTRY STV_DEFAULT"
_ZN5flash27flash_bwd_convert_dq_kernelI23Flash_bwd_kernel_traitsILi96ELi64ELi128ELi8ELi2ELi4ELi4ELb0ELb0EN7cutlass6half_tE19Flash_kernel_traitsILi96ELi64ELi128ELi8ES3_EEEEvNS_16Flash_bwd_paramsEi:
.text._ZN5flash27flash_bwd_convert_dq_kernelI23Flash_bwd_kernel_traitsILi96ELi64ELi128ELi8ELi2ELi4ELi4ELb0ELb0EN7cutlass6half_tE19Flash_kernel_traitsILi96ELi64ELi128ELi8ES3_EEEEvNS_16Flash_bwd_paramsEi:
        /* <DEDUP_REMOVED lines=49> */
.L_x_397:
        /* <DEDUP_REMOVED lines=110> */
.L_x_399:
        /* <DEDUP_REMOVED lines=81> */
.L_x_398:
        /* <DEDUP_REMOVED lines=143> */
.L_x_400:
        /* <DEDUP_REMOVED lines=9> */
.L_x_683:


//--------------------- .text._ZN5flash44flash_bwd_dq_dk_dv_loop_seqk_parallel_kernelI23Flash_bwd_kernel_traitsILi96ELi64ELi128ELi8ELi2ELi4ELi4ELb0ELb0EN7cutlass6half_tE19Flash_kernel_traitsILi96ELi64ELi128ELi8ES3_EELb1ELb1ELb0ELb0ELb0ELb0ELb0EEEvNS_16Flash_bwd_paramsE --------------------------
	.section	.text._ZN5flash44flash_bwd_dq_dk_dv_loop_seqk_parallel_kernelI23Flash_bwd_kernel_traitsILi96ELi64ELi128ELi8ELi2ELi4ELi4ELb0ELb0EN7cutlass6half_tE19Flash_kernel_traitsILi96ELi64ELi128ELi8ES3_EELb1ELb1ELb0ELb0ELb0ELb0ELb0EEEvNS_16Flash_bwd_paramsE,"ax",@progbits
	.align	128
        .global         _ZN5flash44flash_bwd_dq_dk_dv_loop_seqk_parallel_kernelI23Flash_bwd_kernel_traitsILi96ELi64ELi128ELi8ELi2ELi4ELi4ELb0ELb0EN7cutlass6half_tE19Flash_kernel_traitsILi96ELi64ELi128ELi8ES3_EELb1ELb1ELb0ELb0ELb0ELb0ELb0EEEvNS_16Flash_bwd_paramsE
        .type           _ZN5flash44flash_bwd_dq_dk_dv_loop_seqk_parallel_kernelI23Flash_bwd_kernel_traitsILi96ELi64ELi128ELi8ELi2ELi4ELi4ELb0ELb0EN7cutlass6half_tE19Flash_kernel_traitsILi96ELi64ELi128ELi8ES3_EELb1ELb1ELb0ELb0ELb0ELb0ELb0EEEvNS_16Flash_bwd_paramsE,@function
        .size           _ZN5flash44flash_bwd_dq_dk_dv_loop_seqk_parallel_kernelI23Flash_bwd_kernel_traitsILi96ELi64ELi128ELi8ELi2ELi4ELi4ELb0ELb0EN7cutlass6half_tE19Flash_kernel_traitsILi96ELi64ELi128ELi8ES3_EELb1ELb1ELb0ELb0ELb0ELb0ELb0EEEvNS_16Flash_bwd_paramsE,(.L_x_684 - _ZN5flash44flash_bwd_dq_dk_dv_loop_seqk_parallel_kernelI23Flash_bwd_kernel_traitsILi96ELi64ELi128ELi8ELi2ELi4ELi4ELb0ELb0EN7cutlass6half_tE19Flash_kernel_traitsILi96ELi64ELi128ELi8ES3_EELb1ELb1ELb0ELb0ELb0ELb0ELb0EEEvNS_16Flash_bwd_paramsE)
        .other          _ZN5flash44flash_bwd_dq_dk_dv_loop_seqk_parallel_kernelI23Flash_bwd_kernel_traitsILi96ELi64ELi128ELi8ELi2ELi4ELi4ELb0ELb0EN7cutlass6half_tE19Flash_kernel_traitsILi96ELi64ELi128ELi8ES3_EELb1ELb1ELb0ELb0ELb0ELb0ELb0EEEvNS_16Flash_bwd_paramsE,@"STO_CUDA_ENTRY STV_DEFAULT"
_ZN5flash44flash_bwd_dq_dk_dv_loop_seqk_parallel_kernelI23Flash_bwd_kernel_traitsILi96ELi64ELi128ELi8ELi2ELi4ELi4ELb0ELb0EN7cutlass6half_tE19Flash_kernel_traitsILi96ELi64ELi128ELi8ES3_EELb1ELb1ELb0ELb0ELb0ELb0ELb0EEEvNS_16Flash_bwd_paramsE:
.text._ZN5flash44flash_bwd_dq_dk_dv_loop_seqk_parallel_kernelI23Flash_bwd_kernel_traitsILi96ELi64ELi128ELi8ELi2ELi4ELi4ELb0ELb0EN7cutlass6half_tE19Flash_kernel_traitsILi96ELi64ELi128ELi8ES3_EELb1ELb1ELb0ELb0ELb0ELb0ELb0EEEvNS_16Flash_bwd_paramsE:
[----:B------:R-:W-:Y:S08]  /*0000*/  LDC R1, c[0x0][0x28] ;  /* 0x00000a00ff017b82 */ /* 0x000ff00000000800 */
[----:B------:R-:W1:Y:S01]  /*0010*/  S2UR UR17, SR_CTAID.X ;  /* 0x00000000001179c3 */ /* 0x000e620000002500 */
[----:B------:R-:W-:Y:S02]  /*0020*/  ULDC UR4, c[0x0][0x2c8] ;  /* 0x0000b20000047ab9 */ /* 0x000fe40000000800 */
[----:B------:R-:W-:-:S04]  /*0030*/  UIADD3 UR5, UR4, 0x7f, URZ ;  /* 0x0000007f04057890 */ /* 0x000fc8000fffe03f */
[----:B------:R-:W-:-:S04]  /*0040*/  USHF.R.S32.HI UR4, URZ, 0x1f, UR5 ;  /* 0x0000001f3f047899 */ /* 0x000fc80008011405 */
[----:B------:R-:W-:-:S04]  /*0050*/  ULEA.HI UR4, UR4, UR5, URZ, 0x7 ;  /* 0x0000000504047291 */ /* 0x000fc8000f8f383f */
[----:B------:R-:W-:-:S06]  /*0060*/  USHF.R.S32.HI UR6, URZ, 0x7, UR4 ;  /* 0x000000073f067899 */ /* 0x000fcc0008011404 */
[----:B------:R-:W-:Y:S01]  /*0070*/  MOV R246, UR6 ;  /* 0x0000000600f67c02 */ /* 0x000fe20008000f00 */
[----:B-1----:R-:W-:-:S06]  /*0080*/  UISETP.GE.AND UP0, UPT, UR17, UR6, UPT ;  /* 0x000000061100728c */ /* 0x002fcc000bf06270 */
        /* <DEDUP_REMOVED lines=10> */
[----:B------:R-:W4:Y:S01]  /*0130*/  S2UR UR57, SR_CTAID.Z ;  /* 0x00000000003979c3 */ /* 0x000f220000002700 */
[----:B--2---:R-:W-:Y:S01]  /*0140*/  USHF.L.U32 UR6, UR47, 0x7, URZ ;  /* 0x000000072f067899 */ /* 0x004fe2000800063f */
[----:B-1----:R-:W-:Y:S01]  /*0150*/  SHF.R.S32.HI R0, RZ, 0x1f, R4 ;  /* 0x0000001fff007819 */ /* 0x002fe20000011404 */
[----:B---3--:R-:W-:-:S03]  /*0160*/  ULEA UR4, UR4, UR5, 0x18 ;  /* 0x0000000504047291 */ /* 0x008fc6000f8ec03f */
[CC--:B------:R-:W-:Y:S02]  /*0170*/  LEA.HI R2, R0.reuse, R4.reuse, RZ, 0x5 ;  /* 0x0000000400027211 */ /* 0x0c0fe400078f28ff */
[CC--:B------:R-:W-:Y:S02]  /*0180*/  LEA.HI R17, R0.reuse, R4.reuse, RZ, 0x3 ;  /* 0x0000000400117211 */ /* 0x0c0fe400078f18ff */
[CC--:B------:R-:W-:Y:S01]  /*0190*/  LEA.HI R5, R0.reuse, R4.reuse, RZ, 0x2 ;  /* 0x0000000400057211 */ /* 0x0c0fe200078f10ff */
[----:B----4-:R-:W-:Y:S01]  /*01a0*/  USHF.R.S32.HI UR5, URZ, 0x1f, UR57 ;  /* 0x0000001f3f057899 */ /* 0x010fe20008011439 */
        /* <DEDUP_REMOVED lines=23> */
[----:B------:R-:W-:Y:S01]  /*0320*/  IMAD.SHL.U32 R4, R11, 0x40, RZ ;  /* 0x000000400b047824 */ /* 0x000fe200078e00ff */
[----:B------:R-:W-:Y:S01]  /*0330*/  SHF.R.S32.HI R242, RZ, 0x6, R242 ;  /* 0x00000006fff27819 */ /* 0x000fe200000114f2 */
[----:B------:R-:W-:-:S02]  /*0340*/  IMAD.IADD R244, R0, 0x1, -R6 ;  /* 0x0000000100f47824 */ /* 0x000fc400078e0a06 */
[----:B------:R-:W-:Y:S01]  /*0350*/  IMAD.IADD R14, R0, 0x1, -R2 ;  /* 0x00000001000e7824 */ /* 0x000fe200078e0a02 */
[----:B------:R-:W-:Y:S01]  /*0360*/  LOP3.LUT R2, R4, 0xc0, RZ, 0xc0, !PT ;  /* 0x000000c004027812 */ /* 0x000fe200078ec0ff */
[----:B------:R-:W-:Y:S01]  /*0370*/  IMAD R243, R0, 0x8, R3 ;  /* 0x0000000800f37824 */ /* 0x000fe200078e0203 */
[----:B------:R-:W-:Y:S02]  /*0380*/  SHF.R.S32.HI R0, RZ, 0x1f, R5 ;  /* 0x0000001fff007819 */ /* 0x000fe40000011405 */
[----:B------:R-:W-:Y:S02]  /*0390*/  SHF.R.S32.HI R5, RZ, 0x4, R7 ;  /* 0x00000004ff057819 */ /* 0x000fe40000011407 */
[----:B------:R-:W-:Y:S02]  /*03a0*/  SHF.R.U32.HI R6, RZ, 0x3, R2 ;  /* 0x00000003ff067819 */ /* 0x000fe40000011602 */
[----:B------:R-:W-:Y:S02]  /*03b0*/  LEA.HI R3, R7, R5, RZ, 0x1 ;  /* 0x0000000507037211 */ /* 0x000fe400078f08ff */
[----:B------:R-:W-:-:S02]  /*03c0*/  LOP3.LUT R4, R2, 0x18, R228, 0xf8, !PT ;  /* 0x0000001802047812 */ /* 0x000fc400078ef8e4 */
[----:B------:R-:W-:Y:S02]  /*03d0*/  LOP3.LUT R2, R3, 0xfffffffe, RZ, 0xc0, !PT ;  /* 0xfffffffe03027812 */ /* 0x000fe400078ec0ff */
[----:B------:R-:W-:Y:S02]  /*03e0*/  LEA.HI R0, R0, R9, RZ, 0x3 ;  /* 0x0000000900007211 */ /* 0x000fe400078f18ff */
[----:B------:R-:W-:Y:S01]  /*03f0*/  SHF.R.S32.HI R7, RZ, 0x1f, R10 ;  /* 0x0000001fff077819 */ /* 0x000fe2000001140a */
[----:B------:R-:W-:Y:S01]  /*0400*/  IMAD.IADD R11, R5, 0x1, -R2 ;  /* 0x00000001050b7824 */ /* 0x000fe200078e0a02 */
[----:B------:R-:W-:Y:S02]  /*0410*/  LOP3.LUT R3, R4, R6, RZ, 0x3c, !PT ;  /* 0x0000000604037212 */ /* 0x000fe400078e3cff */
[----:B------:R-:W-:Y:S02]  /*0420*/  LEA.HI R2, R8, R8, RZ, 0x1 ;  /* 0x0000000808027211 */ /* 0x000fe400078f08ff */
[----:B------:R-:W-:Y:S01]  /*0430*/  LOP3.LUT R0, R0, 0xfffffff8, RZ, 0xc0, !PT ;  /* 0xfffffff800007812 */ /* 0x000fe200078ec0ff */
[----:B------:R-:W-:Y:S01]  /*0440*/  IMAD.U32 R243, R243, 0x20, R3 ;  /* 0x00000020f3f37824 */ /* 0x000fe200078e0003 */
[----:B------:R-:W-:-:S02]  /*0450*/  LEA.HI R227, R7, R10, RZ, 0x2 ;  /* 0x0000000a07e37211 */ /* 0x000fc400078f10ff */
[----:B------:R-:W-:Y:S01]  /*0460*/  LEA.HI R7, R13, R13, RZ, 0x1 ;  /* 0x0000000d0d077211 */ /* 0x000fe200078f08ff */
[----:B------:R-:W-:Y:S01]  /*0470*/  IMAD.IADD R0, R9, 0x1, -R0 ;  /* 0x0000000109007824 */ /* 0x000fe200078e0a00 */
[--C-:B------:R-:W-:Y:S02]  /*0480*/  SHF.R.S32.HI R6, RZ, 0x1, R2.reuse ;  /* 0x00000001ff067819 */ /* 0x100fe40000011402 */
[----:B------:R-:W-:Y:S02]  /*0490*/  SHF.R.S32.HI R4, RZ, 0x1f, R2 ;  /* 0x0000001fff047819 */ /* 0x000fe40000011402 */
[----:B------:R-:W-:Y:S02]  /*04a0*/  LOP3.LUT R2, R2, 0x7fffffe, RZ, 0xc0, !PT ;  /* 0x07fffffe02027812 */ /* 0x000fe400078ec0ff */
[----:B------:R-:W-:Y:S02]  /*04b0*/  LOP3.LUT R3, R7, 0x7fffffe, RZ, 0xc0, !PT ;  /* 0x07fffffe07037812 */ /* 0x000fe400078ec0ff */
[----:B------:R-:W-:Y:S01]  /*04c0*/  SHF.R.S32.HI R9, RZ, 0x1f, R8 ;  /* 0x0000001fff097819 */ /* 0x000fe20000011408 */
[----:B------:R-:W-:Y:S01]  /*04d0*/  IMAD.IADD R19, R8, 0x1, -R2 ;  /* 0x0000000108137824 */ /* 0x000fe200078e0a02 */
[----:B------:R-:W-:Y:S01]  /*04e0*/  LEA.HI R5, R4, R6, RZ, 0x2 ;  /* 0x0000000604057211 */ /* 0x000fe200078f10ff */
[----:B------:R-:W-:Y:S01]  /*04f0*/  IMAD.IADD R10, R13, 0x1, -R3 ;  /* 0x000000010d0a7824 */ /* 0x000fe200078e0a03 */
[----:B------:R-:W-:Y:S01]  /*0500*/  LEA.HI R9, R9, R8, RZ, 0x3 ;  /* 0x0000000809097211 */ /* 0x000fe200078f18ff */
[----:B------:R-:W-:Y:S01]  /*0510*/  IMAD R2, R242, 0x4, R11 ;  /* 0x00000004f2027824 */ /* 0x000fe200078e020b */
[----:B------:R-:W-:-:S02]  /*0520*/  LOP3.LUT R3, R0, 0x1, RZ, 0xc0, !PT ;  /* 0x0000000100037812 */ /* 0x000fc400078ec0ff */
[----:B------:R-:W-:Y:S01]  /*0530*/  LOP3.LUT R4, R9, 0xfffffff8, RZ, 0xc0, !PT ;  /* 0xfffffff809047812 */ /* 0x000fe200078ec0ff */
[----:B------:R-:W-:Y:S01]  /*0540*/  IMAD R172, R2, 0x8, R10 ;  /* 0x0000000802ac7824 */ /* 0x000fe200078e020a */
[----:B------:R-:W-:Y:S01]  /*0550*/  ISETP.NE.U32.AND P3, PT, R3, 0x1, PT ;  /* 0x000000010300780c */ /* 0x000fe20003f65070 */
[----:B------:R-:W-:Y:S01]  /*0560*/  IMAD.SHL.U32 R3, R13, 0x40, RZ ;  /* 0x000000400d037824 */ /* 0x000fe200078e00ff */
[----:B------:R-:W-:Y:S01]  /*0570*/  SHF.R.S32.HI R2, RZ, 0x1, R7 ;  /* 0x00000001ff027819 */ /* 0x000fe20000011407 */
[----:B------:R-:W-:Y:S01]  /*0580*/  IMAD.IADD R12, R8, 0x1, -R4 ;  /* 0x00000001080c7824 */ /* 0x000fe200078e0a04 */
[----:B------:R-:W-:Y:S01]  /*0590*/  LEA.HI R13, R0, R0, RZ, 0x1 ;  /* 0x00000000000d7211 */ /* 0x000fe200078f08ff */
[----:B------:R-:W-:Y:S01]  /*05a0*/  IMAD.SHL.U32 R7, R18, 0x2, RZ ;  /* 0x0000000212077824 */ /* 0x000fe200078e00ff */
[----:B------:R-:W-:Y:S01]  /*05b0*/  LOP3.LUT R5, R5, 0xfffffffc, RZ, 0xc0, !PT ;  /* 0xfffffffc05057812 */ /* 0x000fe200078ec0ff */
[C---:B------:R-:W-:Y:S01]  /*05c0*/  IMAD.SHL.U32 R4, R2.reuse, 0x40, RZ ;  /* 0x0000004002047824 */ /* 0x040fe200078e00ff */
[----:B------:R-:W-:-:S02]  /*05d0*/  LOP3.LUT P4, RZ, R2, 0x2, RZ, 0xc0, !PT ;  /* 0x0000000202ff7812 */ /* 0x000fc4000788c0ff */
[----:B------:R-:W-:Y:S01]  /*05e0*/  LOP3.LUT R2, R13, 0x3fffffe, RZ, 0xc0, !PT ;  /* 0x03fffffe0d027812 */ /* 0x000fe200078ec0ff */
[----:B------:R-:W-:Y:S01]  /*05f0*/  IMAD.IADD R16, R6, 0x1, -R5 ;  /* 0x0000000106107824 */ /* 0x000fe200078e0a05 */
[----:B------:R-:W-:Y:S01]  /*0600*/  LOP3.LUT R6, R3, 0x1c0, RZ, 0xc0, !PT ;  /* 0x000001c003067812 */ /* 0x000fe200078ec0ff */
[----:B------:R-:W-:Y:S01]  /*0610*/  IMAD.SHL.U32 R5, R14, 0x10, RZ ;  /* 0x000000100e057824 */ /* 0x000fe200078e00ff */
[C---:B------:R-:W-:Y:S01]  /*0620*/  LOP3.LUT P2, RZ, R0.reuse, 0x2, RZ, 0xc0, !PT ;  /* 0x0000000200ff7812 */ /* 0x040fe2000784c0ff */
[----:B------:R-:W-:Y:S01]  /*0630*/  IMAD.IADD R18, R0, 0x1, -R2 ;  /* 0x0000000100127824 */ /* 0x000fe200078e0a02 */
[----:B------:R-:W-:Y:S01]  /*0640*/  LOP3.LUT R2, R4, 0xc0, RZ, 0xc0, !PT ;  /* 0x000000c004027812 */ /* 0x000fe200078ec0ff */
[----:B------:R-:W-:Y:S01]  /*0650*/  IMAD.SHL.U32 R0, R0, 0x40, RZ ;  /* 0x0000004000007824 */ /* 0x000fe200078e00ff */
[----:B------:R-:W-:Y:S01]  /*0660*/  SHF.R.S32.HI R10, RZ, 0x7, R15 ;  /* 0x00000007ff0a7819 */ /* 0x000fe2000001140f */
[----:B------:R-:W-:Y:S01]  /*0670*/  IMAD.SHL.U32 R15, R242, 0x20, RZ ;  /* 0x00000020f20f7824 */ /* 0x000fe200078e00ff */
[----:B------:R-:W-:Y:S01]  /*0680*/  SHF.R.S32.HI R3, RZ, 0x3, R9 ;  /* 0x00000003ff037819 */ /* 0x000fe20000011409 */
[----:B------:R-:W-:Y:S01]  /*0690*/  IMAD R9, R14, 0x200, R7 ;  /* 0x000002000e097824 */ /* 0x000fe200078e0207 */
[----:B------:R-:W-:-:S02]  /*06a0*/  LOP3.LUT R4, R6, 0x30, R5, 0xf8, !PT ;  /* 0x0000003006047812 */ /* 0x000fc400078ef805 */
[----:B------:R-:W-:Y:S01]  /*06b0*/  LOP3.LUT R0, R0, 0x1c0, RZ, 0xc0, !PT ;  /* 0x000001c000007812 */ /* 0x000fe200078ec0ff */
[----:B------:R-:W-:Y:S01]  /*06c0*/  IMAD R19, R3, 0x8, R19 ;  /* 0x0000000803137824 */ /* 0x000fe200078e0213 */
[----:B------:R-:W-:Y:S01]  /*06d0*/  LOP3.LUT R8, R4, 0x8, R17, 0xf8, !PT ;  /* 0x0000000804087812 */ /* 0x000fe200078ef811 */
[----:B------:R-:W-:Y:S01]  /*06e0*/  IMAD R20, R14, 0x2, R3 ;  /* 0x000000020e147824 */ /* 0x000fe200078e0203 */
[----:B------:R-:W-:Y:S01]  /*06f0*/  LOP3.LUT R5, R2, 0x8, R17, 0xf8, !PT ;  /* 0x0000000802057812 */ /* 0x000fe200078ef811 */
[----:B------:R-:W-:Y:S01]  /*0700*/  IMAD R18, R18, 0x20, R9 ;  /* 0x0000002012127824 */ /* 0x000fe200078e0209 */
[----:B------:R-:W-:Y:S01]  /*0710*/  SHF.R.U32.HI R4, RZ, 0x3, R2 ;  /* 0x00000003ff047819 */ /* 0x000fe20000011602 */
[----:B------:R-:W-:Y:S01]  /*0720*/  IMAD.SHL.U32 R9, R11, 0x10, RZ ;  /* 0x000000100b097824 */ /* 0x000fe200078e00ff */
[----:B------:R-:W-:Y:S02]  /*0730*/  LOP3.LUT R3, R0, 0x20, R15, 0xf8, !PT ;  /* 0x0000002000037812 */ /* 0x000fe400078ef80f */
[----:B------:R-:W-:Y:S01]  /*0740*/  SHF.R.U32.HI R2, RZ, 0x3, R0 ;  /* 0x00000003ff027819 */ /* 0x000fe20000011600 */
[----:B------:R-:W-:Y:S01]  /*0750*/  IMAD R0, R10, 0x1000, R7 ;  /* 0x000010000a007824 */ /* 0x000fe200078e0207 */
[----:B------:R-:W-:-:S02]  /*0760*/  LOP3.LUT R4, R5, R4, RZ, 0x3c, !PT ;  /* 0x0000000405047212 */ /* 0x000fc400078e3cff */
        /* <DEDUP_REMOVED lines=15> */
[----:B------:R-:W-:Y:S01]  /*0860*/  IMAD R3, R11, 0x200, R3 ;  /* 0x000002000b037824 */ /* 0x000fe200078e0203 */
[----:B------:R-:W-:Y:S01]  /*0870*/  LOP3.LUT R4, R4, 0x1c0, RZ, 0xc0, !PT ;  /* 0x000001c004047812 */ /* 0x000fe200078ec0ff */
[----:B------:R-:W-:Y:S01]  /*0880*/  IMAD.SHL.U32 R172, R172, 0x2, RZ ;  /* 0x00000002acac7824 */ /* 0x000fe200078e00ff */
[C---:B------:R-:W-:Y:S01]  /*0890*/  LOP3.LUT P1, RZ, R0.reuse, 0x2, RZ, 0xc0, !PT ;  /* 0x0000000200ff7812 */ /* 0x040fe2000782c0ff */
        /* <DEDUP_REMOVED lines=12> */
[----:B------:R-:W-:Y:S01]  /*0960*/  LOP3.LUT R8, R8, R0, R7, 0x1e, !PT ;  /* 0x0000000008087212 */ /* 0x000fe200078e1e07 */
[----:B------:R-:W-:Y:S01]  /*0970*/  IMAD.SHL.U32 R0, R19, 0x20, RZ ;  /* 0x0000002013007824 */ /* 0x000fe200078e00ff */
[----:B------:R-:W-:Y:S01]  /*0980*/  LOP3.LUT R2, R5, R9, R2, 0x1e, !PT ;  /* 0x0000000905027212 */ /* 0x000fe200078e1e02 */
[----:B------:R-:W-:Y:S01]  /*0990*/  IMAD.U32 R176, R20, 0x200, R176 ;  /* 0x0000020014b07824 */ /* 0x000fe200078e00b0 */
[----:B------:R-:W-:Y:S01]  /*09a0*/  SEL R177, R180, 0xffffffe0, !P5 ;  /* 0xffffffe0b4b17807 */ /* 0x000fe20006800000 */
        /* <DEDUP_REMOVED lines=8> */
[----:B------:R-:W-:Y:S01]  /*0a30*/  IMAD.IADD R8, R8, 0x1, R18 ;  /* 0x0000000108087824 */ /* 0x000fe200078e0212 */
[----:B------:R-:W-:Y:S01]  /*0a40*/  SHF.R.S32.HI R227, RZ, 0x2, R227 ;  /* 0x00000002ffe37819 */ /* 0x000fe200000114e3 */
[----:B------:R-:W-:Y:S01]  /*0a50*/  IMAD.IADD R218, R219, 0x1, R216 ;  /* 0x00000001dbda7824 */ /* 0x000fe200078e02d8 */
[----:B------:R-:W-:Y:S01]  /*0a60*/  LOP3.LUT P0, RZ, R16, 0x2, RZ, 0xc0, !PT ;  /* 0x0000000210ff7812 */ /* 0x000fe2000780c0ff */
[----:B------:R-:W-:Y:S01]  /*0a70*/  IMAD.U32 R251, RZ, RZ, UR6 ;  /* 0x00000006fffb7e24 */ /* 0x000fe2000f8e00ff */
[----:B------:R-:W-:Y:S01]  /*0a80*/  UIADD3 UR6, UR4, 0x15000, URZ ;  /* 0x0001500004067890 */ /* 0x000fe2000fffe03f */
[----:B------:R-:W-:Y:S01]  /*0a90*/  IMAD.U32 R252, RZ, RZ, UR5 ;  /* 0x00000005fffc7e24 */ /* 0x000fe2000f8e00ff */
[----:B------:R-:W-:Y:S01]  /*0aa0*/  UIADD3 UR5, UR4, 0x9000, URZ ;  /* 0x0000900004057890 */ /* 0x000fe2000fffe03f */
[----:B------:R-:W-:Y:S01]  /*0ab0*/  SEL R173, R180, 0xffffffe0, !P4 ;  /* 0xffffffe0b4ad7807 */ /* 0x000fe20006000000 */
[----:B------:R-:W-:Y:S01]  /*0ac0*/  IMAD.IADD R182, R182, 0x1, R6 ;  /* 0x00000001b6b67824 */ /* 0x000fe200078e0206 */
[----:B------:R-:W-:Y:S01]  /*0ad0*/  SEL R180, R180, 0xffffffe0, !P0 ;  /* 0xffffffe0b4b47807 */ /* 0x000fe20004000000 */
[----:B------:R-:W-:Y:S01]  /*0ae0*/  IMAD R227, R244, 0x10, R227 ;  /* 0x00000010f4e37824 */ /* 0x000fe200078e02e3 */
[----:B------:R-:W-:Y:S01]  /*0af0*/  LEA R176, R176, UR6, 0x1 ;  /* 0x00000006b0b07c11 */ /* 0x000fe2000f8e08ff */
[----:B------:R-:W-:Y:S01]  /*0b00*/  IMAD.IADD R216, R216, 0x1, R217 ;  /* 0x00000001d8d87824 */ /* 0x000fe200078e02d9 */
[----:B------:R-:W-:Y:S01]  /*0b10*/  LEA R239, R8, UR5, 0x1 ;  /* 0x0000000508ef7c11 */ /* 0x000fe2000f8e08ff */
[----:B------:R-:W-:Y:S01]  /*0b20*/  ULDC.64 UR6, c[0x0][0x208] ;  /* 0x0000820000067ab9 */ /* 0x000fe20000000a00 */
[----:B------:R-:W-:Y:S01]  /*0b30*/  LEA R2, R3, UR4, 0x1 ;  /* 0x0000000403027c11 */ /* 0x000fe2000f8e08ff */
[----:B------:R-:W-:Y:S01]  /*0b40*/  IMAD.IADD R177, R176, 0x1, R177 ;  /* 0x00000001b0b17824 */ /* 0x000fe200078e02b1 */
[----:B------:R-:W-:Y:S01]  /*0b50*/  IADD3 R173, R173, UR5, R172 ;  /* 0x00000005adad7c10 */ /* 0x000fe2000fffe0ac */
[----:B------:R-:W-:-:S02]  /*0b60*/  VIADD R240, R239, 0x20 ;  /* 0x00000020eff07836 */ /* 0x000fc40000000000 */
[--C-:B------:R-:W-:Y:S02]  /*0b70*/  IMAD.IADD R179, R176, 0x1, R178.reuse ;  /* 0x00000001b0b37824 */ /* 0x100fe400078e02b2 */
[----:B------:R-:W-:Y:S02]  /*0b80*/  IMAD.IADD R178, R177, 0x1, R178 ;  /* 0x00000001b1b27824 */ /* 0x000fe400078e02b2 */
[----:B------:R-:W-:-:S07]  /*0b90*/  @P1 VIADD R240, R239, 0xffffffe0 ;  /* 0xffffffe0eff01836 */ /* 0x000fce0000000000 */
.L_x_442:
        /* <DEDUP_REMOVED lines=34> */
[----:B---3--:R1:W3:Y:S02]  /*0dc0*/  @P0 LDG.E R6, desc[UR6][R4.64] ;  /* 0x0000000604060981 */ /* 0x0082e4000c1e1900 */
        /* <DEDUP_REMOVED lines=32> */
.L_x_401:
        /* <DEDUP_REMOVED lines=27> */
[----:B------:R-:W-:Y:S01]  /*1180*/  USHF.L.U64.HI UR16, UR47, 0x7, UR58 ;  /* 0x000000072f107899 */ /* 0x000fe2000801023a */
[----:B------:R-:W1:Y:S01]  /*1190*/  I2F.RP R4, R6 ;  /* 0x0000000600047306 */ /* 0x000e620000209400 */
[----:B------:R-:W-:Y:S01]  /*11a0*/  ULDC.U8 UR24, c[0x0][0x3d8] ;  /* 0x0000f60000187ab9 */ /* 0x000fe20000000000 */
[----:B------:R-:W-:-:S02]  /*11b0*/  UISETP.NE.AND UP1, UPT, UR45, -0x1, UPT ;  /* 0xffffffff2d00788c */ /* 0x000fc4000bf25270 */
[----:B--2---:R-:W-:Y:S02]  /*11c0*/  UIMAD.WIDE.U32 UR30, UR9, UR12, URZ ;  /* 0x0000000c091e72a5 */ /* 0x004fe4000f8e003f */
[----:B------:R-:W-:Y:S02]  /*11d0*/  USEL UR33, UR16, URZ, UP2 ;  /* 0x0000003f10217287 */ /* 0x000fe40009000000 */
        /* <DEDUP_REMOVED lines=18> */
[----:B------:R-:W-:Y:S02]  /*1300*/  @UP0 UIADD3 UR51, UR15, UR23, URZ ;  /* 0x000000170f330290 */ /* 0x000fe4000fffe03f */
[----:B------:R-:W-:-:S02]  /*1310*/  USEL UR56, UR18, UR14, !UP0 ;  /* 0x0000000e12387287 */ /* 0x000fc4000c000000 */
[----:B------:R-:W-:Y:S02]  /*1320*/  UIMAD UR15, UR11, UR12, URZ ;  /* 0x0000000c0b0f72a4 */ /* 0x000fe4000f8e023f */
[----:B------:R-:W-:Y:S02]  /*1330*/  UIADD3 UR9, UR13, UR9, URZ ;  /* 0x000000090d097290 */ /* 0x000fe4000fffe03f */
[----:B------:R-:W-:Y:S02]  /*1340*/  ULOP3.LUT UR14, UR20, 0xffffffc0, URZ, 0xc0, !UPT ;  /* 0xffffffc0140e7892 */ /* 0x000fe4000f8ec03f */
[----:B------:R-:W-:Y:S01]  /*1350*/  UISETP.NE.AND UP3, UPT, UR24, URZ, UPT ;  /* 0x0000003f1800728c */ /* 0x000fe2000bf65270 */
[----:B-1----:R-:W-:Y:S01]  /*1360*/  IMAD.MOV R0, RZ, RZ, -R5 ;  /* 0x000000ffff007224 */ /* 0x002fe200078e0a05 */
[----:B------:R-:W-:Y:S01]  /*1370*/  UIMAD.WIDE.U32 UR18, UR10, UR12, URZ ;  /* 0x0000000c0a1272a5 */ /* 0x000fe2000f8e003f */
[----:B------:R-:W-:Y:S01]  /*1380*/  IMAD.MOV.U32 R4, RZ, RZ, RZ ;  /* 0x000000ffff047224 */ /* 0x000fe200078e00ff */
[----:B------:R-:W-:Y:S01]  /*1390*/  UIMAD UR9, UR10, UR9, UR15 ;  /* 0x000000090a0972a4 */ /* 0x000fe2000f8e020f */
[----:B------:R-:W-:Y:S01]  /*13a0*/  IMAD R0, R0, R6, RZ ;  /* 0x0000000600007224 */ /* 0x000fe200078e02ff */
[----:B------:R-:W-:-:S02]  /*13b0*/  UIADD3 UR16, UR14, -0x40, URZ ;  /* 0xffffffc00e107890 */ /* 0x000fc4000fffe03f */
[----:B------:R-:W-:Y:S01]  /*13c0*/  UIMAD.WIDE.U32 UR12, UR10, UR5, URZ ;  /* 0x000000050a0c72a5 */ /* 0x000fe2000f8e003f */
[----:B------:R-:W-:Y:S01]  /*13d0*/  IMAD.HI.U32 R0, R5, R0, R4 ;  /* 0x0000000005007227 */ /* 0x000fe200078e0004 */
[----:B------:R-:W-:Y:S02]  /*13e0*/  UIADD3 UR50, UR19, UR9, URZ ;  /* 0x0000000913327290 */ /* 0x000fe4000fffe03f */
[----:B------:R-:W-:Y:S02]  /*13f0*/  USHF.R.S32.HI UR19, URZ, 0x1f, UR16 ;  /* 0x0000001f3f137899 */ /* 0x000fe40008011410 */
[----:B------:R-:W-:Y:S01]  /*1400*/  UIADD3 UR9, UP2, UR16, UR31, URZ ;  /* 0x0000001f10097290 */ /* 0x000fe2000ff5e03f */
[----:B------:R-:W-:Y:S01]  /*1410*/  IMAD.HI.U32 R0, R0, R3, RZ ;  /* 0x0000000300007227 */ /* 0x000fe200078e00ff */
[----:B------:R-:W-:Y:S02]  /*1420*/  USEL UR55, UR18, UR12, !UP0 ;  /* 0x0000000c12377287 */ /* 0x000fe4000c000000 */
        /* <DEDUP_REMOVED lines=12> */
[----:B------:R-:W-:Y:S02]  /*14f0*/  UIMAD UR48, UR57, UR26, URZ ;  /* 0x0000001a393072a4 */ /* 0x000fe4000f8e023f */
[----:B------:R-:W-:Y:S02]  /*1500*/  UISETP.NE.AND UP4, UPT, UR25, URZ, UPT ;  /* 0x0000003f1900728c */ /* 0x000fe4000bf85270 */
[----:B------:R-:W-:Y:S01]  /*1510*/  UIMAD UR18, UR10, UR12, UR11 ;  /* 0x0000000c0a1272a4 */ /* 0x000fe2000f8e020b */
[----:B------:R-:W-:Y:S02]  /*1520*/  @UP1 ULDC.64 UR24, c[0x0][0x248] ;  /* 0x0000920000181ab9 */ /* 0x000fe40000000a00 */
[----:B------:R-:W-:Y:S01]  /*1530*/  @!P1 IMAD.IADD R3, R3, 0x1, -R6 ;  /* 0x0000000103039824 */ /* 0x000fe200078e0a06 */
[----:B------:R-:W-:Y:S01]  /*1540*/  @UP1 ULDC.64 UR26, c[0x0][0x250] ;  /* 0x00009400001a1ab9 */ /* 0x000fe20000000a00 */
[----:B------:R-:W-:Y:S01]  /*1550*/  @!P1 VIADD R0, R0, 0x1 ;  /* 0x0000000100009836 */ /* 0x000fe20000000000 */
[----:B------:R-:W-:Y:S01]  /*1560*/  PLOP3.LUT P1, PT, PT, PT, UP1, 0x80, 0x0 ;  /* 0x000000000000781c */ /* 0x000fe20003f2f018 */
[----:B------:R-:W-:Y:S01]  /*1570*/  @UP3 USEL UR10, UR9, UR5, !UP0 ;  /* 0x00000005090a3287 */ /* 0x000fe2000c000000 */
[----:B------:R-:W-:Y:S01]  /*1580*/  ISETP.GE.U32.AND P0, PT, R3, R6, PT ;  /* 0x000000060300720c */ /* 0x000fe20003f06070 */
[----:B------:R-:W-:Y:S01]  /*1590*/  @UP0 UIADD3 UR50, UR13, UR15, URZ ;  /* 0x0000000f0d320290 */ /* 0x000fe2000fffe03f */
[----:B------:R-:W-:Y:S01]  /*15a0*/  LOP3.LUT R3, R7, UR57, RZ, 0x3c, !PT ;  /* 0x0000003907037c12 */ /* 0x000fe2000f8e3cff */
[----:B------:R-:W-:-:S02]  /*15b0*/  @UP1 UIMAD.WIDE.U32 UR14, UR21, UR24, URZ ;  /* 0x00000018150e12a5 */ /* 0x000fc4000f8e003f */
[----:B------:R-:W-:Y:S01]  /*15c0*/  @UP1 UIMAD.WIDE.U32 UR12, UR29, UR26, URZ ;  /* 0x0000001a1d0c12a5 */ /* 0x000fe2000f8e003f */
[----:B------:R-:W-:Y:S01]  /*15d0*/  ISETP.GE.AND P2, PT, R3, RZ, PT ;  /* 0x000000ff0300720c */ /* 0x000fe20003f46270 */
[----:B------:R-:W-:Y:S01]  /*15e0*/  @UP3 ULDC UR9, c[0x0][0x2e4] ;  /* 0x0000b90000093ab9 */ /* 0x000fe20000000800 */
[----:B------:R-:W-:Y:S02]  /*15f0*/  USEL UR54, UR30, URZ, UP4 ;  /* 0x0000003f1e367287 */ /* 0x000fe4000a000000 */
[----:B------:R-:W-:Y:S02]  /*1600*/  @UP3 UIMAD UR30, UR57, UR9, UR10 ;  /* 0x00000009391e32a4 */ /* 0x000fe4000f8e020a */
[----:B------:R-:W-:Y:S01]  /*1610*/  @UP1 UIMAD UR21, UR21, UR25, URZ ;  /* 0x00000019151512a4 */ /* 0x000fe2000f8e023f */
[----:B------:R-:W-:Y:S01]  /*1620*/  @P0 IADD3 R0, R0, 0x1, RZ ;  /* 0x0000000100000810 */ /* 0x000fe20007ffe0ff */
[----:B------:R-:W-:Y:S01]  /*1630*/  @UP1 UIMAD UR11, UR29, UR27, URZ ;  /* 0x0000001b1d0b12a4 */ /* 0x000fe2000f8e023f */
[----:B------:R-:W-:Y:S01]  /*1640*/  PLOP3.LUT P0, PT, PT, PT, UP3, 0x80, 0x0 ;  /* 0x000000000000781c */ /* 0x000fe20003f0f038 */
[----:B------:R-:W-:-:S02]  /*1650*/  @!UP3 UIMAD UR9, UR47, UR61, UR57 ;  /* 0x0000003d2f09b2a4 */ /* 0x000fc4000f8e0239 */
[----:B------:R-:W-:Y:S01]  /*1660*/  IMAD.MOV.U32 R14, RZ, RZ, R0 ;  /* 0x000000ffff0e7224 */ /* 0x000fe200078e0000 */
[----:B------:R-:W-:Y:S02]  /*1670*/  @!UP0 UIADD3 UR49, UR37, UR34, URZ ;  /* 0x0000002225318290 */ /* 0x000fe4000fffe03f */
[----:B------:R-:W-:Y:S02]  /*1680*/  USHF.R.S32.HI UR46, URZ, 0x6, UR20 ;  /* 0x000000063f2e7899 */ /* 0x000fe40008011414 */
[----:B------:R-:W-:Y:S01]  /*1690*/  USHF.R.S32.HI UR39, URZ, 0x1f, UR28 ;  /* 0x0000001f3f277899 */ /* 0x000fe2000801141c */
[----:B------:R-:W-:Y:S01]  /*16a0*/  @!P2 IADD3 R14, -R14, RZ, RZ ;  /* 0x000000ff0e0ea210 */ /* 0x000fe20007ffe1ff */
[----:B------:R-:W-:Y:S01]  /*16b0*/  USHF.R.S32.HI UR52, URZ, 0x1f, UR48 ;  /* 0x0000001f3f347899 */ /* 0x000fe20008011430 */
[----:B------:R-:W-:Y:S01]  /*16c0*/  @!P3 LOP3.LUT R14, RZ, R7, RZ, 0x33, !PT ;  /* 0x00000007ff0eb212 */ /* 0x000fe200078e33ff */
[----:B------:R-:W-:Y:S02]  /*16d0*/  @UP1 UIADD3 UR34, UR13, UR11, URZ ;  /* 0x0000000b0d221290 */ /* 0x000fe4000fffe03f */
[----:B------:R-:W-:-:S02]  /*16e0*/  USEL UR53, UR38, URZ, UP4 ;  /* 0x0000003f26357287 */ /* 0x000fc4000a000000 */
[----:B------:R-:W-:Y:S02]  /*16f0*/  @!UP3 UIMAD UR30, UR9, UR35, URZ ;  /* 0x00000023091eb2a4 */ /* 0x000fe4000f8e023f */
        /* <DEDUP_REMOVED lines=17> */
.L_x_403:
        /* <DEDUP_REMOVED lines=13> */
.L_x_404:
        /* <DEDUP_REMOVED lines=11> */
.L_x_405:
[----:B------:R-:W-:-:S04]  /*1990*/  UIMAD UR5, UR47, UR61, UR57 ;  /* 0x0000003d2f0572a4 */ /* 0x000fc8000f8e0239 */
[----:B------:R-:W-:-:S12]  /*19a0*/  UIMAD UR5, UR5, UR59, URZ ;  /* 0x0000003b050572a4 */ /* 0x000fd8000f8e023f */
.L_x_406:
[----:B------:R-:W1:Y:S01]  /*19b0*/  S2R R19, SR_TID.X ;  /* 0x0000000000137919 */ /* 0x000e620000002100 */
[----:B------:R-:W-:Y:S01]  /*19c0*/  ULDC UR9, c[0x0][0x2dc] ;  /* 0x0000b70000097ab9 */ /* 0x000fe20000000800 */
[----:B------:R-:W-:Y:S01]  /*19d0*/  ULDC UR11, c[0x0][0x398] ;  /* 0x0000e600000b7ab9 */ /* 0x000fe20000000800 */
[----:B------:R-:W-:Y:S01]  /*19e0*/  UIMAD UR38, UR9, UR61, URZ ;  /* 0x0000003d092672a4 */ /* 0x000fe2000f8e023f */
[----:B------:R-:W-:Y:S01]  /*19f0*/  SHF.R.S32.HI R229, RZ, 0x1f, R228 ;  /* 0x0000001fffe57819 */ /* 0x000fe200000114e4 */
[----:B------:R-:W-:Y:S01]  /*1a00*/  UIADD3 UR9, -UR8, UR22, UR28 ;  /* 0x0000001608097290 */ /* 0x000fe2000fffe11c */
[C---:B------:R-:W-:Y:S01]  /*1a10*/  IADD3 R4, P0, R228.reuse, UR10, RZ ;  /* 0x0000000ae4047c10 */ /* 0x040fe2000ff1e0ff */
[----:B------:R-:W-:Y:S01]  /*1a20*/  USHF.R.S32.HI UR21, URZ, 0x1f, UR57 ;  /* 0x0000001f3f157899 */ /* 0x000fe20008011439 */
[----:B------:R-:W-:Y:S01]  /*1a30*/  BSSY B1, `(.L_x_402) ;  /* 0x0000871000017945 */ /* 0x000fe20003800000 */
[----:B------:R-:W-:Y:S01]  /*1a40*/  UIADD3 UR9, UR9, -UR11, URZ ;  /* 0x8000000b09097290 */ /* 0x000fe2000fffe03f */
[----:B------:R-:W-:Y:S01]  /*1a50*/  IADD3.X R5, R229, UR49, RZ, P0, !PT ;  /* 0x00000031e5057c10 */ /* 0x000fe200087fe4ff */
[----:B------:R-:W-:Y:S01]  /*1a60*/  UIADD3 UR40, UR16, UR5, URZ ;  /* 0x0000000510287290 */ /* 0x000fe2000fffe03f */
[C---:B------:R-:W-:Y:S01]  /*1a70*/  VIADD R15, R228.reuse, 0x20 ;  /* 0x00000020e40f7836 */ /* 0x040fe20000000000 */
[----:B------:R-:W-:Y:S01]  /*1a80*/  ULDC.64 UR10, c[0x0][0x420] ;  /* 0x00010800000a7ab9 */ /* 0x000fe20000000a00 */
[----:B------:R-:W-:Y:S01]  /*1a90*/  UIADD3 UR41, UR16, UR30, URZ ;  /* 0x0000001e10297290 */ /* 0x000fe2000fffe03f */
[----:B------:R-:W-:Y:S01]  /*1aa0*/  IMAD.U32 R0, RZ, RZ, UR10 ;  /* 0x0000000aff007e24 */ /* 0x000fe2000f8e00ff */
[----:B------:R-:W-:Y:S01]  /*1ab0*/  UIMAD UR12, UR19, UR10, URZ ;  /* 0x0000000a130c72a4 */ /* 0x000fe2000f8e023f */
[----:B------:R-:W-:Y:S01]  /*1ac0*/  VIADD R18, R228, 0x40 ;  /* 0x00000040e4127836 */ /* 0x000fe20000000000 */
[----:B------:R-:W-:Y:S01]  /*1ad0*/  USHF.R.S32.HI UR35, URZ, 0x1f, UR9 ;  /* 0x0000001f3f237899 */ /* 0x000fe20008011409 */
[----:B------:R-:W-:Y:S01]  /*1ae0*/  IMAD.WIDE.U32 R4, R0, UR16, R4 ;  /* 0x0000001000047c25 */ /* 0x000fe2000f8e0004 */
[----:B------:R-:W-:-:S02]  /*1af0*/  UIMAD UR14, UR16, UR11, UR12 ;  /* 0x0000000b100e72a4 */ /* 0x000fc4000f8e020c */
[----:B------:R-:W-:Y:S01]  /*1b00*/  USHF.L.U32 UR30, UR38, 0x6, URZ ;  /* 0x00000006261e7899 */ /* 0x000fe2000800063f */
[----:B------:R-:W-:Y:S01]  /*1b10*/  ULDC.64 UR12, c[0x0][0x428] ;  /* 0x00010a00000c7ab9 */ /* 0x000fe20000000a00 */
[----:B------:R-:W-:Y:S02]  /*1b20*/  ULEA.HI UR35, UR35, UR9, URZ, 0x6 ;  /* 0x0000000923237291 */ /* 0x000fe4000f8f303f */
[----:B------:R-:W-:Y:S01]  /*1b30*/  VIADD R5, R5, UR14 ;  /* 0x0000000e05057c36 */ /* 0x000fe20008000000 */
[----:B------:R-:W-:Y:S01]  /*1b40*/  ULDC.64 UR14, c[0x0][0x258] ;  /* 0x00009600000e7ab9 */ /* 0x000fe20000000a00 */
[----:B------:R-:W-:Y:S01]  /*1b50*/  IMAD.U32 R8, RZ, RZ, UR12 ;  /* 0x0000000cff087e24 */ /* 0x000fe2000f8e00ff */
[----:B------:R-:W-:Y:S02]  /*1b60*/  UIADD3 UR18, UP2, UP0, UR32, UR30, UR48 ;  /* 0x0000001e20127290 */ /* 0x000fe4000f85e030 */
[----:B------:R-:W-:Y:S01]  /*1b70*/  USHF.R.S32.HI UR35, URZ, 0x6, UR35 ;  /* 0x000000063f237899 */ /* 0x000fe20008011423 */
[----:B-1----:R-:W-:Y:S01]  /*1b80*/  SHF.R.S32.HI R10, RZ, 0x1f, R19 ;  /* 0x0000001fff0a7819 */ /* 0x002fe20000011413 */
[----:B------:R-:W-:Y:S01]  /*1b90*/  IMAD.WIDE.U32 R4, R8, UR57, R4 ;  /* 0x0000003908047c25 */ /* 0x000fe2000f8e0004 */
[----:B------:R-:W-:Y:S01]  /*1ba0*/  ULDC.64 UR48, c[0x0][0x478] ;  /* 0x00011e0000307ab9 */ /* 0x000fe20000000a00 */
[----:B------:R-:W-:Y:S01]  /*1bb0*/  ULDC.64 UR36, c[0x0][0x210] ;  /* 0x0000840000247ab9 */ /* 0x000fe20000000a00 */
[CC--:B------:R-:W-:Y:S01]  /*1bc0*/  LEA.HI R3, R10.reuse, R19.reuse, RZ, 0x2 ;  /* 0x000000130a037211 */ /* 0x0c0fe200078f10ff */
[----:B------:R-:W-:Y:S01]  /*1bd0*/  ULDC.64 UR32, c[0x0][0x3e0] ;  /* 0x0000f80000207ab9 */ /* 0x000fe20000000a00 */
[----:B------:R-:W-:Y:S01]  /*1be0*/  LEA.HI R10, R10, R19, RZ, 0x5 ;  /* 0x000000130a0a7211 */ /* 0x000fe200078f28ff */
[----:B------:R-:W-:Y:S01]  /*1bf0*/  UIADD3 UR5, UR46, -0x1, URZ ;  /* 0xffffffff2e057890 */ /* 0x000fe2000fffe03f */
[----:B------:R-:W-:-:S02]  /*1c00*/  SHF.R.S32.HI R3, RZ, 0x2, R3 ;  /* 0x00000002ff037819 */ /* 0x000fc40000011403 */
[----:B------:R-:W-:Y:S02]  /*1c10*/  LOP3.LUT R6, R10, 0xffffffe0, RZ, 0xc0, !PT ;  /* 0xffffffe00a067812 */ /* 0x000fe400078ec0ff */
[----:B------:R-:W-:Y:S01]  /*1c20*/  IADD3 R0, P0, R3, UR16, RZ ;  /* 0x0000001003007c10 */ /* 0x000fe2000ff1e0ff */
[----:B------:R-:W-:Y:S01]  /*1c30*/  UIMAD UR16, UR21, UR12, URZ ;  /* 0x0000000c151072a4 */ /* 0x000fe2000f8e023f */
[----:B------:R-:W-:Y:S01]  /*1c40*/  SHF.R.S32.HI R25, RZ, 0x1f, R3 ;  /* 0x0000001fff197819 */ /* 0x000fe20000011403 */
[----:B------:R-:W-:Y:S01]  /*1c50*/  IMAD.IADD R19, R19, 0x1, -R6 ;  /* 0x0000000113137824 */ /* 0x000fe200078e0a06 */
[----:B------:R-:W-:Y:S01]  /*1c60*/  UIMAD UR12, UR21, UR14, URZ ;  /* 0x0000000e150c72a4 */ /* 0x000fe2000f8e023f */
[----:B------:R-:W-:Y:S01]  /*1c70*/  SHF.R.S32.HI R8, RZ, 0x5, R10 ;  /* 0x00000005ff087819 */ /* 0x000fe2000001140a */
[----:B------:R-:W-:Y:S01]  /*1c80*/  UIMAD UR13, UR57, UR13, UR16 ;  /* 0x0000000d390d72a4 */ /* 0x000fe2000f8e0210 */
[----:B------:R-:W-:Y:S01]  /*1c90*/  IADD3.X R6, R25, UR19, RZ, P0, !PT ;  /* 0x0000001319067c10 */ /* 0x000fe200087fe4ff */
[----:B------:R-:W-:-:S02]  /*1ca0*/  UIMAD UR15, UR57, UR15, UR12 ;  /* 0x0000000f390f72a4 */ /* 0x000fc4000f8e020c */
[----:B------:R-:W-:Y:S01]  /*1cb0*/  USHF.R.S32.HI UR12, URZ, 0x1f, UR30 ;  /* 0x0000001f3f0c7899 */ /* 0x000fe2000801141e */
[----:B------:R-:W-:Y:S02]  /*1cc0*/  IMAD R8, R8, UR38, R19 ;  /* 0x0000002608087c24 */ /* 0x000fe4000f8e0213 */
[----:B------:R-:W-:Y:S01]  /*1cd0*/  IMAD R9, R6, UR42, RZ ;  /* 0x0000002a06097c24 */ /* 0x000fe2000f8e02ff */
[----:B------:R-:W-:Y:S01]  /*1ce0*/  UIADD3.X UR12, UR20, UR12, UR52, UP2, UP0 ;  /* 0x0000000c140c7290 */ /* 0x000fe200097e0434 */
[C---:B------:R-:W-:Y:S01]  /*1cf0*/  IMAD.WIDE.U32 R6, R0.reuse, UR42, R228 ;  /* 0x0000002a00067c25 */ /* 0x040fe2000f8e00e4 */
[----:B------:R-:W-:Y:S02]  /*1d00*/  UISETP.LT.AND UP0, UPT, URZ, UR35, UPT ;  /* 0x000000233f00728c */ /* 0x000fe4000bf01270 */
[----:B------:R-:W-:Y:S01]  /*1d10*/  UIADD3 UR9, UP3, UP2, UR54, UR18, UR55 ;  /* 0x0000001236097290 */ /* 0x000fe2000fa7e037 */
[----:B------:R-:W-:Y:S01]  /*1d20*/  IMAD R9, R0, UR43, R9 ;  /* 0x0000002b00097c24 */ /* 0x000fe2000f8e0209 */
[----:B------:R-:W-:Y:S01]  /*1d30*/  IADD3 R6, P0, R6, UR56, RZ ;  /* 0x0000003806067c10 */ /* 0x000fe2000ff1e0ff */
[----:B------:R-:W-:Y:S01]  /*1d40*/  IMAD.U32 R0, RZ, RZ, UR14 ;  /* 0x0000000eff007e24 */ /* 0x000fe2000f8e00ff */
[----:B------:R-:W-:Y:S01]  /*1d50*/  USEL UR35, URZ, UR35, !UP0 ;  /* 0x000000233f237287 */ /* 0x000fe2000c000000 */
[----:B------:R-:W-:Y:S01]  /*1d60*/  VIADD R5, R5, UR13 ;  /* 0x0000000d05057c36 */ /* 0x000fe20008000000 */
[----:B------:R-:W-:Y:S01]  /*1d70*/  IADD3.X R7, R7, UR51, R9, P0, !PT ;  /* 0x0000003307077c10 */ /* 0x000fe200087fe409 */
[----:B------:R-:W-:Y:S01]  /*1d80*/  UIADD3.X UR12, UR53, UR12, UR50, UP3, UP2 ;  /* 0x0000000c350c7290 */ /* 0x000fe20009fe4432 */
[----:B------:R-:W-:Y:S01]  /*1d90*/  IMAD R9, R25, UR10, RZ ;  /* 0x0000000a19097c24 */ /* 0x000fe2000f8e02ff */
[----:B------:R-:W-:Y:S01]  /*1da0*/  UISETP.GT.AND UP0, UPT, UR46, UR35, UPT ;  /* 0x000000232e00728c */ /* 0x000fe2000bf04270 */
[----:B------:R-:W-:Y:S01]  /*1db0*/  IMAD.WIDE.U32 R4, R3, UR10, R4 ;  /* 0x0000000a03047c25 */ /* 0x000fe2000f8e0004 */
[----:B------:R-:W-:-:S03]  /*1dc0*/  ULDC.64 UR20, c[0x0][0x400] ;  /* 0x0001000000147ab9 */ /* 0x000fc60000000a00 */
[----:B------:R-:W-:Y:S01]  /*1dd0*/  IMAD.WIDE.U32 R6, R0, UR57, R6 ;  /* 0x0000003900067c25 */ /* 0x000fe2000f8e0006 */
[----:B------:R-:W-:Y:S02]  /*1de0*/  IADD3 R0, P0, R8, UR9, RZ ;  /* 0x0000000908007c10 */ /* 0x000fe4000ff1e0ff */
[----:B------:R-:W-:Y:S01]  /*1df0*/  LEA R223, P3, R4, UR32, 0x1 ;  /* 0x0000002004df7c11 */ /* 0x000fe2000f8608ff */
[----:B------:R-:W-:Y:S01]  /*1e00*/  IMAD R9, R3, UR11, R9 ;  /* 0x0000000b03097c24 */ /* 0x000fe2000f8e0209 */
[----:B------:R-:W-:Y:S01]  /*1e10*/  LEA.HI.X.SX32 R8, R8, UR12, 0x1, P0 ;  /* 0x0000000c08087c11 */ /* 0x000fe200080f0eff */
[----:B------:R-:W-:Y:S01]  /*1e20*/  UIMAD.WIDE UR10, UR40, 0x4, UR48 ;  /* 0x00000004280a78a5 */ /* 0x000fe2000f8e0230 */
[----:B------:R-:W-:Y:S01]  /*1e30*/  PLOP3.LUT P0, PT, PT, PT, UP0, 0x80, 0x0 ;  /* 0x000000000000781c */ /* 0x000fe20003f0f008 */
[----:B------:R-:W-:Y:S01]  /*1e40*/  IMAD.IADD R5, R5, 0x1, R9 ;  /* 0x0000000105057824 */ /* 0x000fe200078e0209 */
[----:B------:R-:W-:Y:S01]  /*1e50*/  LEA R225, P2, R0, UR20, 0x2 ;  /* 0x0000001400e17c11 */ /* 0x000fe2000f8410ff */
[----:B------:R-:W-:Y:S01]  /*1e60*/  VIADD R7, R7, UR15 ;  /* 0x0000000f07077c36 */ /* 0x000fe20008000000 */
[----:B------:R-:W-:Y:S01]  /*1e70*/  LEA R222, P4, R6, UR36, 0x1 ;  /* 0x0000002406de7c11 */ /* 0x000fe2000f8808ff */
[----:B------:R-:W-:Y:S01]  /*1e80*/  ULDC.64 UR48, c[0x0][0x2b0] ;  /* 0x0000ac0000307ab9 */ /* 0x000fe20000000a00 */
[----:B------:R-:W-:Y:S01]  /*1e90*/  LEA.HI.X R224, R0, UR21, R8, 0x2, P2 ;  /* 0x0000001500e07c11 */ /* 0x000fe200090f1408 */
[----:B------:R-:W-:Y:S01]  /*1ea0*/  UIMAD.WIDE UR18, UR41, 0x4, UR48 ;  /* 0x00000004291278a5 */ /* 0x000fe2000f8e0230 */
[----:B------:R-:W-:Y:S01]  /*1eb0*/  LEA.HI.X R221, R4, UR33, R5, 0x1, P3 ;  /* 0x0000002104dd7c11 */ /* 0x000fe200098f0c05 */
[----:B------:R-:W-:Y:S01]  /*1ec0*/  UMOV UR21, UR10 ;  /* 0x0000000a00157c82 */ /* 0x000fe20008000000 */
[----:B------:R-:W-:Y:S01]  /*1ed0*/  LEA.HI.X R220, R6, UR37, R7, 0x1, P4 ;  /* 0x0000002506dc7c11 */ /* 0x000fe2000a0f0c07 */
[----:B------:R-:W-:-:S02]  /*1ee0*/  UMOV UR20, UR11 ;  /* 0x0000000b00147c82 */ /* 0x000fc40008000000 */
        /* <DEDUP_REMOVED lines=20> */
.L_x_408:
        /* <DEDUP_REMOVED lines=19> */
.L_x_409:
        /* <DEDUP_REMOVED lines=8> */
[C---:B------:R-:W-:Y:S02]  /*21e0*/  ISETP.GE.AND P4, PT, R3.reuse, UR8, PT ;  /* 0x0000000803007c0c */ /* 0x040fe4000bf86270 */
[----:B------:R-:W-:Y:S01]  /*21f0*/  MOV R0, UR5 ;  /* 0x0000000500007c02 */ /* 0x000fe20008000f00 */
[----:B------:R-:W-:Y:S01]  /*2200*/  UIMAD UR5, UR19, UR14, URZ ;  /* 0x0000000e130572a4 */ /* 0x000fe2000f8e023f */
[----:B------:R-:W-:Y:S01]  /*2210*/  IADD3 R6, P0, R4, UR9, RZ ;  /* 0x0000000904067c10 */ /* 0x000fe2000ff1e0ff */
[----:B------:R-:W-:-:S02]  /*2220*/  VIADD R4, R3, 0x40 ;  /* 0x0000004003047836 */ /* 0x000fc40000000000 */
        /* <DEDUP_REMOVED lines=9> */
[----:B------:R-:W-:Y:S01]  /*22c0*/  ULDC UR5, c[0x0][0x2d0] ;  /* 0x0000b40000057ab9 */ /* 0x000fe20000000800 */
[----:B------:R-:W-:Y:S01]  /*22d0*/  IMAD.MOV.U32 R4, RZ, RZ, R6 ;  /* 0x000000ffff047224 */ /* 0x000fe200078e0006 */
[----:B------:R-:W-:Y:S01]  /*22e0*/  ISETP.GE.AND P5, PT, R228, UR5, PT ;  /* 0x00000005e4007c0c */ /* 0x000fe2000bfa6270 */
[----:B------:R-:W-:Y:S01]  /*22f0*/  IMAD R0, R3, UR13, R0 ;  /* 0x0000000d03007c24 */ /* 0x000fe2000f8e0200 */
[----:B------:R-:W-:Y:S01]  /*2300*/  ISETP.GE.AND P2, PT, R15, UR5, PT ;  /* 0x000000050f007c0c */ /* 0x000fe2000bf46270 */
        /* <DEDUP_REMOVED lines=9> */
.L_x_411:
[----:B------:R-:W-:Y:S05]  /*23a0*/  BSYNC B0 ;  /* 0x0000000000007941 */ /* 0x000fea0003800000 */
.L_x_410:
        /* <DEDUP_REMOVED lines=19> */
.L_x_413:
[----:B------:R-:W-:Y:S05]  /*24e0*/  BSYNC B0 ;  /* 0x0000000000007941 */ /* 0x000fea0003800000 */
.L_x_412:
        /* <DEDUP_REMOVED lines=32> */
.L_x_415:
[----:B------:R-:W-:Y:S05]  /*26f0*/  BSYNC B0 ;  /* 0x0000000000007941 */ /* 0x000fea0003800000 */
.L_x_414:
        /* <DEDUP_REMOVED lines=20> */
.L_x_407:
[----:B------:R-:W-:Y:S01]  /*2840*/  PLOP3.LUT P0, PT, PT, PT, UP4, 0x80, 0x0 ;  /* 0x000000000000781c */ /* 0x000fe20003f0f048 */
[----:B------:R-:W-:Y:S01]  /*2850*/  UIMAD UR9, UR5, -0x40, UR22 ;  /* 0xffffffc0050978a4 */ /* 0x000fe2000f8e0216 */
[C---:B------:R-:W-:Y:S01]  /*2860*/  LEA R0, R243.reuse, UR4, 0x1 ;  /* 0x00000004f3007c11 */ /* 0x040fe2000f8e08ff */
[----:B------:R-:W-:Y:S01]  /*2870*/  ULEA.HI UR10, UR5, UR5, URZ, 0x1 ;  /* 0x00000005050a7291 */ /* 0x000fe2000f8f083f */
[----:B------:R-:W-:Y:S01]  /*2880*/  VIADD R4, R243, 0x1800 ;  /* 0x00001800f3047836 */ /* 0x000fe20000000000 */
[----:B------:R-:W-:Y:S08]  /*2890*/  BSSY B0, `(.L_x_417) ;  /* 0x000002a000007945 */ /* 0x000ff00003800000 */
[----:B------:R-:W-:Y:S01]  /*28a0*/  @P0 BAR.SYNC.DEFER_BLOCKING 0x0 ;  /* 0x0000000000000b1d */ /* 0x000fe20000010000 */
[----:B------:R-:W-:Y:S01]  /*28b0*/  ISETP.GE.AND P1, PT, R3, UR9, PT ;  /* 0x0000000903007c0c */ /* 0x000fe2000bf26270 */
[----:B------:R-:W-:-:S04]  /*28c0*/  ULOP3.LUT UR10, UR10, 0xfffffffe, URZ, 0xc0, !UPT ;  /* 0xfffffffe0a0a7892 */ /* 0x000fc8000f8ec03f */
[----:B------:R-:W-:-:S04]  /*28d0*/  UIADD3 UR10, UR5, -UR10, URZ ;  /* 0x8000000a050a7290 */ /* 0x000fc8000fffe03f */
[----:B------:R-:W-:-:S06]  /*28e0*/  UISETP.NE.AND UP0, UPT, UR10, 0x1, UPT ;  /* 0x000000010a00788c */ /* 0x000fcc000bf05270 */
[----:B------:R-:W-:-:S04]  /*28f0*/  PLOP3.LUT P0, PT, PT, PT, UP0, 0x80, 0x0 ;  /* 0x000000000000781c */ /* 0x000fc80003f0f008 */
[----:B------:R-:W-:Y:S01]  /*2900*/  SEL R215, R4, R243, !P0 ;  /* 0x000000f304d77207 */ /* 0x000fe20004000000 */
[----:B------:R1:W-:Y:S04]  /*2910*/  @P1 STS [R0+0x6000], RZ ;  /* 0x006000ff00001388 */ /* 0x0003e80000000800 */
[----:B------:R1:W-:Y:S04]  /*2920*/  @P1 STS [R0+0x6004], RZ ;  /* 0x006004ff00001388 */ /* 0x0003e80000000800 */
[----:B------:R1:W-:Y:S04]  /*2930*/  @P1 STS.64 [R0+0x6008], RZ ;  /* 0x006008ff00001388 */ /* 0x0003e80000000a00 */
[----:B------:R1:W-:Y:S04]  /*2940*/  @P1 STS.128 [R0+0x7000], RZ ;  /* 0x007000ff00001388 */ /* 0x0003e80000000c00 */
[----:B------:R1:W-:Y:S01]  /*2950*/  @P1 STS.128 [R0+0x8000], RZ ;  /* 0x008000ff00001388 */ /* 0x0003e20000000c00 */
[----:B------:R-:W-:Y:S05]  /*2960*/  @P1 BRA `(.L_x_418) ;  /* 0x0000000000701947 */ /* 0x000fea0003800000 */
[----:B------:R-:W-:Y:S02]  /*2970*/  ULDC UR10, c[0x0][0x2d0] ;  /* 0x0000b400000a7ab9 */ /* 0x000fe40000000800 */
[----:B------:R-:W-:Y:S02]  /*2980*/  ISETP.GE.AND P4, PT, R228, UR10, PT ;  /* 0x0000000ae4007c0c */ /* 0x000fe4000bf86270 */
[----:B------:R-:W-:Y:S02]  /*2990*/  ISETP.GE.AND P3, PT, R15, UR10, PT ;  /* 0x0000000a0f007c0c */ /* 0x000fe4000bf66270 */
[----:B------:R-:W-:-:S09]  /*29a0*/  ISETP.GE.AND P2, PT, R18, UR10, PT ;  /* 0x0000000a12007c0c */ /* 0x000fd2000bf46270 */
[----:B------:R-:W-:Y:S01]  /*29b0*/  @!P4 IMAD.MOV.U32 R6, RZ, RZ, R223 ;  /* 0x000000ffff06c224 */ /* 0x000fe200078e00df */
[----:B------:R2:W-:Y:S01]  /*29c0*/  @P4 STS [R0+0x6000], RZ ;  /* 0x006000ff00004388 */ /* 0x0005e20000000800 */
[--C-:B------:R-:W-:Y:S01]  /*29d0*/  @!P4 IMAD.MOV.U32 R7, RZ, RZ, R221.reuse ;  /* 0x000000ffff07c224 */ /* 0x100fe200078e00dd */
[----:B------:R-:W-:Y:S01]  /*29e0*/  @!P3 MOV R4, R223 ;  /* 0x000000df0004b202 */ /* 0x000fe20000000f00 */
[----:B------:R-:W-:Y:S01]  /*29f0*/  @!P3 IMAD.MOV.U32 R5, RZ, RZ, R221 ;  /* 0x000000ffff05b224 */ /* 0x000fe200078e00dd */
[----:B------:R2:W-:Y:S04]  /*2a00*/  @P4 STS [R0+0x6004], RZ ;  /* 0x006004ff00004388 */ /* 0x0005e80000000800 */
[----:B------:R2:W-:Y:S04]  /*2a10*/  @P4 STS.64 [R0+0x6008], RZ ;  /* 0x006008ff00004388 */ /* 0x0005e80000000a00 */
        /* <DEDUP_REMOVED lines=17> */
.L_x_418:
[----:B------:R-:W-:Y:S05]  /*2b30*/  BSYNC B0 ;  /* 0x0000000000007941 */ /* 0x000fea0003800000 */
.L_x_417:
        /* <DEDUP_REMOVED lines=16> */
.L_x_420:
[----:B------:R-:W-:Y:S02]  /*2c40*/  ULDC UR10, c[0x0][0x2d0] ;  /* 0x0000b400000a7ab9 */ /* 0x000fe40000000800 */
[----:B------:R-:W-:Y:S02]  /*2c50*/  ISETP.GE.AND P3, PT, R228, UR10, PT ;  /* 0x0000000ae4007c0c */ /* 0x000fe4000bf66270 */
[----:B------:R-:W-:Y:S02]  /*2c60*/  ISETP.GE.AND P2, PT, R15, UR10, PT ;  /* 0x0000000a0f007c0c */ /* 0x000fe4000bf46270 */
[----:B------:R-:W-:-:S09]  /*2c70*/  ISETP.GE.AND P1, PT, R18, UR10, PT ;  /* 0x0000000a12007c0c */ /* 0x000fd2000bf26270 */
[----:B--2---:R-:W-:Y:S01]  /*2c80*/  @!P3 IMAD.MOV.U32 R6, RZ, RZ, R222 ;  /* 0x000000ffff06b224 */ /* 0x004fe200078e00de */
[----:B------:R2:W-:Y:S01]  /*2c90*/  @P3 STS [R215], RZ ;  /* 0x000000ffd7003388 */ /* 0x0005e20000000800 */
[--C-:B------:R-:W-:Y:S01]  /*2ca0*/  @!P3 IMAD.MOV.U32 R7, RZ, RZ, R220.reuse ;  /* 0x000000ffff07b224 */ /* 0x100fe200078e00dc */
[----:B---3--:R-:W-:Y:S01]  /*2cb0*/  @!P2 MOV R4, R222 ;  /* 0x000000de0004a202 */ /* 0x008fe20000000f00 */
[----:B------:R-:W-:Y:S01]  /*2cc0*/  @!P2 IMAD.MOV.U32 R5, RZ, RZ, R220 ;  /* 0x000000ffff05a224 */ /* 0x000fe200078e00dc */
[----:B------:R2:W-:Y:S04]  /*2cd0*/  @P3 STS [R215+0x4], RZ ;  /* 0x000004ffd7003388 */ /* 0x0005e80000000800 */
[----:B------:R2:W-:Y:S04]  /*2ce0*/  @P3 STS [R215+0x8], RZ ;  /* 0x000008ffd7003388 */ /* 0x0005e80000000800 */
[----:B------:R2:W-:Y:S04]  /*2cf0*/  @P3 STS [R215+0xc], RZ ;  /* 0x00000cffd7003388 */ /* 0x0005e80000000800 */
        /* <DEDUP_REMOVED lines=17> */
[----:B--2---:R-:W-:Y:S02]  /*2e10*/  MOV R4, R222 ;  /* 0x000000de00047202 */ /* 0x004fe40000000f00 */
[----:B------:R-:W-:-:S05]  /*2e20*/  MOV R5, R220 ;  /* 0x000000dc00057202 */ /* 0x000fca0000000f00 */
[----:B------:R-:W-:Y:S01]  /*2e30*/  @!PT LDS RZ, [RZ] ;  /* 0x00000000fffff984 */ /* 0x000fe20000000800 */
[----:B------:R-:W-:Y:S01]  /*2e40*/  @!PT LDS RZ, [RZ] ;  /* 0x00000000fffff984 */ /* 0x000fe20000000800 */
[----:B------:R-:W-:Y:S01]  /*2e50*/  @!PT LDS RZ, [RZ] ;  /* 0x00000000fffff984 */ /* 0x000fe20000000800 */
[----:B------:R2:W-:Y:S02]  /*2e60*/  LDGSTS.E.BYPASS.LTC128B.128 [R215+0x2000], desc[UR6][R4.64+0x80] ;  /* 0x0200008004d77fae */ /* 0x0005e4000b901d46 */
.L_x_421:
[----:B------:R-:W-:Y:S05]  /*2e70*/  BSYNC B0 ;  /* 0x0000000000007941 */ /* 0x000fea0003800000 */
.L_x_419:
[----:B------:R-:W-:Y:S01]  /*2e80*/  UIMAD UR10, UR39, UR24, URZ ;  /* 0x00000018270a72a4 */ /* 0x000fe2000f8e023f */
[----:B--23--:R-:W-:Y:S01]  /*2e90*/  IMAD.U32 R4, RZ, RZ, UR24 ;  /* 0x00000018ff047e24 */ /* 0x00cfe2000f8e00ff */
[----:B------:R-:W-:Y:S01]  /*2ea0*/  ULDC.64 UR12, c[0x0][0x260] ;  /* 0x00009800000c7ab9 */ /* 0x000fe20000000a00 */
[C---:B------:R-:W-:Y:S01]  /*2eb0*/  VIADD R8, R227.reuse, 0x20 ;  /* 0x00000020e3087836 */ /* 0x040fe20000000000 */
[----:B------:R-:W-:Y:S01]  /*2ec0*/  UIMAD UR11, UR28, UR25, UR10 ;  /* 0x000000191c0b72a4 */ /* 0x000fe2000f8e020a */
[----:B------:R-:W-:Y:S01]  /*2ed0*/  IMAD.WIDE.U32 R4, R4, UR28, R228 ;  /* 0x0000001c04047c25 */ /* 0x000fe2000f8e00e4 */
[----:B------:R-:W-:Y:S01]  /*2ee0*/  UIMAD UR10, UR17, -0x80, UR8 ;  /* 0xffffff80110a78a4 */ /* 0x000fe2000f8e0208 */
[----:B------:R-:W-:Y:S02]  /*2ef0*/  BSSY B0, `(.L_x_422) ;  /* 0x000003d000007945 */ /* 0x000fe40003800000 */
[----:B------:R-:W-:Y:S01]  /*2f00*/  VIADD R9, R227, 0x8 ;  /* 0x00000008e3097836 */ /* 0x000fe20000000000 */
[----:B------:R-:W-:Y:S01]  /*2f10*/  IADD3 R6, P1, R4, UR23, RZ ;  /* 0x0000001704067c10 */ /* 0x000fe2000ff3e0ff */
[----:B------:R-:W-:Y:S01]  /*2f20*/  IMAD.U32 R7, RZ, RZ, UR11 ;  /* 0x0000000bff077e24 */ /* 0x000fe2000f8e00ff */
[----:B------:R-:W-:Y:S01]  /*2f30*/  ISETP.GE.AND P5, PT, R3, UR10, PT ;  /* 0x0000000a03007c0c */ /* 0x000fe2000bfa6270 */
[----:B------:R-:W-:Y:S01]  /*2f40*/  IMAD R4, R20, UR12, RZ ;  /* 0x0000000c14047c24 */ /* 0x000fe2000f8e02ff */
[----:B------:R-:W-:Y:S01]  /*2f50*/  ISETP.GE.AND P2, PT, R9, UR9, PT ;  /* 0x0000000909007c0c */ /* 0x000fe2000bf46270 */
[----:B------:R-:W-:Y:S01]  /*2f60*/  VIADD R21, R227, 0x28 ;  /* 0x00000028e3157836 */ /* 0x000fe20000000000 */
[----:B------:R-:W-:Y:S01]  /*2f70*/  IADD3.X R7, R5, UR29, R7, P1, !PT ;  /* 0x0000001d05077c10 */ /* 0x000fe20008ffe407 */
[----:B------:R-:W-:Y:S01]  /*2f80*/  IMAD R4, R14, UR13, R4 ;  /* 0x0000000d0e047c24 */ /* 0x000fe2000f8e0204 */
[----:B------:R-:W-:-:S02]  /*2f90*/  ISETP.GE.AND P1, PT, R8, UR9, PT ;  /* 0x0000000908007c0c */ /* 0x000fc4000bf26270 */
[----:B------:R-:W-:Y:S01]  /*2fa0*/  P2R R24, PR, RZ, 0x4 ;  /* 0x00000004ff187803 */ /* 0x000fe20000000000 */
[----:B------:R-:W-:Y:S01]  /*2fb0*/  IMAD.WIDE.U32 R6, R14, UR12, R6 ;  /* 0x0000000c0e067c25 */ /* 0x000fe2000f8e0006 */
[----:B------:R-:W-:Y:S02]  /*2fc0*/  P2R R23, PR, RZ, 0x2 ;  /* 0x00000002ff177803 */ /* 0x000fe40000000000 */
[----:B------:R-:W-:Y:S01]  /*2fd0*/  ISETP.GE.AND P1, PT, R227, UR9, PT ;  /* 0x00000009e3007c0c */ /* 0x000fe2000bf26270 */
[----:B------:R2:W-:Y:S01]  /*2fe0*/  @P5 STS [R0+0x9000], RZ ;  /* 0x009000ff00005388 */ /* 0x0005e20000000800 */
[----:B------:R-:W-:Y:S01]  /*2ff0*/  ISETP.GE.AND P6, PT, R21, UR9, PT ;  /* 0x0000000915007c0c */ /* 0x000fe2000bfc6270 */
[----:B------:R-:W-:Y:S01]  /*3000*/  IMAD.IADD R13, R7, 0x1, R4 ;  /* 0x00000001070d7824 */ /* 0x000fe200078e0204 */
[----:B------:R-:W-:Y:S01]  /*3010*/  P2R R22, PR, RZ, 0x2 ;  /* 0x00000002ff167803 */ /* 0x000fe20000000000 */
[----:B------:R2:W-:Y:S04]  /*3020*/  @P5 STS [R0+0x9004], RZ ;  /* 0x009004ff00005388 */ /* 0x0005e80000000800 */
[----:B------:R2:W-:Y:S04]  /*3030*/  @P5 STS.64 [R0+0x9008], RZ ;  /* 0x009008ff00005388 */ /* 0x0005e80000000a00 */
[----:B------:R2:W-:Y:S04]  /*3040*/  @P5 STS.128 [R0+0xb000], RZ ;  /* 0x00b000ff00005388 */ /* 0x0005e80000000c00 */
[----:B------:R2:W-:Y:S01]  /*3050*/  @P5 STS.128 [R0+0xd000], RZ ;  /* 0x00d000ff00005388 */ /* 0x0005e20000000c00 */
[----:B------:R-:W-:Y:S05]  /*3060*/  @P5 BRA `(.L_x_423) ;  /* 0x0000000000945947 */ /* 0x000fea0003800000 */
[----:B------:R-:W-:Y:S01]  /*3070*/  ULDC UR9, c[0x0][0x2d0] ;  /* 0x0000b40000097ab9 */ /* 0x000fe20000000800 */
[----:B------:R-:W-:Y:S01]  /*3080*/  IMAD R12, R25, UR24, RZ ;  /* 0x00000018190c7c24 */ /* 0x000fe2000f8e02ff */
[----:B------:R-:W-:Y:S01]  /*3090*/  ISETP.GE.AND P3, PT, R228, UR9, PT ;  /* 0x00000009e4007c0c */ /* 0x000fe2000bf66270 */
[----:B------:R-:W-:Y:S01]  /*30a0*/  IMAD.MOV.U32 R4, RZ, RZ, R6 ;  /* 0x000000ffff047224 */ /* 0x000fe200078e0006 */
[----:B------:R-:W-:Y:S01]  /*30b0*/  ISETP.GE.AND P2, PT, R15, UR9, PT ;  /* 0x000000090f007c0c */ /* 0x000fe2000bf46270 */
[----:B------:R-:W-:Y:S02]  /*30c0*/  IMAD.MOV.U32 R5, RZ, RZ, R13 ;  /* 0x000000ffff057224 */ /* 0x000fe400078e000d */
[C---:B------:R-:W-:Y:S02]  /*30d0*/  IMAD R12, R3.reuse, UR25, R12 ;  /* 0x00000019030c7c24 */ /* 0x040fe4000f8e020c */
[----:B------:R-:W-:-:S04]  /*30e0*/  IMAD.WIDE.U32 R4, R3, UR24, R4 ;  /* 0x0000001803047c25 */ /* 0x000fc8000f8e0004 */
[----:B------:R-:W-:Y:S02]  /*30f0*/  IMAD.IADD R12, R5, 0x1, R12 ;  /* 0x00000001050c7824 */ /* 0x000fe400078e020c */
[----:B------:R-:W3:Y:S01]  /*3100*/  @!P3 LDC.64 R10, c[0x0][0x218] ;  /* 0x00008600ff0abb82 */ /* 0x000ee20000000a00 */
[----:B------:R1:W-:Y:S04]  /*3110*/  @P3 STS [R0+0x9000], RZ ;  /* 0x009000ff00003388 */ /* 0x0003e80000000800 */
[----:B------:R1:W-:Y:S03]  /*3120*/  @P3 STS [R0+0x9004], RZ ;  /* 0x009004ff00003388 */ /* 0x0003e60000000800 */
[----:B------:R-:W5:Y:S01]  /*3130*/  @!P2 LDC.64 R8, c[0x0][0x218] ;  /* 0x00008600ff08ab82 */ /* 0x000f620000000a00 */
[----:B------:R1:W-:Y:S01]  /*3140*/  @P3 STS.64 [R0+0x9008], RZ ;  /* 0x009008ff00003388 */ /* 0x0003e20000000a00 */
[----:B---3--:R-:W-:-:S04]  /*3150*/  @!P3 LEA R10, P1, R4, R10, 0x1 ;  /* 0x0000000a040ab211 */ /* 0x008fc800078208ff */
[C---:B------:R-:W-:Y:S02]  /*3160*/  @!P3 LEA.HI.X R11, R4.reuse, R11, R12, 0x1, P1 ;  /* 0x0000000b040bb211 */ /* 0x040fe400008f0c0c */
[----:B-----5:R-:W-:-:S03]  /*3170*/  @!P2 LEA R8, P1, R4, R8, 0x1 ;  /* 0x000000080408a211 */ /* 0x020fc600078208ff */
[----:B------:R-:W-:Y:S01]  /*3180*/  @!PT LDS RZ, [RZ] ;  /* 0x00000000fffff984 */ /* 0x000fe20000000800 */
[----:B------:R-:W-:Y:S01]  /*3190*/  @!PT LDS RZ, [RZ] ;  /* 0x00000000fffff984 */ /* 0x000fe20000000800 */
[----:B------:R-:W-:Y:S01]  /*31a0*/  @!PT LDS RZ, [RZ] ;  /* 0x00000000fffff984 */ /* 0x000fe20000000800 */
[----:B------:R1:W-:Y:S01]  /*31b0*/  @!P3 LDGSTS.E.BYPASS.LTC128B.128 [R0+0x9000], desc[UR6][R10.64] ;  /* 0x090000000a00bfae */ /* 0x0003e2000b901d46 */
[----:B------:R-:W-:-:S03]  /*31c0*/  @!P2 LEA.HI.X R9, R4, R9, R12, 0x1, P1 ;  /* 0x000000090409a211 */ /* 0x000fc600008f0c0c */
[----:B------:R1:W-:Y:S01]  /*31d0*/  @P2 STS.128 [R0+0xb000], RZ ;  /* 0x00b000ff00002388 */ /* 0x0003e20000000c00 */
[----:B------:R-:W-:-:S03]  /*31e0*/  ISETP.GE.AND P1, PT, R18, UR9, PT ;  /* 0x0000000912007c0c */ /* 0x000fc6000bf26270 */
        /* <DEDUP_REMOVED lines=13> */
.L_x_423:
[----:B------:R-:W-:Y:S05]  /*32c0*/  BSYNC B0 ;  /* 0x0000000000007941 */ /* 0x000fea0003800000 */
.L_x_422:
[----:B------:R-:W-:Y:S01]  /*32d0*/  IADD3 R4, R3, 0x40, RZ ;  /* 0x0000004003047810 */ /* 0x000fe20007ffe0ff */
[----:B------:R-:W-:Y:S03]  /*32e0*/  BSSY B0, `(.L_x_424) ;  /* 0x000002b000007945 */ /* 0x000fe60003800000 */
[----:B------:R-:W-:-:S13]  /*32f0*/  ISETP.GE.AND P4, PT, R4, UR10, PT ;  /* 0x0000000a04007c0c */ /* 0x000fda000bf86270 */
[----:B------:R1:W-:Y:S04]  /*3300*/  @P4 STS.128 [R0+0xa000], RZ ;  /* 0x00a000ff00004388 */ /* 0x0003e80000000c00 */
[----:B------:R1:W-:Y:S04]  /*3310*/  @P4 STS.128 [R0+0xc000], RZ ;  /* 0x00c000ff00004388 */ /* 0x0003e80000000c00 */
[----:B------:R1:W-:Y:S01]  /*3320*/  @P4 STS.128 [R0+0xe000], RZ ;  /* 0x00e000ff00004388 */ /* 0x0003e20000000c00 */
[----:B------:R-:W-:Y:S05]  /*3330*/  @P4 BRA `(.L_x_425) ;  /* 0x0000000000944947 */ /* 0x000fea0003800000 */
[----:B------:R-:W-:Y:S01]  /*3340*/  IADD3 R7, P1, R3, 0x40, RZ ;  /* 0x0000004003077810 */ /* 0x000fe20007f3e0ff */
[----:B------:R-:W-:Y:S01]  /*3350*/  ULDC UR9, c[0x0][0x2d0] ;  /* 0x0000b40000097ab9 */ /* 0x000fe20000000800 */
[----:B------:R-:W-:Y:S01]  /*3360*/  IMAD.MOV.U32 R5, RZ, RZ, R13 ;  /* 0x000000ffff057224 */ /* 0x000fe200078e000d */
[----:B------:R-:W-:Y:S02]  /*3370*/  ISETP.GE.AND P3, PT, R228, UR9, PT ;  /* 0x00000009e4007c0c */ /* 0x000fe4000bf66270 */
[----:B------:R-:W-:Y:S01]  /*3380*/  IMAD.X R4, RZ, RZ, R25, P1 ;  /* 0x000000ffff047224 */ /* 0x000fe200008e0619 */
[----:B------:R-:W-:-:S03]  /*3390*/  ISETP.GE.AND P2, PT, R15, UR9, PT ;  /* 0x000000090f007c0c */ /* 0x000fc6000bf46270 */
[----:B-1-3--:R-:W-:Y:S02]  /*33a0*/  IMAD R8, R4, UR24, RZ ;  /* 0x0000001804087c24 */ /* 0x00afe4000f8e02ff */
[----:B------:R-:W-:-:S04]  /*33b0*/  IMAD.MOV.U32 R4, RZ, RZ, R6 ;  /* 0x000000ffff047224 */ /* 0x000fc800078e0006 */
[C---:B------:R-:W-:Y:S01]  /*33c0*/  IMAD.WIDE.U32 R4, R7.reuse, UR24, R4 ;  /* 0x0000001807047c25 */ /* 0x040fe2000f8e0004 */
[----:B------:R-:W1:Y:S01]  /*33d0*/  @!P3 LDC.64 R16, c[0x0][0x218] ;  /* 0x00008600ff10bb82 */ /* 0x000e620000000a00 */
[----:B------:R3:W-:Y:S02]  /*33e0*/  @P3 STS.128 [R0+0xa000], RZ ;  /* 0x00a000ff00003388 */ /* 0x0007e40000000c00 */
[----:B------:R-:W-:-:S04]  /*33f0*/  IMAD R7, R7, UR25, R8 ;  /* 0x0000001907077c24 */ /* 0x000fc8000f8e0208 */
[----:B------:R-:W-:Y:S02]  /*3400*/  IMAD.IADD R10, R5, 0x1, R7 ;  /* 0x00000001050a7824 */ /* 0x000fe400078e0207 */
[----:B------:R-:W5:Y:S01]  /*3410*/  @!P2 LDC.64 R6, c[0x0][0x218] ;  /* 0x00008600ff06ab82 */ /* 0x000f620000000a00 */
[----:B-1----:R-:W-:-:S04]  /*3420*/  @!P3 LEA R8, P1, R4, R16, 0x1 ;  /* 0x000000100408b211 */ /* 0x002fc800078208ff */
        /* <DEDUP_REMOVED lines=16> */
[----:B---3--:R-:W-:-:S04]  /*3530*/  LEA R6, P1, R4, UR10, 0x1 ;  /* 0x0000000a04067c11 */ /* 0x008fc8000f8208ff */
[----:B------:R-:W-:-:S05]  /*3540*/  LEA.HI.X R7, R4, UR11, R10, 0x1, P1 ;  /* 0x0000000b04077c11 */ /* 0x000fca00088f0c0a */
[----:B------:R-:W-:Y:S01]  /*3550*/  @!PT LDS RZ, [RZ] ;  /* 0x00000000fffff984 */ /* 0x000fe20000000800 */
[----:B------:R-:W-:Y:S01]  /*3560*/  @!PT LDS RZ, [RZ] ;  /* 0x00000000fffff984 */ /* 0x000fe20000000800 */
[----:B------:R-:W-:Y:S01]  /*3570*/  @!PT LDS RZ, [RZ] ;  /* 0x00000000fffff984 */ /* 0x000fe20000000800 */
[----:B------:R1:W-:Y:S04]  /*3580*/  LDGSTS.E.BYPASS.LTC128B.128 [R0+0xe000], desc[UR6][R6.64+0x80] ;  /* 0x0e00008006007fae */ /* 0x0003e8000b901d46 */
.L_x_425:
[----:B------:R-:W-:Y:S05]  /*3590*/  BSYNC B0 ;  /* 0x0000000000007941 */ /* 0x000fea0003800000 */
.L_x_424:
[----:B------:R-:W-:Y:S01]  /*35a0*/  UIMAD UR9, UR39, UR26, URZ ;  /* 0x0000001a270972a4 */ /* 0x000fe2000f8e023f */
[----:B------:R-:W-:Y:S01]  /*35b0*/  MOV R4, UR26 ;  /* 0x0000001a00047c02 */ /* 0x000fe20008000f00 */
[----:B------:R2:W-:Y:S01]  /*35c0*/  @P5 STS [R0+0xf000], RZ ;  /* 0x00f000ff00005388 */ /* 0x0005e20000000800 */
[----:B------:R-:W-:Y:S01]  /*35d0*/  ULDC.64 UR10, c[0x0][0x268] ;  /* 0x00009a00000a7ab9 */ /* 0x000fe20000000a00 */
[----:B------:R-:W-:Y:S01]  /*35e0*/  UIMAD UR9, UR28, UR27, UR9 ;  /* 0x0000001b1c0972a4 */ /* 0x000fe2000f8e0209 */
[----:B------:R-:W-:Y:S01]  /*35f0*/  BSSY B0, `(.L_x_426) ;  /* 0x0000033000007945 */ /* 0x000fe20003800000 */
[----:B------:R2:W-:Y:S01]  /*3600*/  @P5 STS [R0+0xf004], RZ ;  /* 0x00f004ff00005388 */ /* 0x0005e20000000800 */
[----:B------:R-:W-:-:S03]  /*3610*/  IMAD.WIDE.U32 R4, R4, UR28, R228 ;  /* 0x0000001c04047c25 */ /* 0x000fc6000f8e00e4 */
[----:B------:R2:W-:Y:S01]  /*3620*/  @P5 STS.64 [R0+0xf008], RZ ;  /* 0x00f008ff00005388 */ /* 0x0005e20000000a00 */
[----:B-1-3--:R-:W-:Y:S02]  /*3630*/  MOV R7, UR9 ;  /* 0x0000000900077c02 */ /* 0x00afe40008000f00 */
[----:B------:R-:W-:Y:S01]  /*3640*/  IADD3 R6, P1, R4, UR31, RZ ;  /* 0x0000001f04067c10 */ /* 0x000fe2000ff3e0ff */
[----:B------:R2:W-:Y:S01]  /*3650*/  @P5 STS.128 [R0+0x11000], RZ ;  /* 0x011000ff00005388 */ /* 0x0005e20000000c00 */
[----:B------:R-:W-:Y:S02]  /*3660*/  IMAD R4, R20, UR10, RZ ;  /* 0x0000000a14047c24 */ /* 0x000fe4000f8e02ff */
[----:B------:R-:W-:Y:S01]  /*3670*/  IADD3.X R7, R5, UR34, R7, P1, !PT ;  /* 0x0000002205077c10 */ /* 0x000fe20008ffe407 */
[----:B------:R2:W-:Y:S01]  /*3680*/  @P5 STS.128 [R0+0x13000], RZ ;  /* 0x013000ff00005388 */ /* 0x0005e20000000c00 */
[C---:B------:R-:W-:Y:S02]  /*3690*/  IMAD R4, R14.reuse, UR11, R4 ;  /* 0x0000000b0e047c24 */ /* 0x040fe4000f8e0204 */
[----:B------:R-:W-:-:S05]  /*36a0*/  IMAD.WIDE.U32 R6, R14, UR10, R6 ;  /* 0x0000000a0e067c25 */ /* 0x000fca000f8e0006 */
[----:B------:R-:W-:Y:S01]  /*36b0*/  IADD3 R13, R7, R4, RZ ;  /* 0x00000004070d7210 */ /* 0x000fe20007ffe0ff */
[----:B------:R-:W-:Y:S06]  /*36c0*/  @P5 BRA `(.L_x_427) ;  /* 0x0000000000945947 */ /* 0x000fec0003800000 */
        /* <DEDUP_REMOVED lines=9> */
[----:B------:R-:W1:Y:S01]  /*3760*/  @!P3 LDC.64 R10, c[0x0][0x220] ;  /* 0x00008800ff0abb82 */ /* 0x000e620000000a00 */
[----:B------:R3:W-:Y:S04]  /*3770*/  @P3 STS [R0+0xf000], RZ ;  /* 0x00f000ff00003388 */ /* 0x0007e80000000800 */
[----:B------:R3:W-:Y:S03]  /*3780*/  @P3 STS [R0+0xf004], RZ ;  /* 0x00f004ff00003388 */ /* 0x0007e60000000800 */
[----:B------:R-:W5:Y:S01]  /*3790*/  @!P2 LDC.64 R8, c[0x0][0x220] ;  /* 0x00008800ff08ab82 */ /* 0x000f620000000a00 */
[----:B------:R3:W-:Y:S01]  /*37a0*/  @P3 STS.64 [R0+0xf008], RZ ;  /* 0x00f008ff00003388 */ /* 0x0007e20000000a00 */
        /* <DEDUP_REMOVED lines=23> */
.L_x_427:
[----:B------:R-:W-:Y:S05]  /*3920*/  BSYNC B0 ;  /* 0x0000000000007941 */ /* 0x000fea0003800000 */
.L_x_426:
[----:B------:R1:W-:Y:S01]  /*3930*/  @P4 STS.128 [R0+0x10000], RZ ;  /* 0x010000ff00004388 */ /* 0x0003e20000000c00 */
[----:B------:R-:W-:Y:S03]  /*3940*/  BSSY B0, `(.L_x_428) ;  /* 0x0000028000007945 */ /* 0x000fe60003800000 */
[----:B------:R1:W-:Y:S04]  /*3950*/  @P4 STS.128 [R0+0x12000], RZ ;  /* 0x012000ff00004388 */ /* 0x0003e80000000c00 */
[----:B------:R1:W-:Y:S01]  /*3960*/  @P4 STS.128 [R0+0x14000], RZ ;  /* 0x014000ff00004388 */ /* 0x0003e20000000c00 */
[----:B------:R-:W-:Y:S05]  /*3970*/  @P4 BRA `(.L_x_429) ;  /* 0x0000000000904947 */ /* 0x000fea0003800000 */
[----:B------:R-:W-:Y:S01]  /*3980*/  ULDC UR9, c[0x0][0x2d0] ;  /* 0x0000b40000097ab9 */ /* 0x000fe20000000800 */
[----:B------:R-:W-:Y:S01]  /*3990*/  IADD3 R3, P1, R3, 0x40, RZ ;  /* 0x0000004003037810 */ /* 0x000fe20007f3e0ff */
[----:B------:R-:W-:Y:S01]  /*39a0*/  IMAD.MOV.U32 R5, RZ, RZ, R13 ;  /* 0x000000ffff057224 */ /* 0x000fe200078e000d */
[----:B------:R-:W-:Y:S02]  /*39b0*/  ISETP.GE.AND P4, PT, R228, UR9, PT ;  /* 0x00000009e4007c0c */ /* 0x000fe4000bf86270 */
[----:B------:R-:W-:Y:S01]  /*39c0*/  ISETP.GE.AND P3, PT, R15, UR9, PT ;  /* 0x000000090f007c0c */ /* 0x000fe2000bf66270 */
[----:B------:R-:W-:Y:S01]  /*39d0*/  IMAD.X R4, RZ, RZ, R25, P1 ;  /* 0x000000ffff047224 */ /* 0x000fe200008e0619 */
[----:B------:R-:W-:-:S03]  /*39e0*/  ISETP.GE.AND P2, PT, R18, UR9, PT ;  /* 0x0000000912007c0c */ /* 0x000fc6000bf46270 */
[----:B------:R-:W-:Y:S02]  /*39f0*/  IMAD R7, R4, UR26, RZ ;  /* 0x0000001a04077c24 */ /* 0x000fe4000f8e02ff */
[----:B------:R-:W-:-:S04]  /*3a00*/  IMAD.MOV.U32 R4, RZ, RZ, R6 ;  /* 0x000000ffff047224 */ /* 0x000fc800078e0006 */
[----:B---3--:R-:W3:Y:S01]  /*3a10*/  @!P4 LDC.64 R10, c[0x0][0x220] ;  /* 0x00008800ff0acb82 */ /* 0x008ee20000000a00 */
[C---:B------:R-:W-:Y:S01]  /*3a20*/  IMAD.WIDE.U32 R4, R3.reuse, UR26, R4 ;  /* 0x0000001a03047c25 */ /* 0x040fe2000f8e0004 */
[----:B------:R2:W-:Y:S03]  /*3a30*/  @P4 STS.128 [R0+0x10000], RZ ;  /* 0x010000ff00004388 */ /* 0x0005e60000000c00 */
[----:B------:R-:W-:-:S03]  /*3a40*/  IMAD R3, R3, UR27, R7 ;  /* 0x0000001b03037c24 */ /* 0x000fc6000f8e0207 */
[----:B-1----:R-:W1:Y:S01]  /*3a50*/  @!P3 LDC.64 R8, c[0x0][0x220] ;  /* 0x00008800ff08bb82 */ /* 0x002e620000000a00 */
[----:B------:R-:W-:-:S07]  /*3a60*/  IMAD.IADD R3, R5, 0x1, R3 ;  /* 0x0000000105037824 */ /* 0x000fce00078e0203 */
[----:B------:R-:W5:Y:S01]  /*3a70*/  @!P2 LDC.64 R6, c[0x0][0x220] ;  /* 0x00008800ff06ab82 */ /* 0x000f620000000a00 */
[----:B---3--:R-:W-:-:S04]  /*3a80*/  @!P4 LEA R10, P1, R4, R10, 0x1 ;  /* 0x0000000a040ac211 */ /* 0x008fc800078208ff */
[C---:B------:R-:W-:Y:S02]  /*3a90*/  @!P4 LEA.HI.X R11, R4.reuse, R11, R3, 0x1, P1 ;  /* 0x0000000b040bc211 */ /* 0x040fe400008f0c03 */
[----:B-1----:R-:W-:-:S03]  /*3aa0*/  @!P3 LEA R8, P1, R4, R8, 0x1 ;  /* 0x000000080408b211 */ /* 0x002fc600078208ff */
[----:B------:R-:W-:Y:S01]  /*3ab0*/  @!PT LDS RZ, [RZ] ;  /* 0x00000000fffff984 */ /* 0x000fe20000000800 */
[----:B------:R-:W-:Y:S01]  /*3ac0*/  @!PT LDS RZ, [RZ] ;  /* 0x00000000fffff984 */ /* 0x000fe20000000800 */
[----:B------:R-:W-:Y:S01]  /*3ad0*/  @!PT LDS RZ, [RZ] ;  /* 0x00000000fffff984 */ /* 0x000fe20000000800 */
[----:B------:R2:W-:Y:S01]  /*3ae0*/  @!P4 LDGSTS.E.BYPASS.LTC128B.128 [R0+0x10000], desc[UR6][R10.64] ;  /* 0x100000000a00cfae */ /* 0x0005e2000b901d46 */
[----:B------:R-:W-:-:S03]  /*3af0*/  @!P3 LEA.HI.X R9, R4, R9, R3, 0x1, P1 ;  /* 0x000000090409b211 */ /* 0x000fc600008f0c03 */
[----:B------:R2:W-:Y:S01]  /*3b00*/  @P3 STS.128 [R0+0x12000], RZ ;  /* 0x012000ff00003388 */ /* 0x0005e20000000c00 */
        /* <DEDUP_REMOVED lines=11> */
.L_x_429:
[----:B------:R-:W-:Y:S05]  /*3bc0*/  BSYNC B0 ;  /* 0x0000000000007941 */ /* 0x000fea0003800000 */
.L_x_428:
[----:B--23--:R-:W2:Y:S01]  /*3bd0*/  LDC.64 R10, c[0x0][0x3b8] ;  /* 0x0000ee00ff0a7b82 */ /* 0x00cea20000000a00 */
[----:B------:R-:W-:Y:S01]  /*3be0*/  ISETP.NE.AND P3, PT, R22, RZ, PT ;  /* 0x000000ff1600720c */ /* 0x000fe20003f65270 */
[----:B------:R-:W-:Y:S01]  /*3bf0*/  IMAD.MOV.U32 R4, RZ, RZ, 0x4 ;  /* 0x00000004ff047424 */ /* 0x000fe200078e00ff */
[----:B------:R-:W-:Y:S01]  /*3c00*/  ISETP.NE.AND P2, PT, R24, RZ, PT ;  /* 0x000000ff1800720c */ /* 0x000fe20003f45270 */
[----:B-1----:R-:W-:Y:S01]  /*3c10*/  IMAD.MOV.U32 R8, RZ, RZ, 0x4 ;  /* 0x00000004ff087424 */ /* 0x002fe200078e00ff */
[----:B------:R-:W-:Y:S01]  /*3c20*/  ISETP.NE.AND P1, PT, R23, RZ, PT ;  /* 0x000000ff1700720c */ /* 0x000fe20003f25270 */
[----:B------:R-:W-:Y:S01]  /*3c30*/  IMAD.WIDE R4, R227, R4, UR18 ;  /* 0x00000012e3047e25 */ /* 0x000fe2000f8e0204 */
[----:B------:R-:W0:Y:S03]  /*3c40*/  LDGDEPBAR ;  /* 0x00000000000079af */ /* 0x000e260000000000 */
[----:B------:R-:W-:-:S02]  /*3c50*/  IMAD.MOV.U32 R231, RZ, RZ, 0x7f800000 ;  /* 0x7f800000ffe77424 */ /* 0x000fc400078e00ff */
[----:B------:R-:W-:Y:S01]  /*3c60*/  IMAD.MOV.U32 R232, RZ, RZ, 0x7f800000 ;  /* 0x7f800000ffe87424 */ /* 0x000fe200078e00ff */
[----:B------:R-:W-:Y:S01]  /*3c70*/  UIMAD UR9, UR47, UR61, UR57 ;  /* 0x0000003d2f0972a4 */ /* 0x000fe2000f8e0239 */
[----:B------:R-:W-:Y:S01]  /*3c80*/  IMAD.MOV.U32 R233, RZ, RZ, 0x7f800000 ;  /* 0x7f800000ffe97424 */ /* 0x000fe200078e00ff */
[----:B------:R-:W-:Y:S01]  /*3c90*/  USHF.L.U32 UR24, UR38, 0x4, URZ ;  /* 0x0000000426187899 */ /* 0x000fe2000800063f */
[----:B------:R-:W-:Y:S01]  /*3ca0*/  IMAD.MOV.U32 R230, RZ, RZ, 0x7f800000 ;  /* 0x7f800000ffe67424 */ /* 0x000fe200078e00ff */
[----:B------:R-:W-:Y:S01]  /*3cb0*/  USHF.L.U32 UR23, UR38, 0x3, URZ ;  /* 0x0000000326177899 */ /* 0x000fe2000800063f */
[----:B------:R-:W-:Y:S01]  /*3cc0*/  SHF.R.S32.HI R0, RZ, 0x1f, R19 ;  /* 0x0000001fff007819 */ /* 0x000fe20000011413 */
[----:B------:R-:W-:Y:S01]  /*3cd0*/  VIADD R3, R182, 0x1800 ;  /* 0x00001800b6037836 */ /* 0x000fe20000000000 */
[----:B------:R1:W5:Y:S01]  /*3ce0*/  @!P3 LDG.E R232, desc[UR6][R4.64] ;  /* 0x0000000604e8b981 */ /* 0x000362000c1e1900 */
[----:B------:R-:W-:Y:S01]  /*3cf0*/  IMAD R238, RZ, RZ, -UR30 ;  /* 0x8000001effee7e24 */ /* 0x000fe2000f8e02ff */
[----:B------:R-:W-:Y:S01]  /*3d00*/  CS2R R126, SRZ ;  /* 0x00000000007e7805 */ /* 0x000fe2000001ff00 */
[----:B------:R-:W-:Y:S01]  /*3d10*/  IMAD.MOV.U32 R226, RZ, RZ, R215 ;  /* 0x000000ffffe27224 */ /* 0x000fe200078e00d7 */
[----:B--2---:R-:W2:Y:S01]  /*3d20*/  LDG.E.64 R6, desc[UR6][R10.64+0x8] ;  /* 0x000008060a067981 */ /* 0x004ea2000c1e1b00 */
[----:B------:R-:W-:Y:S01]  /*3d30*/  @!P6 IMAD.WIDE R8, R21, R8, UR18 ;  /* 0x000000121508ee25 */ /* 0x000fe2000f8e0208 */
[----:B------:R-:W-:-:S02]  /*3d40*/  USHF.L.U32 UR9, UR9, 0x5, URZ ;  /* 0x0000000509097899 */ /* 0x000fc4000800063f */
[----:B------:R-:W-:Y:S01]  /*3d50*/  UIADD3 UR32, UR24, 0x20, URZ ;  /* 0x0000002018207890 */ /* 0x000fe2000fffe03f */
[----:B------:R1:W5:Y:S01]  /*3d60*/  @!P2 LDG.E R233, desc[UR6][R4.64+0x20] ;  /* 0x0000200604e9a981 */ /* 0x000362000c1e1900 */
[----:B------:R-:W-:Y:S01]  /*3d70*/  IMAD.SHL.U32 R245, R242, 0x20, RZ ;  /* 0x00000020f2f57824 */ /* 0x000fe200078e00ff */
[----:B------:R-:W-:Y:S01]  /*3d80*/  CS2R R124, SRZ ;  /* 0x00000000007c7805 */ /* 0x000fe2000001ff00 */
[----:B------:R-:W-:Y:S01]  /*3d90*/  IMAD.MOV.U32 R250, RZ, RZ, 0x8 ;  /* 0x00000008fffa7424 */ /* 0x000fe200078e00ff */
[----:B------:R1:W5:Y:S01]  /*3da0*/  @!P6 LDG.E R231, desc[UR6][R8.64] ;  /* 0x0000000608e7e981 */ /* 0x000362000c1e1900 */
[----:B------:R-:W-:Y:S01]  /*3db0*/  UIADD3 UR34, UR24, 0x40, URZ ;  /* 0x0000004018227890 */ /* 0x000fe2000fffe03f */
[----:B------:R-:W-:Y:S01]  /*3dc0*/  IMAD.MOV.U32 R249, RZ, RZ, 0x20 ;  /* 0x00000020fff97424 */ /* 0x000fe200078e00ff */
[----:B------:R-:W-:Y:S01]  /*3dd0*/  CS2R R130, SRZ ;  /* 0x0000000000827805 */ /* 0x000fe2000001ff00 */
[----:B------:R1:W5:Y:S01]  /*3de0*/  @!P1 LDG.E R230, desc[UR6][R4.64+0x80] ;  /* 0x0000800604e69981 */ /* 0x000362000c1e1900 */
[----:B------:R-:W-:Y:S01]  /*3df0*/  IMAD.MOV.U32 R248, RZ, RZ, 0x28 ;  /* 0x00000028fff87424 */ /* 0x000fe200078e00ff */
[----:B------:R-:W-:Y:S01]  /*3e00*/  CS2R R128, SRZ ;  /* 0x0000000000807805 */ /* 0x000fe2000001ff00 */
[----:B------:R-:W-:Y:S01]  /*3e10*/  IMAD.SHL.U32 R175, R182, 0x2, RZ ;  /* 0x00000002b6af7824 */ /* 0x000fe200078e00ff */
[----:B------:R-:W-:Y:S01]  /*3e20*/  CS2R R122, SRZ ;  /* 0x00000000007a7805 */ /* 0x000fe2000001ff00 */
[C---:B------:R-:W-:Y:S01]  /*3e30*/  VIADD R234, R228.reuse, 0x20 ;  /* 0x00000020e4ea7836 */ /* 0x040fe20000000000 */
[----:B------:R-:W-:Y:S01]  /*3e40*/  CS2R R120, SRZ ;  /* 0x0000000000787805 */ /* 0x000fe2000001ff00 */
[----:B------:R-:W-:Y:S01]  /*3e50*/  VIADD R235, R228, 0x40 ;  /* 0x00000040e4eb7836 */ /* 0x000fe20000000000 */
[----:B------:R-:W-:Y:S01]  /*3e60*/  CS2R R118, SRZ ;  /* 0x0000000000767805 */ /* 0x000fe2000001ff00 */
[----:B------:R-:W-:Y:S01]  /*3e70*/  IMAD.MOV.U32 R247, RZ, RZ, 0x4 ;  /* 0x00000004fff77424 */ /* 0x000fe200078e00ff */
[----:B------:R-:W-:-:S02]  /*3e80*/  CS2R R116, SRZ ;  /* 0x0000000000747805 */ /* 0x000fc4000001ff00 */
[----:B------:R-:W-:Y:S01]  /*3e90*/  CS2R R110, SRZ ;  /* 0x00000000006e7805 */ /* 0x000fe2000001ff00 */
[----:B------:R-:W3:Y:S01]  /*3ea0*/  LDG.E.64 R10, desc[UR6][R10.64] ;  /* 0x000000060a0a7981 */ /* 0x000ee2000c1e1b00 */
[----:B------:R-:W-:Y:S02]  /*3eb0*/  USHF.R.S32.HI UR10, URZ, 0x1f, UR9 ;  /* 0x0000001f3f0a7899 */ /* 0x000fe40008011409 */
[----:B------:R-:W-:Y:S02]  /*3ec0*/  UIADD3 UR31, UR23, UR32, URZ ;  /* 0x00000020171f7290 */ /* 0x000fe4000fffe03f */
[----:B------:R-:W-:Y:S02]  /*3ed0*/  UIADD3 UR33, UR23, UR34, URZ ;  /* 0x0000002217217290 */ /* 0x000fe4000fffe03f */
[----:B------:R-:W-:Y:S02]  /*3ee0*/  UIADD3 UR30, UR23, UR31, URZ ;  /* 0x0000001f171e7290 */ /* 0x000fe4000fffe03f */
[----:B------:R-:W-:Y:S01]  /*3ef0*/  UIADD3 UR27, UR23, UR33, URZ ;  /* 0x00000021171b7290 */ /* 0x000fe2000fffe03f */
[----:B------:R-:W-:Y:S01]  /*3f00*/  SEL R3, R3, R182, !P0 ;  /* 0x000000b603037207 */ /* 0x000fe20004000000 */
[----:B------:R-:W-:-:S02]  /*3f10*/  UIADD3 UR29, UR23, UR30, URZ ;  /* 0x0000001e171d7290 */ /* 0x000fc4000fffe03f */
[----:B------:R-:W-:Y:S01]  /*3f20*/  UIADD3 UR26, UR23, UR27, URZ ;  /* 0x0000001b171a7290 */ /* 0x000fe2000fffe03f */
[----:B------:R-:W-:Y:S01]  /*3f30*/  LEA R174, R3, UR4, 0x1 ;  /* 0x0000000403ae7c11 */ /* 0x000fe2000f8e08ff */
[----:B------:R-:W-:Y:S01]  /*3f40*/  UIADD3 UR28, UR23, UR29, URZ ;  /* 0x0000001d171c7290 */ /* 0x000fe2000fffe03f */
[----:B------:R-:W-:Y:S01]  /*3f50*/  CS2R R108, SRZ ;  /* 0x00000000006c7805 */ /* 0x000fe2000001ff00 */
[----:B------:R-:W-:Y:S01]  /*3f60*/  UIADD3 UR25, UR23, UR26, URZ ;  /* 0x0000001a17197290 */ /* 0x000fe2000fffe03f */
        /* <DEDUP_REMOVED lines=38> */
[----:B------:R-:W-:Y:S02]  /*41d0*/  UIMAD UR42, UR38, 0x18, URZ ;  /* 0x00000018262a78a4 */ /* 0x000fe4000f8e023f */
[----:B------:R-:W-:Y:S02]  /*41e0*/  USHF.L.U32 UR41, UR38, 0x5, URZ ;  /* 0x0000000526297899 */ /* 0x000fe4000800063f */
[----:B------:R-:W-:-:S02]  /*41f0*/  UIMAD UR40, UR38, 0x28, URZ ;  /* 0x00000028262878a4 */ /* 0x000fc4000f8e023f */
[----:B------:R-:W-:Y:S01]  /*4200*/  UIMAD UR39, UR38, 0x30, URZ ;  /* 0x00000030262778a4 */ /* 0x000fe2000f8e023f */
[----:B------:R-:W-:Y:S01]  /*4210*/  ULDC UR43, c[0x0][0x2d0] ;  /* 0x0000b400002b7ab9 */ /* 0x000fe20000000800 */
[----:B------:R-:W-:Y:S02]  /*4220*/  UIMAD UR38, UR38, 0x38, URZ ;  /* 0x00000038262678a4 */ /* 0x000fe4000f8e023f */
[----:B------:R-:W-:Y:S02]  /*4230*/  UIADD3 UR37, UR23, UR28, URZ ;  /* 0x0000001c17257290 */ /* 0x000fe4000fffe03f */
[----:B------:R-:W-:Y:S01]  /*4240*/  UIADD3 UR36, UR23, UR25, URZ ;  /* 0x0000001917247290 */ /* 0x000fe2000fffe03f */
[----:B------:R-:W-:Y:S01]  /*4250*/  ULDC.U8 UR15, c[0x0][0x388] ;  /* 0x0000e200000f7ab9 */ /* 0x000fe20000000000 */
[----:B------:R-:W-:Y:S01]  /*4260*/  ULDC UR14, c[0x0][0x2ec] ;  /* 0x0000bb00000e7ab9 */ /* 0x000fe20000000800 */
[----:B--2---:R-:W-:-:S04]  /*4270*/  IADD3 R236, P2, P1, R6, UR9, R19 ;  /* 0x0000000906ec7c10 */ /* 0x004fc8000f95e013 */
[----:B------:R-:W-:Y:S01]  /*4280*/  IADD3.X R241, R7, UR10, R0, P2, P1 ;  /* 0x0000000a07f17c10 */ /* 0x000fe200097e2400 */
[----:B------:R-:W-:-:S05]  /*4290*/  VIADD R0, R181, 0x1800 ;  /* 0x00001800b5007836 */ /* 0x000fca0000000000 */
[----:B------:R-:W-:Y:S01]  /*42a0*/  SEL R0, R0, R181, !P0 ;  /* 0x000000b500007207 */ /* 0x000fe20004000000 */
[----:B------:R-:W-:-:S03]  /*42b0*/  IMAD.WIDE.U32 R236, R236, -0x2daee0ad, RZ ;  /* 0xd2511f53ecec7825 */ /* 0x000fc600078e00ff */
[----:B------:R-:W-:Y:S02]  /*42c0*/  LEA R3, R0, UR4, 0x1 ;  /* 0x0000000400037c11 */ /* 0x000fe4000f8e08ff */
[----:B---3--:R-:W-:Y:S02]  /*42d0*/  R2UR UR9, R11 ;  /* 0x000000000b0972ca */ /* 0x008fe400000e0000 */
[----:B-1----:R-:W-:-:S15]  /*42e0*/  R2UR UR10, R10 ;  /* 0x000000000a0a72ca */ /* 0x002fde00000e0000 */
.L_x_432:
[----:B------:R-:W0:Y:S01]  /*42f0*/  LDGDEPBAR ;  /* 0x00000000000079af */ /* 0x000e220000000000 */
[----:B------:R-:W-:Y:S01]  /*4300*/  IMAD.IADD R0, R180, 0x1, R174 ;  /* 0x00000001b4007824 */ /* 0x000fe200078e02ae */
[----:B------:R-:W-:Y:S01]  /*4310*/  USHF.L.U32 UR11, UR17, 0x7, URZ ;  /* 0x00000007110b7899 */ /* 0x000fe2000800063f */
[----:B-----5:R-:W-:Y:S01]  /*4320*/  FSETP.NEU.FTZ.AND P1, PT, R232, -INF , PT ;  /* 0xff800000e800780b */ /* 0x020fe20003f3d000 */
[----:B------:R-:W-:Y:S01]  /*4330*/  USHF.L.U32 UR13, UR5, 0x6, URZ ;  /* 0x00000006050d7899 */ /* 0x000fe2000800063f */
[----:B------:R-:W-:Y:S01]  /*4340*/  FSETP.NEU.FTZ.AND P2, PT, R233, -INF , PT ;  /* 0xff800000e900780b */ /* 0x000fe20003f5d000 */
[----:B------:R-:W-:Y:S02]  /*4350*/  UIADD3 UR16, UR22, 0x80, UR11 ;  /* 0x0000008016107890 */ /* 0x000fe4000fffe00b */
[----:B------:R-:W-:Y:S02]  /*4360*/  UIADD3 UR11, UR11, 0x80, URZ ;  /* 0x000000800b0b7890 */ /* 0x000fe4000fffe03f */
[----:B------:R-:W-:Y:S02]  /*4370*/  UIADD3 UR16, UR16, -UR8, URZ ;  /* 0x8000000810107290 */ /* 0x000fe4000fffe03f */
[----:B------:R-:W-:Y:S02]  /*4380*/  UIADD3 UR12, UR10, -0x61c88647, URZ ;  /* 0x9e3779b90a0c7890 */ /* 0x000fe4000fffe03f */
[----:B------:R-:W-:Y:S02]  /*4390*/  UISETP.GE.AND UP0, UPT, UR13, UR16, UPT ;  /* 0x000000100d00728c */ /* 0x000fe4000bf06270 */
[----:B------:R-:W-:Y:S02]  /*43a0*/  UISETP.GT.AND UP3, UPT, UR5, UR35, UPT ;  /* 0x000000230500728c */ /* 0x000fe4000bf64270 */
[----:B------:R-:W-:Y:S02]  /*43b0*/  UISETP.LT.AND UP0, UPT, UR11, UR8, UP0 ;  /* 0x000000080b00728c */ /* 0x000fe40008701270 */
[----:B------:R-:W-:Y:S01]  /*43c0*/  UIADD3 UR11, UR10, 0x3c6ef372, URZ ;  /* 0x3c6ef3720a0b7890 */ /* 0x000fe2000fffe03f */
[----:B------:R-:W-:Y:S04]  /*43d0*/  DEPBAR.LE SB0, 0x0 ;  /* 0x000080000000791a */ /* 0x000fe80000000000 */
[----:B------:R-:W-:Y:S06]  /*43e0*/  BAR.SYNC.DEFER_BLOCKING 0x0 ;  /* 0x0000000000007b1d */ /* 0x000fec0000010000 */
[----:B------:R-:W-:Y:S08]  /*43f0*/  LDSM.16.M88.4 R32, [R174] ;  /* 0x00000000ae20783b */ /* 0x000ff00000000200 */
[----:B------:R-:W1:Y:S08]  /*4400*/  LDSM.16.M88.4 R16, [R172+UR4+0x9000] ;  /* 0x00900004ac10783b */ /* 0x000e700008000200 */
[----:B------:R-:W2:Y:S08]  /*4410*/  LDSM.16.M88.4 R28, [R174+0x800] ;  /* 0x00080000ae1c783b */ /* 0x000eb00000000200 */
[----:B------:R-:W3:Y:S08]  /*4420*/  LDSM.16.M88.4 R132, [R172+UR4+0x9400] ;  /* 0x00940004ac84783b */ /* 0x000ef00008000200 */
[----:B------:R-:W-:Y:S08]  /*4430*/  LDSM.16.M88.4 R136, [R0] ;  /* 0x000000000088783b */ /* 0x000ff00000000200 */
[----:B------:R-:W4:Y:S01]  /*4440*/  LDSM.16.M88.4 R140, [R173] ;  /* 0x00000000ad8c783b */ /* 0x000f220000000200 */
[-C--:B-1----:R-:W-:Y:S07]  /*4450*/  HMMA.16816.F32 R4, R32, R16.reuse, RZ ;  /* 0x000000102004723c */ /* 0x082fee00000018ff */
[----:B------:R-:W1:Y:S01]  /*4460*/  LDSM.16.M88.4 R144, [R0+0x800] ;  /* 0x000800000090783b */ /* 0x000e620000000200 */
[C---:B--2---:R-:W-:Y:S07]  /*4470*/  HMMA.16816.F32 R8, R28.reuse, R16, RZ ;  /* 0x000000101c08723c */ /* 0x044fee00000018ff */
[----:B------:R-:W2:Y:S01]  /*4480*/  LDSM.16.M88.4 R148, [R173+0x400] ;  /* 0x00040000ad94783b */ /* 0x000ea20000000200 */
[-C--:B------:R-:W-:Y:S07]  /*4490*/  HMMA.16816.F32 R12, R28, R18.reuse, RZ ;  /* 0x000000121c0c723c */ /* 0x080fee00000018ff */
[----:B------:R-:W-:Y:S01]  /*44a0*/  LDSM.16.M88.4 R152, [R174+0x1000] ;  /* 0x00100000ae98783b */ /* 0x000fe20000000200 */
[C---:B------:R-:W-:Y:S07]  /*44b0*/  HMMA.16816.F32 R16, R32.reuse, R18, RZ ;  /* 0x000000122010723c */ /* 0x040fee00000018ff */
[----:B------:R-:W2:Y:S01]  /*44c0*/  LDSM.16.M88.4 R156, [R172+UR4+0xb000] ;  /* 0x00b00004ac9c783b */ /* 0x000ea20008000200 */
[-C--:B---3--:R-:W-:Y:S06]  /*44d0*/  HMMA.16816.F32 R20, R32, R132.reuse, RZ ;  /* 0x000000842014723c */ /* 0x088fec00000018ff */
[C---:B------:R-:W-:Y:S01]  /*44e0*/  HMMA.16816.F32 R24, R28.reuse, R132, RZ ;  /* 0x000000841c18723c */ /* 0x040fe200000018ff */
[----:B------:R-:W3:Y:S05]  /*44f0*/  LDSM.16.M88.4 R160, [R174+0x1800] ;  /* 0x00180000aea0783b */ /* 0x000eea0000000200 */
[-C--:B------:R-:W-:Y:S03]  /*4500*/  HMMA.16816.F32 R28, R28, R134.reuse, RZ ;  /* 0x000000861c1c723c */ /* 0x080fe600000018ff */
[----:B------:R-:W-:Y:S03]  /*4510*/  LDSM.16.M88.4 R164, [R173+0x2000] ;  /* 0x00200000ada4783b */ /* 0x000fe60000000200 */
[----:B------:R-:W-:Y:S05]  /*4520*/  HMMA.16816.F32 R32, R32, R134, RZ ;  /* 0x000000862020723c */ /* 0x000fea00000018ff */
[----:B------:R-:W3:Y:S01]  /*4530*/  LDSM.16.M88.4 R132, [R172+UR4+0xb400] ;  /* 0x00b40004ac84783b */ /* 0x000ee20008000200 */
[-C--:B----4-:R-:W-:Y:S06]  /*4540*/  HMMA.16816.F32 R4, R136, R140.reuse, R4 ;  /* 0x0000008c8804723c */ /* 0x090fec0000001804 */
[C---:B-1----:R-:W-:Y:S01]  /*4550*/  HMMA.16816.F32 R8, R144.reuse, R140, R8 ;  /* 0x0000008c9008723c */ /* 0x042fe20000001808 */
[----:B------:R-:W-:Y:S05]  /*4560*/  LDSM.16.M88.4 R168, [R0+0x1800] ;  /* 0x0018000000a8783b */ /* 0x000fea0000000200 */
[-C--:B------:R-:W-:Y:S06]  /*4570*/  HMMA.16816.F32 R12, R144, R142.reuse, R12 ;  /* 0x0000008e900c723c */ /* 0x080fec000000180c */
[C---:B------:R-:W-:Y:S01]  /*4580*/  HMMA.16816.F32 R16, R136.reuse, R142, R16 ;  /* 0x0000008e8810723c */ /* 0x040fe20000001810 */
[----:B------:R-:W1:Y:S05]  /*4590*/  LDSM.16.M88.4 R140, [R0+0x1000] ;  /* 0x00100000008c783b */ /* 0x000e6a0000000200 */
[-C--:B--2---:R-:W-:Y:S06]  /*45a0*/  HMMA.16816.F32 R20, R136, R148.reuse, R20 ;  /* 0x000000948814723c */ /* 0x084fec0000001814 */
[C---:B------:R-:W-:Y:S06]  /*45b0*/  HMMA.16816.F32 R24, R144.reuse, R148, R24 ;  /* 0x000000949018723c */ /* 0x040fec0000001818 */
[-C--:B------:R-:W-:Y:S01]  /*45c0*/  HMMA.16816.F32 R28, R144, R150.reuse, R28 ;  /* 0x00000096901c723c */ /* 0x080fe2000000181c */
[----:B------:R-:W-:Y:S05]  /*45d0*/  LDSM.16.M88.4 R144, [R172+UR4+0xd000] ;  /* 0x00d00004ac90783b */ /* 0x000fea0008000200 */
[----:B------:R-:W-:Y:S03]  /*45e0*/  HMMA.16816.F32 R32, R136, R150, R32 ;  /* 0x000000968820723c */ /* 0x000fe60000001820 */
[----:B------:R-:W2:Y:S03]  /*45f0*/  LDSM.16.M88.4 R136, [R173+0x2400] ;  /* 0x00240000ad88783b */ /* 0x000ea60000000200 */
[-C--:B------:R-:W-:Y:S05]  /*4600*/  HMMA.16816.F32 R4, R152, R156.reuse, R4 ;  /* 0x0000009c9804723c */ /* 0x080fea0000001804 */
[----:B------:R-:W-:Y:S01]  /*4610*/  LDSM.16.M88.4 R148, [R174+0x2800] ;  /* 0x00280000ae94783b */ /* 0x000fe20000000200 */
[C---:B---3--:R-:W-:Y:S06]  /*4620*/  HMMA.16816.F32 R8, R160.reuse, R156, R8 ;  /* 0x0000009ca008723c */ /* 0x048fec0000001808 */
[-C--:B------:R-:W-:Y:S05]  /*4630*/  HMMA.16816.F32 R12, R160, R158.reuse, R12 ;  /* 0x0000009ea00c723c */ /* 0x080fea000000180c */
[----:B------:R-:W-:Y:S01]  /*4640*/  LOP3.LUT R156, R241, UR10, RZ, 0x3c, !PT ;  /* 0x0000000af19c7c12 */ /* 0x000fe2000f8e3cff */
[C---:B------:R-:W-:Y:S06]  /*4650*/  HMMA.16816.F32 R16, R152.reuse, R158, R16 ;  /* 0x0000009e9810723c */ /* 0x040fec0000001810 */
[-C--:B------:R-:W-:Y:S01]  /*4660*/  HMMA.16816.F32 R20, R152, R132.reuse, R20 ;  /* 0x000000849814723c */ /* 0x080fe20000001814 */
[----:B------:R-:W-:Y:S04]  /*4670*/  IMAD.U32 R158, RZ, RZ, UR22 ;  /* 0x00000016ff9e7e24 */ /* 0x000fe8000f8e00ff */
[----:B------:R-:W-:Y:S01]  /*4680*/  IMAD.U32 R159, RZ, RZ, UR13 ;  /* 0x0000000dff9f7e24 */ /* 0x000fe2000f8e00ff */
[C---:B------:R-:W-:Y:S06]  /*4690*/  HMMA.16816.F32 R24, R160.reuse, R132, R24 ;  /* 0x00000084a018723c */ /* 0x040fec0000001818 */
[-C--:B------:R-:W-:Y:S06]  /*46a0*/  HMMA.16816.F32 R28, R160, R134.reuse, R28 ;  /* 0x00000086a01c723c */ /* 0x080fec000000181c */
[----:B------:R-:W-:Y:S01]  /*46b0*/  HMMA.16816.F32 R32, R152, R134, R32 ;  /* 0x000000869820723c */ /* 0x000fe20000001820 */
[----:B------:R-:W3:Y:S05]  /*46c0*/  LDSM.16.M88.4 R132, [R174+0x2000] ;  /* 0x00200000ae84783b */ /* 0x000eea0000000200 */
[-C--:B-1----:R-:W-:Y:S06]  /*46d0*/  HMMA.16816.F32 R4, R140, R164.reuse, R4 ;  /* 0x000000a48c04723c */ /* 0x082fec0000001804 */
[C---:B------:R-:W-:Y:S06]  /*46e0*/  HMMA.16816.F32 R8, R168.reuse, R164, R8 ;  /* 0x000000a4a808723c */ /* 0x040fec0000001808 */
[-C--:B------:R-:W-:Y:S06]  /*46f0*/  HMMA.16816.F32 R12, R168, R166.reuse, R12 ;  /* 0x000000a6a80c723c */ /* 0x080fec000000180c */
[C---:B------:R-:W-:Y:S06]  /*4700*/  HMMA.16816.F32 R16, R140.reuse, R166, R16 ;  /* 0x000000a68c10723c */ /* 0x040fec0000001810 */
[-C--:B--2---:R-:W-:Y:S06]  /*4710*/  HMMA.16816.F32 R20, R140, R136.reuse, R20 ;  /* 0x000000888c14723c */ /* 0x084fec0000001814 */
[C---:B------:R-:W-:Y:S06]  /*4720*/  HMMA.16816.F32 R24, R168.reuse, R136, R24 ;  /* 0x00000088a818723c */ /* 0x040fec0000001818 */
[-C--:B------:R-:W-:Y:S01]  /*4730*/  HMMA.16816.F32 R28, R168, R138.reuse, R28 ;  /* 0x0000008aa81c723c */ /* 0x080fe2000000181c */
[----:B------:R-:W-:Y:S04]  /*4740*/  IMAD.U32 R136, RZ, RZ, UR21 ;  /* 0x00000015ff887e24 */ /* 0x000fe8000f8e00ff */
[----:B------:R-:W-:Y:S01]  /*4750*/  IMAD.U32 R137, RZ, RZ, UR20 ;  /* 0x00000014ff897e24 */ /* 0x000fe2000f8e00ff */
[C---:B------:R-:W-:Y:S01]  /*4760*/  LEA R152, P0, R227.reuse, R136, 0x2 ;  /* 0x00000088e3987211 */ /* 0x040fe200078010ff */
[----:B------:R-:W-:Y:S01]  /*4770*/  IMAD.U32 R136, RZ, RZ, UR17 ;  /* 0x00000011ff887e24 */ /* 0x000fe2000f8e00ff */
[----:B------:R-:W-:Y:S04]  /*4780*/  HMMA.16816.F32 R32, R140, R138, R32 ;  /* 0x0000008a8c20723c */ /* 0x000fe80000001820 */
[----:B------:R-:W-:Y:S01]  /*4790*/  LEA.HI.X.SX32 R153, R227, R137, 0x2, P0 ;  /* 0x00000089e3997211 */ /* 0x000fe200000f16ff */
[----:B------:R-:W-:Y:S01]  /*47a0*/  IMAD R136, R136, 0x4, R242 ;  /* 0x0000000488887824 */ /* 0x000fe200078e02f2 */
[----:B------:R-:W-:Y:S01]  /*47b0*/  PLOP3.LUT P0, PT, PT, PT, UP0, 0x80, 0x0 ;  /* 0x000000000000781c */ /* 0x000fe20003f0f008 */
[-C--:B---3--:R-:W-:Y:S01]  /*47c0*/  HMMA.16816.F32 R4, R132, R144.reuse, R4 ;  /* 0x000000908404723c */ /* 0x088fe20000001804 */
[----:B------:R-:W-:Y:S01]  /*47d0*/  IMAD.U32 R140, RZ, RZ, UR5 ;  /* 0x00000005ff8c7e24 */ /* 0x000fe2000f8e00ff */
[----:B------:R-:W2:Y:S03]  /*47e0*/  LDG.E R171, desc[UR6][R152.64] ;  /* 0x0000000698ab7981 */ /* 0x000ea6000c1e1900 */
[----:B------:R-:W-:Y:S01]  /*47f0*/  LOP3.LUT R141, R237, UR9, R136, 0x96, !PT ;  /* 0x00000009ed8d7c12 */ /* 0x000fe2000f8e9688 */
[----:B------:R-:W3:Y:S01]  /*4800*/  LDG.E R170, desc[UR6][R152.64+0x20] ;  /* 0x0000200698aa7981 */ /* 0x000ee2000c1e1900 */
[----:B------:R-:W-:Y:S01]  /*4810*/  IMAD R140, R140, 0x4, R244 ;  /* 0x000000048c8c7824 */ /* 0x000fe200078e02f4 */
[C---:B------:R-:W-:Y:S02]  /*4820*/  HMMA.16816.F32 R8, R148.reuse, R144, R8 ;  /* 0x000000909408723c */ /* 0x040fe40000001808 */
[----:B------:R-:W1:Y:S02]  /*4830*/  LDSM.16.M88.4 R136, [R172+UR4+0xd400] ;  /* 0x00d40004ac88783b */ /* 0x000e640008000200 */
[----:B------:R-:W-:Y:S01]  /*4840*/  @!P0 IADD3 R158, -R158, 0x1, R227 ;  /* 0x000000019e9e8810 */ /* 0x000fe20007ffe1e3 */
[C---:B------:R-:W-:Y:S01]  /*4850*/  VIADD R142, R140.reuse, 0x2 ;  /* 0x000000028c8e7836 */ /* 0x040fe20000000000 */
[-C--:B------:R-:W-:Y:S04]  /*4860*/  HMMA.16816.F32 R12, R148, R146.reuse, R12 ;  /* 0x00000092940c723c */ /* 0x080fe8000000180c */
[----:B------:R-:W5:Y:S01]  /*4870*/  LDG.E R169, desc[UR6][R152.64+0x80] ;  /* 0x0000800698a97981 */ /* 0x000f62000c1e1900 */
[----:B------:R-:W-:Y:S01]  /*4880*/  IMAD.WIDE.U32 R154, R140, -0x326172a9, RZ ;  /* 0xcd9e8d578c9a7825 */ /* 0x000fe200078e00ff */
[C---:B------:R-:W-:Y:S02]  /*4890*/  HMMA.16816.F32 R16, R132.reuse, R146, R16 ;  /* 0x000000928410723c */ /* 0x040fe40000001810 */
[----:B------:R4:W5:Y:S03]  /*48a0*/  LDG.E R168, desc[UR6][R152.64+0xa0] ;  /* 0x0000a00698a87981 */ /* 0x000966000c1e1900 */
[-C--:B------:R-:W-:Y:S01]  /*48b0*/  LOP3.LUT R155, R155, R156.reuse, RZ, 0x3c, !PT ;  /* 0x0000009c9b9b7212 */ /* 0x080fe200078e3cff */
[----:B------:R-:W-:Y:S01]  /*48c0*/  IMAD.WIDE.U32 R140, R141, -0x326172a9, RZ ;  /* 0xcd9e8d578d8c7825 */ /* 0x000fe200078e00ff */
[----:B------:R-:W-:Y:S04]  /*48d0*/  LDSM.16.M88.4 R144, [R173+0x4000] ;  /* 0x00400000ad90783b */ /* 0x000fe80000000200 */
[----:B------:R-:W-:Y:S01]  /*48e0*/  LOP3.LUT R164, R141, UR12, R154, 0x96, !PT ;  /* 0x0000000c8da47c12 */ /* 0x000fe2000f8e969a */
[----:B------:R-:W-:Y:S01]  /*48f0*/  IMAD.WIDE.U32 R142, R142, -0x326172a9, RZ ;  /* 0xcd9e8d578e8e7825 */ /* 0x000fe200078e00ff */
[----:B------:R-:W-:Y:S01]  /*4900*/  LOP3.LUT R157, R140, UR11, RZ, 0x3c, !PT ;  /* 0x0000000b8c9d7c12 */ /* 0x000fe2000f8e3cff */
[----:B------:R-:W-:Y:S01]  /*4910*/  UIADD3 UR11, UR9, 0x76cf5d0a, URZ ;  /* 0x76cf5d0a090b7890 */ /* 0x000fe2000fffe03f */
[----:B------:R-:W1:Y:S01]  /*4920*/  @!P0 S2R R183, SR_TID.X ;  /* 0x0000000000b78919 */ /* 0x000e620000002100 */
[----:B------:R-:W-:Y:S01]  /*4930*/  IMAD.WIDE.U32 R154, R155, -0x2daee0ad, RZ ;  /* 0xd2511f539b9a7825 */ /* 0x000fe200078e00ff */
[----:B------:R-:W-:Y:S02]  /*4940*/  LOP3.LUT R160, R143, R156, RZ, 0x3c, !PT ;  /* 0x0000009c8fa07212 */ /* 0x000fe400078e3cff */
[----:B------:R-:W-:Y:S01]  /*4950*/  LOP3.LUT R162, R141, UR12, R142, 0x96, !PT ;  /* 0x0000000c8da27c12 */ /* 0x000fe2000f8e968e */
[----:B------:R-:W-:Y:S01]  /*4960*/  UIADD3 UR12, UR9, -0x4498517b, URZ ;  /* 0xbb67ae85090c7890 */ /* 0x000fe2000fffe03f */
[----:B------:R-:W1:Y:S01]  /*4970*/  LDSM.16.M88.4 R140, [R0+0x2000] ;  /* 0x00200000008c783b */ /* 0x000e620000000200 */
[----:B------:R-:W-:Y:S04]  /*4980*/  IMAD.WIDE.U32 R164, R164, -0x2daee0ad, RZ ;  /* 0xd2511f53a4a47825 */ /* 0x000fe800078e00ff */
[----:B------:R-:W-:Y:S01]  /*4990*/  LOP3.LUT R156, R236, UR12, RZ, 0x3c, !PT ;  /* 0x0000000cec9c7c12 */ /* 0x000fe2000f8e3cff */
[----:B----4-:R-:W-:Y:S01]  /*49a0*/  IMAD.WIDE.U32 R152, R160, -0x2daee0ad, RZ ;  /* 0xd2511f53a0987825 */ /* 0x010fe200078e00ff */
[----:B------:R-:W-:Y:S01]  /*49b0*/  LOP3.LUT R166, R165, UR11, R154, 0x96, !PT ;  /* 0x0000000ba5a67c12 */ /* 0x000fe2000f8e969a */
[----:B------:R-:W-:Y:S01]  /*49c0*/  UIADD3 UR12, UR9, 0x32370b8f, URZ ;  /* 0x32370b8f090c7890 */ /* 0x000fe2000fffe03f */
[----:B------:R-:W-:Y:S01]  /*49d0*/  LOP3.LUT R160, R156, R155, RZ, 0x3c, !PT ;  /* 0x0000009b9ca07212 */ /* 0x000fe200078e3cff */
[----:B------:R-:W-:Y:S01]  /*49e0*/  IMAD.WIDE.U32 R162, R162, -0x2daee0ad, RZ ;  /* 0xd2511f53a2a27825 */ /* 0x000fe200078e00ff */
[----:B------:R-:W-:Y:S01]  /*49f0*/  LOP3.LUT R165, R156, R153, RZ, 0x3c, !PT ;  /* 0x000000999ca57212 */ /* 0x000fe200078e3cff */
[-C--:B-1----:R-:W-:Y:S03]  /*4a00*/  HMMA.16816.F32 R20, R132, R136.reuse, R20 ;  /* 0x000000888414723c */ /* 0x082fe60000001814 */
[----:B------:R-:W-:Y:S01]  /*4a10*/  LOP3.LUT R184, R163, UR11, R152, 0x96, !PT ;  /* 0x0000000ba3b87c12 */ /* 0x000fe2000f8e9698 */
[----:B------:R-:W-:Y:S01]  /*4a20*/  IMAD.WIDE.U32 R160, R160, -0x326172a9, RZ ;  /* 0xcd9e8d57a0a07825 */ /* 0x000fe200078e00ff */
[----:B------:R-:W-:Y:S01]  /*4a30*/  @!P0 IADD3 R156, R159, UR8, R158 ;  /* 0x000000089f9c8c10 */ /* 0x000fe2000fffe09e */
[----:B------:R1:W4:Y:S01]  /*4a40*/  LDSM.16.M88.4 R152, [R0+0x2800] ;  /* 0x002800000098783b */ /* 0x0003220000000200 */
[C---:B------:R-:W-:Y:S01]  /*4a50*/  HMMA.16816.F32 R24, R148.reuse, R136, R24 ;  /* 0x000000889418723c */ /* 0x040fe20000001818 */
[----:B------:R-:W-:Y:S03]  /*4a60*/  UIADD3 UR11, UR10, -0x255992d5, URZ ;  /* 0xdaa66d2b0a0b7890 */ /* 0x000fe6000fffe03f */
[----:B------:R-:W-:Y:S02]  /*4a70*/  IMAD.WIDE.U32 R166, R166, -0x326172a9, RZ ;  /* 0xcd9e8d57a6a67825 */ /* 0x000fe400078e00ff */
[-C--:B------:R-:W-:Y:S05]  /*4a80*/  HMMA.16816.F32 R28, R148, R138.reuse, R28 ;  /* 0x0000008a941c723c */ /* 0x080fea000000181c */
[----:B------:R-:W-:Y:S01]  /*4a90*/  LOP3.LUT R137, R157, R161, RZ, 0x3c, !PT ;  /* 0x000000a19d897212 */ /* 0x000fe200078e3cff */
[----:B------:R-:W-:Y:S01]  /*4aa0*/  HMMA.16816.F32 R32, R132, R138, R32 ;  /* 0x0000008a8420723c */ /* 0x000fe20000001820 */
[----:B------:R-:W4:Y:S04]  /*4ab0*/  LDSM.16.M88.4 R132, [R173+0x4400] ;  /* 0x00440000ad84783b */ /* 0x000f280000000200 */
[----:B------:R-:W-:Y:S01]  /*4ac0*/  @!P0 VIMNMX R151, R156, UR8, PT ;  /* 0x000000089c978c48 */ /* 0x000fe2000bfe0100 */
[----:B------:R-:W-:Y:S01]  /*4ad0*/  @!P0 IMAD.SHL.U32 R136, R183, 0x2, RZ ;  /* 0x00000002b7888824 */ /* 0x000fe200078e00ff */
[----:B------:R-:W-:Y:S01]  /*4ae0*/  LOP3.LUT R160, R167, UR11, R160, 0x96, !PT ;  /* 0x0000000ba7a07c12 */ /* 0x000fe2000f8e96a0 */
[----:B------:R-:W-:Y:S01]  /*4af0*/  FMUL.FTZ R139, R232, 1.4426950216293334961 ;  /* 0x3fb8aa3be88b7820 */ /* 0x000fe20000410000 */
[-C--:B------:R-:W-:Y:S02]  /*4b00*/  HMMA.16816.F32 R4, R140, R144.reuse, R4 ;  /* 0x000000908c04723c */ /* 0x080fe40000001804 */
[----:B-1----:R-:W-:Y:S03]  /*4b10*/  IMAD.U32 R0, RZ, RZ, UR17 ;  /* 0x00000011ff007e24 */ /* 0x002fe6000f8e00ff */
[----:B------:R-:W-:Y:S01]  /*4b20*/  @!P0 LOP3.LUT R150, R245, 0x6, R136, 0xf8, !PT ;  /* 0x00000006f5968812 */ /* 0x000fe200078ef888 */
[----:B------:R-:W-:Y:S01]  /*4b30*/  IMAD.WIDE.U32 R136, R137, -0x2daee0ad, RZ ;  /* 0xd2511f5389887825 */ /* 0x000fe200078e00ff */
[----:B------:R-:W-:Y:S02]  /*4b40*/  FSEL R139, R139, RZ, P1 ;  /* 0x000000ff8b8b7208 */ /* 0x000fe40000800000 */
[C---:B------:R-:W-:Y:S02]  /*4b50*/  FSETP.NEU.FTZ.AND P1, PT, R230.reuse, -INF , PT ;  /* 0xff800000e600780b */ /* 0x040fe40003f3d000 */
[----:B------:R-:W-:Y:S01]  /*4b60*/  LOP3.LUT R164, R137, UR12, R164, 0x96, !PT ;  /* 0x0000000c89a47c12 */ /* 0x000fe2000f8e96a4 */
[----:B------:R-:W-:Y:S04]  /*4b70*/  IMAD.WIDE.U32 R158, R165, -0x326172a9, RZ ;  /* 0xcd9e8d57a59e7825 */ /* 0x000fe800078e00ff */
[----:B------:R-:W-:Y:S01]  /*4b80*/  FMUL.FTZ R137, R230, 1.4426950216293334961 ;  /* 0x3fb8aa3be6897820 */ /* 0x000fe20000410000 */
[----:B------:R-:W-:Y:S01]  /*4b90*/  FMUL.FTZ R138, R233, 1.4426950216293334961 ;  /* 0x3fb8aa3be98a7820 */ /* 0x000fe20000410000 */
[----:B------:R-:W-:Y:S01]  /*4ba0*/  IMAD.WIDE.U32 R184, R184, -0x326172a9, RZ ;  /* 0xcd9e8d57b8b87825 */ /* 0x000fe200078e00ff */
[----:B------:R-:W-:Y:S01]  /*4bb0*/  LOP3.LUT R157, R157, R159, RZ, 0x3c, !PT ;  /* 0x0000009f9d9d7212 */ /* 0x000fe200078e3cff */
[C---:B----4-:R-:W-:Y:S04]  /*4bc0*/  HMMA.16816.F32 R8, R152.reuse, R144, R8 ;  /* 0x000000909808723c */ /* 0x050fe80000001808 */
[----:B------:R-:W-:Y:S01]  /*4bd0*/  LOP3.LUT R158, R185, UR11, R158, 0x96, !PT ;  /* 0x0000000bb99e7c12 */ /* 0x000fe2000f8e969e */
[----:B------:R-:W-:Y:S01]  /*4be0*/  @!P0 IMAD R0, R0, 0x80, R150 ;  /* 0x0000008000008824 */ /* 0x000fe200078e0296 */
[----:B------:R-:W-:Y:S01]  /*4bf0*/  FSEL R137, R137, RZ, P1 ;  /* 0x000000ff89897208 */ /* 0x000fe20000800000 */
[-C--:B------:R-:W-:Y:S01]  /*4c00*/  HMMA.16816.F32 R12, R152, R146.reuse, R12 ;  /* 0x00000092980c723c */ /* 0x080fe2000000180c */
[----:B------:R-:W-:Y:S02]  /*4c10*/  UIADD3 UR11, UR9, -0x126145ec, URZ ;  /* 0xed9eba14090b7890 */ /* 0x000fe4000fffe03f */
[----:B------:R-:W-:Y:S01]  /*4c20*/  @!P0 ISETP.GE.AND P1, PT, R0, R151, PT ;  /* 0x000000970000820c */ /* 0x000fe20003f26270 */
[----:B------:R-:W-:Y:S01]  /*4c30*/  IMAD.WIDE.U32 R160, R160, -0x2daee0ad, RZ ;  /* 0xd2511f53a0a07825 */ /* 0x000fe200078e00ff */
[----:B------:R-:W-:Y:S01]  /*4c40*/  @!P0 VIADDMNMX R150, R156, R250, UR8, PT ;  /* 0x000000089c968e46 */ /* 0x000fe2000b8001fa */
[C---:B------:R-:W-:Y:S05]  /*4c50*/  HMMA.16816.F32 R16, R140.reuse, R146, R16 ;  /* 0x000000928c10723c */ /* 0x040fea0000001810 */
[----:B------:R-:W-:Y:S01]  /*4c60*/  @!P0 FSEL R4, R4, -INF , !P1 ;  /* 0xff80000004048808 */ /* 0x000fe20004800000 */
[----:B------:R-:W-:Y:S01]  /*4c70*/  IMAD.WIDE.U32 R158, R158, -0x2daee0ad, RZ ;  /* 0xd2511f539e9e7825 */ /* 0x000fe200078e00ff */
[----:B------:R-:W-:Y:S01]  /*4c80*/  LOP3.LUT R161, R161, UR11, R136, 0x96, !PT ;  /* 0x0000000ba1a17c12 */ /* 0x000fe2000f8e9688 */
[-C--:B------:R-:W-:Y:S03]  /*4c90*/  HMMA.16816.F32 R20, R140, R132.reuse, R20 ;  /* 0x000000848c14723c */ /* 0x080fe60000001814 */
[----:B------:R-:W-:Y:S01]  /*4ca0*/  FSEL R138, R138, RZ, P2 ;  /* 0x000000ff8a8a7208 */ /* 0x000fe20001000000 */
[----:B------:R-:W-:Y:S01]  /*4cb0*/  IMAD.WIDE.U32 R148, R157, -0x2daee0ad, RZ ;  /* 0xd2511f539d947825 */ /* 0x000fe200078e00ff */
[----:B------:R-:W-:Y:S01]  /*4cc0*/  FSETP.NEU.FTZ.AND P2, PT, R231, -INF , PT ;  /* 0xff800000e700780b */ /* 0x000fe20003f5d000 */
[C---:B------:R-:W-:Y:S05]  /*4cd0*/  HMMA.16816.F32 R24, R152.reuse, R132, R24 ;  /* 0x000000849818723c */ /* 0x040fea0000001818 */
[----:B------:R-:W-:Y:S01]  /*4ce0*/  LOP3.LUT R162, R149, UR12, R162, 0x96, !PT ;  /* 0x0000000c95a27c12 */ /* 0x000fe2000f8e96a2 */
[-C--:B------:R-:W-:Y:S01]  /*4cf0*/  HMMA.16816.F32 R28, R152, R134.reuse, R28 ;  /* 0x00000086981c723c */ /* 0x080fe2000000181c */
[----:B------:R-:W-:Y:S04]  /*4d00*/  UIADD3 UR12, UR10, 0x78dde6e4, URZ ;  /* 0x78dde6e40a0c7890 */ /* 0x000fe8000fffe03f */
[----:B------:R-:W-:Y:S01]  /*4d10*/  LOP3.LUT R157, R159, UR11, R148, 0x96, !PT ;  /* 0x0000000b9f9d7c12 */ /* 0x000fe2000f8e9694 */
[----:B------:R-:W-:Y:S01]  /*4d20*/  @!P0 VIADD R136, R0, 0x1 ;  /* 0x0000000100888836 */ /* 0x000fe20000000000 */
[----:B------:R-:W-:Y:S01]  /*4d30*/  @!P0 VIADDMNMX R149, R156, R249, UR8, PT ;  /* 0x000000089c958e46 */ /* 0x000fe2000b8001f9 */
[--C-:B------:R-:W-:Y:S01]  /*4d40*/  FFMA.FTZ R4, R4, UR14, -R139.reuse ;  /* 0x0000000e04047c23 */ /* 0x100fe2000801088b */
[----:B------:R-:W-:Y:S01]  /*4d50*/  HMMA.16816.F32 R32, R140, R134, R32 ;  /* 0x000000868c20723c */ /* 0x000fe20000001820 */
[----:B------:R-:W-:Y:S02]  /*4d60*/  UIADD3 UR11, UR10, 0x1715609d, URZ ;  /* 0x1715609d0a0b7890 */ /* 0x000fe4000fffe03f */
[----:B------:R1:W-:Y:S01]  /*4d70*/  MUFU.EX2 R204, R4 ;  /* 0x0000000400cc7308 */ /* 0x0003e20000000800 */
[----:B------:R-:W-:Y:S01]  /*4d80*/  @!P0 VIADDMNMX R148, R156, R248, UR8, PT ;  /* 0x000000089c948e46 */ /* 0x000fe2000b8001f8 */
[----:B------:R-:W-:Y:S01]  /*4d90*/  IMAD.WIDE.U32 R132, R161, -0x326172a9, RZ ;  /* 0xcd9e8d57a1847825 */ /* 0x000fe200078e00ff */
[C---:B------:R-:W-:Y:S02]  /*4da0*/  @!P0 ISETP.GE.AND P6, PT, R136.reuse, R151, PT ;  /* 0x000000978800820c */ /* 0x040fe40003fc6270 */
[C---:B------:R-:W-:Y:S02]  /*4db0*/  @!P0 ISETP.GE.AND P5, PT, R136.reuse, R150, PT ;  /* 0x000000968800820c */ /* 0x040fe40003fa6270 */
[-C--:B------:R-:W-:Y:S01]  /*4dc0*/  @!P0 ISETP.GE.AND P4, PT, R136, R149.reuse, PT ;  /* 0x000000958800820c */ /* 0x080fe20003f86270 */
[----:B------:R-:W-:Y:S01]  /*4dd0*/  @!P0 VIADD R144, R0, 0x8 ;  /* 0x0000000800908836 */ /* 0x000fe20000000000 */
[----:B------:R-:W-:Y:S01]  /*4de0*/  @!P0 ISETP.GE.AND P3, PT, R136, R148, PT ;  /* 0x000000948800820c */ /* 0x000fe20003f66270 */
[----:B------:R-:W-:Y:S01]  /*4df0*/  FMUL.FTZ R136, R231, 1.4426950216293334961 ;  /* 0x3fb8aa3be7887820 */ /* 0x000fe20000410000 */
[CC--:B------:R-:W-:Y:S01]  /*4e00*/  @!P0 ISETP.GE.AND P1, PT, R0.reuse, R149.reuse, PT ;  /* 0x000000950000820c */ /* 0x0c0fe20003f26270 */
[----:B------:R-:W-:Y:S01]  /*4e10*/  @!P0 VIADD R145, R0, 0x9 ;  /* 0x0000000900918836 */ /* 0x000fe20000000000 */
[----:B------:R-:W-:Y:S02]  /*4e20*/  @!P0 FSEL R5, R5, -INF , !P6 ;  /* 0xff80000005058808 */ /* 0x000fe40007000000 */
[----:B------:R-:W-:Y:S02]  /*4e30*/  FSEL R136, R136, RZ, P2 ;  /* 0x000000ff88887208 */ /* 0x000fe40001000000 */
[C---:B------:R-:W-:Y:S01]  /*4e40*/  @!P0 ISETP.GE.AND P2, PT, R0.reuse, R150, PT ;  /* 0x000000960000820c */ /* 0x040fe20003f46270 */
[C---:B-1----:R-:W-:Y:S01]  /*4e50*/  @!P0 VIADD R4, R0.reuse, 0x11 ;  /* 0x0000001100048836 */ /* 0x042fe20000000000 */
[-C--:B------:R-:W-:Y:S01]  /*4e60*/  @!P0 ISETP.GE.AND P6, PT, R0, R148.reuse, PT ;  /* 0x000000940000820c */ /* 0x080fe20003fc6270 */
[----:B------:R-:W-:Y:S01]  /*4e70*/  FFMA.FTZ R5, R5, UR14, -R139 ;  /* 0x0000000e05057c23 */ /* 0x000fe2000801088b */
[----:B------:R-:W-:Y:S02]  /*4e80*/  @!P0 FSEL R6, R6, -INF , !P2 ;  /* 0xff80000006068808 */ /* 0x000fe40005000000 */
[----:B------:R-:W-:Y:S01]  /*4e90*/  @!P0 FSEL R7, R7, -INF , !P5 ;  /* 0xff80000007078808 */ /* 0x000fe20006800000 */
[----:B------:R-:W-:Y:S01]  /*4ea0*/  MUFU.EX2 R203, R5 ;  /* 0x0000000500cb7308 */ /* 0x000fe20000000800 */
[----:B------:R-:W-:Y:S01]  /*4eb0*/  @!P0 FSEL R8, R8, -INF , !P1 ;  /* 0xff80000008088808 */ /* 0x000fe20004800000 */
[--C-:B------:R-:W-:Y:S01]  /*4ec0*/  FFMA.FTZ R6, R6, UR14, -R138.reuse ;  /* 0x0000000e06067c23 */ /* 0x100fe2000801088a */
[----:B------:R-:W-:Y:S01]  /*4ed0*/  @!P0 FSEL R9, R9, -INF , !P4 ;  /* 0xff80000009098808 */ /* 0x000fe20006000000 */
[----:B------:R-:W-:Y:S01]  /*4ee0*/  FFMA.FTZ R7, R7, UR14, -R138 ;  /* 0x0000000e07077c23 */ /* 0x000fe2000801088a */
[----:B------:R-:W-:Y:S01]  /*4ef0*/  @!P0 ISETP.GE.AND P2, PT, R144, R149, PT ;  /* 0x000000959000820c */ /* 0x000fe20003f46270 */
[--C-:B------:R-:W-:Y:S01]  /*4f00*/  FFMA.FTZ R8, R8, UR14, -R137.reuse ;  /* 0x0000000e08087c23 */ /* 0x100fe20008010889 */
[C---:B------:R-:W-:Y:S03]  /*4f10*/  @!P0 ISETP.GE.AND P5, PT, R144.reuse, R148, PT ;  /* 0x000000949000820c */ /* 0x040fe60003fa6270 */
[----:B------:R-:W-:Y:S01]  /*4f20*/  MUFU.EX2 R208, R6 ;  /* 0x0000000600d07308 */ /* 0x000fe20000000800 */
[C---:B------:R-:W-:Y:S01]  /*4f30*/  @!P0 ISETP.GE.AND P1, PT, R144.reuse, R151, PT ;  /* 0x000000979000820c */ /* 0x040fe20003f26270 */
[--C-:B------:R-:W-:Y:S01]  /*4f40*/  FFMA.FTZ R9, R9, UR14, -R137.reuse ;  /* 0x0000000e09097c23 */ /* 0x100fe20008010889 */
[-C--:B------:R-:W-:Y:S01]  /*4f50*/  @!P0 ISETP.GE.AND P4, PT, R144, R150.reuse, PT ;  /* 0x000000969000820c */ /* 0x080fe20003f86270 */
[----:B------:R-:W-:Y:S01]  /*4f60*/  @!P0 VIADD R144, R0, 0x10 ;  /* 0x0000001000908836 */ /* 0x000fe20000000000 */
[----:B------:R-:W-:Y:S02]  /*4f70*/  @!P0 FSEL R10, R10, -INF , !P6 ;  /* 0xff8000000a0a8808 */ /* 0x000fe40007000000 */
[----:B------:R-:W-:Y:S03]  /*4f80*/  @!P0 ISETP.GE.AND P6, PT, R145, R149, PT ;  /* 0x000000959100820c */ /* 0x000fe60003fc6270 */
[----:B------:R1:W4:Y:S01]  /*4f90*/  MUFU.EX2 R207, R7 ;  /* 0x0000000700cf7308 */ /* 0x0003220000000800 */
[----:B------:R-:W-:Y:S01]  /*4fa0*/  @!P0 FSEL R14, R14, -INF , !P5 ;  /* 0xff8000000e0e8808 */ /* 0x000fe20006800000 */
[--C-:B------:R-:W-:Y:S01]  /*4fb0*/  FFMA.FTZ R10, R10, UR14, -R136.reuse ;  /* 0x0000000e0a0a7c23 */ /* 0x100fe20008010888 */
[----:B------:R-:W-:Y:S02]  /*4fc0*/  @!P0 FSEL R13, R13, -INF , !P6 ;  /* 0xff8000000d0d8808 */ /* 0x000fe40007000000 */
[----:B------:R-:W-:Y:S01]  /*4fd0*/  @!P0 FSEL R18, R18, -INF , !P4 ;  /* 0xff80000012128808 */ /* 0x000fe20006000000 */
[----:B------:R-:W-:Y:S01]  /*4fe0*/  FFMA.FTZ R14, R14, UR14, -R136 ;  /* 0x0000000e0e0e7c23 */ /* 0x000fe20008010888 */
[----:B------:R-:W-:Y:S03]  /*4ff0*/  @!P0 FSEL R11, R11, -INF , !P3 ;  /* 0xff8000000b0b8808 */ /* 0x000fe60005800000 */
[----:B------:R4:W2:Y:S01]  /*5000*/  MUFU.EX2 R212, R8 ;  /* 0x0000000800d47308 */ /* 0x0008a20000000800 */
[----:B------:R-:W-:Y:S01]  /*5010*/  @!P0 ISETP.GE.AND P6, PT, R145, R150, PT ;  /* 0x000000969100820c */ /* 0x000fe20003fc6270 */
[----:B------:R-:W-:Y:S01]  /*5020*/  FFMA.FTZ R18, R18, UR14, -R138 ;  /* 0x0000000e12127c23 */ /* 0x000fe2000801088a */
[-C--:B------:R-:W-:Y:S01]  /*5030*/  @!P0 ISETP.GE.AND P5, PT, R144, R151.reuse, PT ;  /* 0x000000979000820c */ /* 0x080fe20003fa6270 */
[----:B------:R-:W-:Y:S01]  /*5040*/  FFMA.FTZ R11, R11, UR14, -R136 ;  /* 0x0000000e0b0b7c23 */ /* 0x000fe20008010888 */
[----:B------:R-:W-:Y:S01]  /*5050*/  @!P0 ISETP.GE.AND P4, PT, R4, R151, PT ;  /* 0x000000970400820c */ /* 0x000fe20003f86270 */
[----:B------:R-:W-:Y:S01]  /*5060*/  FFMA.FTZ R13, R13, UR14, -R137 ;  /* 0x0000000e0d0d7c23 */ /* 0x000fe20008010889 */
[----:B------:R-:W-:Y:S03]  /*5070*/  @!P0 ISETP.GE.AND P3, PT, R145, R148, PT ;  /* 0x000000949100820c */ /* 0x000fe60003f66270 */
[----:B------:R-:W-:Y:S01]  /*5080*/  MUFU.EX2 R199, R18 ;  /* 0x0000001200c77308 */ /* 0x000fe20000000800 */
[----:B------:R-:W-:Y:S01]  /*5090*/  @!P0 FSEL R19, R19, -INF , !P6 ;  /* 0xff80000013138808 */ /* 0x000fe20007000000 */
[----:B-1----:R-:W-:Y:S01]  /*50a0*/  IMAD.WIDE.U32 R6, R164, -0x326172a9, RZ ;  /* 0xcd9e8d57a4067825 */ /* 0x002fe200078e00ff */
[----:B------:R-:W-:Y:S02]  /*50b0*/  @!P0 FSEL R20, R20, -INF , !P5 ;  /* 0xff80000014148808 */ /* 0x000fe40006800000 */
[----:B------:R-:W-:Y:S01]  /*50c0*/  @!P0 FSEL R21, R21, -INF , !P4 ;  /* 0xff80000015158808 */ /* 0x000fe20006000000 */
[----:B------:R-:W-:Y:S01]  /*50d0*/  FFMA.FTZ R19, R19, UR14, -R138 ;  /* 0x0000000e13137c23 */ /* 0x000fe2000801088a */
[----:B------:R-:W-:Y:S01]  /*50e0*/  @!P0 FSEL R12, R12, -INF , !P2 ;  /* 0xff8000000c0c8808 */ /* 0x000fe20005000000 */
[----:B------:R-:W-:Y:S01]  /*50f0*/  FFMA.FTZ R20, R20, UR14, -R139 ;  /* 0x0000000e14147c23 */ /* 0x000fe2000801088b */
[----:B------:R-:W-:Y:S01]  /*5100*/  @!P0 FSEL R15, R15, -INF , !P3 ;  /* 0xff8000000f0f8808 */ /* 0x000fe20005800000 */
[----:B------:R-:W-:Y:S01]  /*5110*/  MUFU.EX2 R198, R19 ;  /* 0x0000001300c67308 */ /* 0x000fe20000000800 */
[----:B------:R-:W-:Y:S01]  /*5120*/  @!P0 ISETP.GE.AND P6, PT, R4, R150, PT ;  /* 0x000000960400820c */ /* 0x000fe20003fc6270 */
[----:B------:R-:W-:Y:S01]  /*5130*/  FFMA.FTZ R12, R12, UR14, -R137 ;  /* 0x0000000e0c0c7c23 */ /* 0x000fe20008010889 */
[C---:B------:R-:W-:Y:S01]  /*5140*/  @!P0 ISETP.GE.AND P5, PT, R4.reuse, R149, PT ;  /* 0x000000950400820c */ /* 0x040fe20003fa6270 */
[----:B------:R-:W-:Y:S01]  /*5150*/  FFMA.FTZ R15, R15, UR14, -R136 ;  /* 0x0000000e0f0f7c23 */ /* 0x000fe20008010888 */
[----:B------:R-:W-:Y:S01]  /*5160*/  @!P0 ISETP.GE.AND P4, PT, R4, R148, PT ;  /* 0x000000940400820c */ /* 0x000fe20003f86270 */
[----:B------:R-:W-:Y:S01]  /*5170*/  @!P0 VIADD R4, R0, 0x18 ;  /* 0x0000001800048836 */ /* 0x000fe20000000000 */
[----:B------:R-:W-:Y:S03]  /*5180*/  @!P0 ISETP.GE.AND P2, PT, R145, R151, PT ;  /* 0x000000979100820c */ /* 0x000fe60003f46270 */
[----:B------:R1:W-:Y:S01]  /*5190*/  MUFU.EX2 R214, R10 ;  /* 0x0000000a00d67308 */ /* 0x0003e20000000800 */
[----:B------:R-:W-:Y:S01]  /*51a0*/  @!P0 ISETP.GE.AND P3, PT, R144, R150, PT ;  /* 0x000000969000820c */ /* 0x000fe20003f66270 */
[----:B------:R-:W-:Y:S01]  /*51b0*/  @!P0 VIADD R0, R0, 0x19 ;  /* 0x0000001900008836 */ /* 0x000fe20000000000 */
[----:B------:R-:W-:Y:S01]  /*51c0*/  @!P0 FSEL R16, R16, -INF , !P1 ;  /* 0xff80000010108808 */ /* 0x000fe20004800000 */
[--C-:B------:R-:W-:Y:S01]  /*51d0*/  FFMA.FTZ R21, R21, UR14, -R139.reuse ;  /* 0x0000000e15157c23 */ /* 0x100fe2000801088b */
[----:B------:R-:W-:Y:S02]  /*51e0*/  @!P0 FSEL R17, R17, -INF , !P2 ;  /* 0xff80000011118808 */ /* 0x000fe40005000000 */
[----:B------:R-:W-:Y:S03]  /*51f0*/  @!P0 FSEL R22, R22, -INF , !P3 ;  /* 0xff80000016168808 */ /* 0x000fe60005800000 */
[----:B------:R1:W-:Y:S01]  /*5200*/  MUFU.EX2 R211, R9 ;  /* 0x0000000900d37308 */ /* 0x0003e20000000800 */
[-C--:B------:R-:W-:Y:S01]  /*5210*/  @!P0 ISETP.GE.AND P1, PT, R144, R149.reuse, PT ;  /* 0x000000959000820c */ /* 0x080fe20003f26270 */
[--C-:B------:R-:W-:Y:S01]  /*5220*/  FFMA.FTZ R16, R16, UR14, -R139.reuse ;  /* 0x0000000e10107c23 */ /* 0x100fe2000801088b */
[-C--:B------:R-:W-:Y:S01]  /*5230*/  @!P0 ISETP.GE.AND P2, PT, R144, R148.reuse, PT ;  /* 0x000000949000820c */ /* 0x080fe20003f46270 */
[----:B------:R-:W-:Y:S01]  /*5240*/  IMAD.WIDE.U32 R144, R157, -0x326172a9, RZ ;  /* 0xcd9e8d579d907825 */ /* 0x000fe200078e00ff */
[----:B------:R-:W-:Y:S02]  /*5250*/  @!P0 ISETP.GE.AND P3, PT, R4, R149, PT ;  /* 0x000000950400820c */ /* 0x000fe40003f66270 */
[----:B------:R-:W-:Y:S03]  /*5260*/  @!P0 FSEL R24, R24, -INF , !P1 ;  /* 0xff80000018188808 */ /* 0x000fe60004800000 */
[----:B------:R1:W-:Y:S01]  /*5270*/  MUFU.EX2 R213, R11 ;  /* 0x0000000b00d57308 */ /* 0x0003e20000000800 */
[----:B------:R-:W-:Y:S01]  /*5280*/  @!P0 FSEL R26, R26, -INF , !P2 ;  /* 0xff8000001a1a8808 */ /* 0x000fe20005000000 */
[----:B------:R-:W-:Y:S01]  /*5290*/  FFMA.FTZ R17, R17, UR14, -R139 ;  /* 0x0000000e11117c23 */ /* 0x000fe2000801088b */
[----:B------:R-:W-:Y:S01]  /*52a0*/  @!P0 FSEL R28, R28, -INF , !P3 ;  /* 0xff8000001c1c8808 */ /* 0x000fe20005800000 */
[----:B------:R-:W-:Y:S01]  /*52b0*/  FFMA.FTZ R22, R22, UR14, -R138 ;  /* 0x0000000e16167c23 */ /* 0x000fe2000801088a */
[----:B------:R-:W-:Y:S01]  /*52c0*/  @!P0 ISETP.GE.AND P1, PT, R4, R148, PT ;  /* 0x000000940400820c */ /* 0x000fe20003f26270 */
[----:B------:R-:W-:Y:S01]  /*52d0*/  FFMA.FTZ R26, R26, UR14, -R136 ;  /* 0x0000000e1a1a7c23 */ /* 0x000fe20008010888 */
[C---:B------:R-:W-:Y:S03]  /*52e0*/  @!P0 ISETP.GE.AND P2, PT, R4.reuse, R151, PT ;  /* 0x000000970400820c */ /* 0x040fe60003f46270 */
[----:B------:R-:W-:Y:S01]  /*52f0*/  MUFU.EX2 R192, R16 ;  /* 0x0000001000c07308 */ /* 0x000fe20000000800 */
[----:B------:R-:W-:Y:S01]  /*5300*/  @!P0 ISETP.GE.AND P3, PT, R4, R150, PT ;  /* 0x000000960400820c */ /* 0x000fe20003f66270 */
[----:B------:R-:W-:Y:S01]  /*5310*/  IMAD.WIDE.U32 R4, R162, -0x326172a9, RZ ;  /* 0xcd9e8d57a2047825 */ /* 0x000fe200078e00ff */
[----:B----4-:R-:W-:Y:S02]  /*5320*/  LOP3.LUT R8, R7, UR12, R166, 0x96, !PT ;  /* 0x0000000c07087c12 */ /* 0x010fe4000f8e96a6 */
[----:B------:R-:W-:Y:S01]  /*5330*/  @!P0 FSEL R23, R23, -INF , !P6 ;  /* 0xff80000017178808 */ /* 0x000fe20007000000 */
[--C-:B------:R-:W-:Y:S01]  /*5340*/  FFMA.FTZ R28, R28, UR14, -R137.reuse ;  /* 0x0000000e1c1c7c23 */ /* 0x100fe20008010889 */
[----:B-1----:R-:W-:Y:S03]  /*5350*/  LOP3.LUT R10, R5, UR12, R184, 0x96, !PT ;  /* 0x0000000c050a7c12 */ /* 0x002fe6000f8e96b8 */
[----:B------:R-:W-:Y:S01]  /*5360*/  MUFU.EX2 R190, R17 ;  /* 0x0000001100be7308 */ /* 0x000fe20000000800 */
[----:B------:R-:W-:Y:S01]  /*5370*/  LOP3.LUT R5, R133, UR11, R6, 0x96, !PT ;  /* 0x0000000b85057c12 */ /* 0x000fe2000f8e9606 */
[----:B------:R-:W-:Y:S01]  /*5380*/  UIADD3 UR12, UR9, -0x56f99767, URZ ;  /* 0xa9066899090c7890 */ /* 0x000fe2000fffe03f */
[----:B------:R-:W-:Y:S01]  /*5390*/  LOP3.LUT R6, R145, UR11, R4, 0x96, !PT ;  /* 0x0000000b91067c12 */ /* 0x000fe2000f8e9604 */
[----:B------:R-:W-:Y:S01]  /*53a0*/  IMAD.WIDE.U32 R8, R8, -0x2daee0ad, RZ ;  /* 0xd2511f5308087825 */ /* 0x000fe200078e00ff */
[----:B------:R-:W-:Y:S01]  /*53b0*/  @!P0 ISETP.GE.AND P6, PT, R0, R149, PT ;  /* 0x000000950000820c */ /* 0x000fe20003fc6270 */
[----:B------:R-:W-:Y:S01]  /*53c0*/  UIADD3 UR11, UR9, 0x646e171e, URZ ;  /* 0x646e171e090b7890 */ /* 0x000fe2000fffe03f */
[----:B------:R-:W-:Y:S03]  /*53d0*/  @!P0 FSEL R25, R25, -INF , !P5 ;  /* 0xff80000019198808 */ /* 0x000fe60006800000 */
[----:B------:R1:W-:Y:S01]  /*53e0*/  MUFU.EX2 R210, R14 ;  /* 0x0000000e00d27308 */ /* 0x0003e20000000800 */
[----:B------:R-:W-:Y:S01]  /*53f0*/  LOP3.LUT R160, R9, UR12, R160, 0x96, !PT ;  /* 0x0000000c09a07c12 */ /* 0x000fe2000f8e96a0 */
[----:B------:R-:W-:Y:S01]  /*5400*/  IMAD.WIDE.U32 R4, R5, -0x2daee0ad, RZ ;  /* 0xd2511f5305047825 */ /* 0x000fe200078e00ff */
[----:B------:R-:W-:Y:S02]  /*5410*/  @!P0 FSEL R29, R29, -INF , !P6 ;  /* 0xff8000001d1d8808 */ /* 0x000fe40007000000 */
[----:B------:R-:W-:Y:S01]  /*5420*/  @!P0 FSEL R27, R27, -INF , !P4 ;  /* 0xff8000001b1b8808 */ /* 0x000fe20006000000 */
[----:B------:R-:W-:Y:S01]  /*5430*/  IMAD.WIDE.U32 R10, R10, -0x2daee0ad, RZ ;  /* 0xd2511f530a0a7825 */ /* 0x000fe200078e00ff */
[----:B------:R-:W-:Y:S03]  /*5440*/  LOP3.LUT R9, R5, UR11, R8, 0x96, !PT ;  /* 0x0000000b05097c12 */ /* 0x000fe6000f8e9608 */
[----:B------:R4:W-:Y:S01]  /*5450*/  MUFU.EX2 R209, R15 ;  /* 0x0000000f00d17308 */ /* 0x0009e20000000800 */
[----:B------:R-:W-:Y:S01]  /*5460*/  @!P0 ISETP.GE.AND P5, PT, R0, R148, PT ;  /* 0x000000940000820c */ /* 0x000fe20003fa6270 */
[----:B------:R-:W-:Y:S01]  /*5470*/  IMAD.WIDE.U32 R6, R6, -0x2daee0ad, RZ ;  /* 0xd2511f5306067825 */ /* 0x000fe200078e00ff */
[C---:B------:R-:W-:Y:S02]  /*5480*/  @!P0 ISETP.GE.AND P4, PT, R0.reuse, R151, PT ;  /* 0x000000970000820c */ /* 0x040fe40003f86270 */
[----:B------:R-:W-:Y:S01]  /*5490*/  @!P0 ISETP.GE.AND P6, PT, R0, R150, PT ;  /* 0x000000960000820c */ /* 0x000fe20003fc6270 */
[--C-:B------:R-:W-:Y:S01]  /*54a0*/  FFMA.FTZ R25, R25, UR14, -R137.reuse ;  /* 0x0000000e19197c23 */ /* 0x100fe20008010889 */
[----:B------:R-:W-:Y:S03]  /*54b0*/  LOP3.LUT R8, R7, UR11, R10, 0x96, !PT ;  /* 0x0000000b07087c12 */ /* 0x000fe6000f8e960a */
[----:B------:R-:W-:Y:S01]  /*54c0*/  MUFU.EX2 R206, R12 ;  /* 0x0000000c00ce7308 */ /* 0x000fe20000000800 */
[C---:B------:R-:W-:Y:S01]  /*54d0*/  LOP3.LUT R145, R4.reuse, 0xffff, RZ, 0xc0, !PT ;  /* 0x0000ffff04917812 */ /* 0x040fe200078ec0ff */
[----:B------:R-:W-:Y:S01]  /*54e0*/  UIADD3 UR11, UR10, -0x4ab325aa, URZ ;  /* 0xb54cda560a0b7890 */ /* 0x000fe2000fffe03f */
[----:B------:R-:W-:Y:S01]  /*54f0*/  SHF.R.U32.HI R146, RZ, 0x10, R4 ;  /* 0x00000010ff927819 */ /* 0x000fe20000011604 */
[----:B------:R-:W-:Y:S01]  /*5500*/  FFMA.FTZ R23, R23, UR14, -R138 ;  /* 0x0000000e17177c23 */ /* 0x000fe2000801088a */
[----:B------:R-:W-:Y:S01]  /*5510*/  LOP3.LUT R10, R4, 0xff, RZ, 0xc0, !PT ;  /* 0x000000ff040a7812 */ /* 0x000fe200078ec0ff */
[--C-:B------:R-:W-:Y:S01]  /*5520*/  FFMA.FTZ R24, R24, UR14, -R137.reuse ;  /* 0x0000000e18187c23 */ /* 0x100fe20008010889 */
[----:B------:R-:W-:Y:S03]  /*5530*/  SHF.R.U32.HI R0, RZ, 0x18, R4 ;  /* 0x00000018ff007819 */ /* 0x000fe60000011604 */
[----:B------:R2:W-:Y:S01]  /*5540*/  MUFU.EX2 R205, R13 ;  /* 0x0000000d00cd7308 */ /* 0x0005e20000000800 */
[----:B------:R-:W-:Y:S01]  /*5550*/  IMAD.WIDE.U32 R4, R160, -0x326172a9, RZ ;  /* 0xcd9e8d57a0047825 */ /* 0x000fe200078e00ff */
[----:B------:R-:W-:Y:S02]  /*5560*/  LOP3.LUT R158, R11, UR12, R158, 0x96, !PT ;  /* 0x0000000c0b9e7c12 */ /* 0x000fe4000f8e969e */
[C---:B------:R-:W-:Y:S01]  /*5570*/  LOP3.LUT R134, R6.reuse, 0xff, RZ, 0xc0, !PT ;  /* 0x000000ff06867812 */ /* 0x040fe200078ec0ff */
[----:B------:R-:W-:Y:S01]  /*5580*/  FFMA.FTZ R27, R27, UR14, -R136 ;  /* 0x0000000e1b1b7c23 */ /* 0x000fe20008010888 */
[--C-:B------:R-:W-:Y:S01]  /*5590*/  SHF.R.U32.HI R135, RZ, 0x18, R6.reuse ;  /* 0x00000018ff877819 */ /* 0x100fe20000011606 */
[----:B------:R-:W-:Y:S01]  /*55a0*/  FFMA.FTZ R137, R29, UR14, -R137 ;  /* 0x0000000e1d897c23 */ /* 0x000fe20008010889 */
[----:B------:R-:W-:Y:S02]  /*55b0*/  SHF.R.U32.HI R141, RZ, 0x10, R6 ;  /* 0x00000010ff8d7819 */ /* 0x000fe40000011606 */
[----:B------:R-:W-:Y:S01]  /*55c0*/  MUFU.EX2 R188, R20 ;  /* 0x0000001400bc7308 */ /* 0x000fe20000000800 */
[----:B------:R-:W-:Y:S02]  /*55d0*/  LOP3.LUT R140, R6, 0xffff, RZ, 0xc0, !PT ;  /* 0x0000ffff068c7812 */ /* 0x000fe400078ec0ff */
[----:B------:R-:W-:Y:S02]  /*55e0*/  LOP3.LUT R6, R5, UR11, R132, 0x96, !PT ;  /* 0x0000000b05067c12 */ /* 0x000fe4000f8e9684 */
[C---:B------:R-:W-:Y:S02]  /*55f0*/  LOP3.LUT R132, R4.reuse, 0xff, RZ, 0xc0, !PT ;  /* 0x000000ff04847812 */ /* 0x040fe400078ec0ff */
[--C-:B------:R-:W-:Y:S03]  /*5600*/  SHF.R.U32.HI R133, RZ, 0x18, R4.reuse ;  /* 0x00000018ff857819 */ /* 0x100fe60000011604 */
[----:B------:R-:W-:Y:S01]  /*5610*/  MUFU.EX2 R187, R21 ;  /* 0x0000001500bb7308 */ /* 0x000fe20000000800 */
[----:B-1----:R-:W-:Y:S02]  /*5620*/  LOP3.LUT R14, R4, 0xffff, RZ, 0xc0, !PT ;  /* 0x0000ffff040e7812 */ /* 0x002fe400078ec0ff */
[----:B----4-:R-:W-:Y:S01]  /*5630*/  SHF.R.U32.HI R15, RZ, 0x10, R4 ;  /* 0x00000010ff0f7819 */ /* 0x010fe20000011604 */
[----:B------:R-:W-:Y:S01]  /*5640*/  IMAD.WIDE.U32 R4, R158, -0x326172a9, RZ ;  /* 0xcd9e8d579e047825 */ /* 0x000fe200078e00ff */
[----:B------:R-:W-:Y:S02]  /*5650*/  @!P0 FSEL R31, R31, -INF , !P5 ;  /* 0xff8000001f1f8808 */ /* 0x000fe40006800000 */
[----:B------:R-:W-:Y:S03]  /*5660*/  @!P0 FSEL R30, R30, -INF , !P1 ;  /* 0xff8000001e1e8808 */ /* 0x000fe60004800000 */
[----:B------:R-:W-:Y:S01]  /*5670*/  MUFU.EX2 R194, R22 ;  /* 0x0000001600c27308 */ /* 0x000fe20000000800 */
[----:B------:R-:W-:Y:S02]  /*5680*/  ISETP.LE.U32.AND P5, PT, R0, UR15, PT ;  /* 0x0000000f00007c0c */ /* 0x000fe4000bfa3070 */
[----:B------:R-:W-:Y:S01]  /*5690*/  ISETP.LE.U32.AND P1, PT, R10, UR15, PT ;  /* 0x0000000f0a007c0c */ /* 0x000fe2000bf23070 */
[----:B------:R-:W-:Y:S01]  /*56a0*/  FFMA.FTZ R30, R30, UR14, -R136 ;  /* 0x0000000e1e1e7c23 */ /* 0x000fe20008010888 */
[----:B------:R-:W-:Y:S01]  /*56b0*/  LOP3.LUT R0, R5, UR11, R144, 0x96, !PT ;  /* 0x0000000b05007c12 */ /* 0x000fe2000f8e9690 */
[----:B------:R-:W-:Y:S01]  /*56c0*/  FFMA.FTZ R136, R31, UR14, -R136 ;  /* 0x0000000e1f887c23 */ /* 0x000fe20008010888 */
[C---:B------:R-:W-:Y:S03]  /*56d0*/  LOP3.LUT R10, R4.reuse, 0xffff, RZ, 0xc0, !PT ;  /* 0x0000ffff040a7812 */ /* 0x040fe600078ec0ff */
[----:B------:R-:W-:Y:S01]  /*56e0*/  MUFU.EX2 R197, R25 ;  /* 0x0000001900c57308 */ /* 0x000fe20000000800 */
[----:B------:R-:W-:Y:S02]  /*56f0*/  LOP3.LUT R11, R4, 0xff, RZ, 0xc0, !PT ;  /* 0x000000ff040b7812 */ /* 0x000fe400078ec0ff */
[--C-:B--2---:R-:W-:Y:S02]  /*5700*/  SHF.R.U32.HI R13, RZ, 0x10, R4.reuse ;  /* 0x00000010ff0d7819 */ /* 0x104fe40000011604 */
[----:B------:R-:W-:Y:S02]  /*5710*/  SHF.R.U32.HI R12, RZ, 0x18, R4 ;  /* 0x00000018ff0c7819 */ /* 0x000fe40000011604 */
[C---:B------:R-:W-:Y:S03]  /*5720*/  LOP3.LUT R7, R6.reuse, 0xff, RZ, 0xc0, !PT ;  /* 0x000000ff06077812 */ /* 0x040fe600078ec0ff */
[----:B------:R-:W-:Y:S01]  /*5730*/  MUFU.EX2 R202, R26 ;  /* 0x0000001a00ca7308 */ /* 0x000fe20000000800 */
[--C-:B------:R-:W-:Y:S02]  /*5740*/  SHF.R.U32.HI R4, RZ, 0x18, R6.reuse ;  /* 0x00000018ff047819 */ /* 0x100fe40000011606 */
[----:B------:R-:W-:Y:S02]  /*5750*/  SHF.R.U32.HI R5, RZ, 0x10, R6 ;  /* 0x00000010ff057819 */ /* 0x000fe40000011606 */
[----:B------:R-:W-:Y:S02]  /*5760*/  LOP3.LUT R6, R6, 0xffff, RZ, 0xc0, !PT ;  /* 0x0000ffff06067812 */ /* 0x000fe400078ec0ff */
[----:B------:R-:W-:Y:S03]  /*5770*/  @!P0 FSEL R33, R33, -INF , !P4 ;  /* 0xff80000021218808 */ /* 0x000fe60006000000 */
[----:B------:R-:W-:Y:S01]  /*5780*/  MUFU.EX2 R191, R23 ;  /* 0x0000001700bf7308 */ /* 0x000fe20000000800 */
[----:B------:R-:W-:Y:S02]  /*5790*/  ISETP.LE.U32.AND P4, PT, R4, UR15, PT ;  /* 0x0000000f04007c0c */ /* 0x000fe4000bf83070 */
[----:B------:R-:W-:Y:S02]  /*57a0*/  SHF.R.U32.HI R4, RZ, 0x8, R6 ;  /* 0x00000008ff047819 */ /* 0x000fe40000011606 */
[----:B------:R-:W-:Y:S02]  /*57b0*/  LOP3.LUT R5, R5, 0xff, RZ, 0xc0, !PT ;  /* 0x000000ff05057812 */ /* 0x000fe400078ec0ff */
[----:B------:R-:W-:Y:S03]  /*57c0*/  LOP3.LUT R4, R4, 0xffff, RZ, 0xc0, !PT ;  /* 0x0000ffff04047812 */ /* 0x000fe600078ec0ff */
[----:B------:R-:W-:Y:S01]  /*57d0*/  MUFU.EX2 R200, R24 ;  /* 0x0000001800c87308 */ /* 0x000fe20000000800 */
[----:B------:R-:W-:Y:S02]  /*57e0*/  @!P0 FSEL R34, R34, -INF , !P3 ;  /* 0xff80000022228808 */ /* 0x000fe40005800000 */
[----:B------:R-:W-:Y:S02]  /*57f0*/  @!P0 FSEL R35, R35, -INF , !P6 ;  /* 0xff80000023238808 */ /* 0x000fe40007000000 */
[----:B------:R-:W-:Y:S01]  /*5800*/  @!P0 FSEL R32, R32, -INF , !P2 ;  /* 0xff80000020208808 */ /* 0x000fe20005000000 */
[----:B------:R-:W-:Y:S01]  /*5810*/  @!P4 FADD.FTZ R207, -R207, -RZ ;  /* 0x800000ffcfcfc221 */ /* 0x000fe20000010100 */
[----:B------:R-:W-:Y:S01]  /*5820*/  ISETP.LE.U32.AND P3, PT, R5, UR15, PT ;  /* 0x0000000f05007c0c */ /* 0x000fe2000bf63070 */
[--C-:B------:R-:W-:Y:S01]  /*5830*/  FFMA.FTZ R34, R34, UR14, -R138.reuse ;  /* 0x0000000e22227c23 */ /* 0x100fe2000801088a */
[----:B------:R-:W-:Y:S01]  /*5840*/  ISETP.LE.U32.AND P0, PT, R4, UR15, PT ;  /* 0x0000000f04007c0c */ /* 0x000fe2000bf03070 */
[--C-:B------:R-:W-:Y:S01]  /*5850*/  FFMA.FTZ R32, R32, UR14, -R139.reuse ;  /* 0x0000000e20207c23 */ /* 0x100fe2000801088b */
[C---:B------:R-:W-:Y:S01]  /*5860*/  LOP3.LUT R5, R0.reuse, 0xff, RZ, 0xc0, !PT ;  /* 0x000000ff00057812 */ /* 0x040fe200078ec0ff */
[----:B------:R-:W-:Y:S01]  /*5870*/  FFMA.FTZ R139, R33, UR14, -R139 ;  /* 0x0000000e218b7c23 */ /* 0x000fe2000801088b */
[----:B------:R-:W-:Y:S01]  /*5880*/  LOP3.LUT R4, R0, 0xffff, RZ, 0xc0, !PT ;  /* 0x0000ffff00047812 */ /* 0x000fe200078ec0ff */
[----:B------:R-:W1:Y:S01]  /*5890*/  MUFU.EX2 R184, R32 ;  /* 0x0000002000b87308 */ /* 0x000e620000000800 */
[----:B------:R-:W-:Y:S01]  /*58a0*/  ISETP.LE.U32.AND P6, PT, R5, UR15, PT ;  /* 0x0000000f05007c0c */ /* 0x000fe2000bfc3070 */
[----:B------:R-:W-:Y:S01]  /*58b0*/  FFMA.FTZ R138, R35, UR14, -R138 ;  /* 0x0000000e238a7c23 */ /* 0x000fe2000801088a */
[----:B------:R-:W-:Y:S02]  /*58c0*/  ISETP.LE.U32.AND P2, PT, R7, UR15, PT ;  /* 0x0000000f07007c0c */ /* 0x000fe4000bf43070 */
[--C-:B------:R-:W-:Y:S01]  /*58d0*/  SHF.R.U32.HI R6, RZ, 0x10, R0.reuse ;  /* 0x00000010ff067819 */ /* 0x100fe20000011600 */
[----:B------:R-:W-:Y:S01]  /*58e0*/  @!P3 FADD.FTZ R208, -R208, -RZ ;  /* 0x800000ffd0d0b221 */ /* 0x000fe20000010100 */
[----:B------:R-:W-:Y:S01]  /*58f0*/  SHF.R.U32.HI R5, RZ, 0x18, R0 ;  /* 0x00000018ff057819 */ /* 0x000fe20000011600 */
[----:B------:R-:W-:Y:S01]  /*5900*/  @!P0 FADD.FTZ R203, -R203, -RZ ;  /* 0x800000ffcbcb8221 */ /* 0x000fe20000010100 */
[----:B------:R-:W-:Y:S01]  /*5910*/  SHF.R.U32.HI R0, RZ, 0x8, R4 ;  /* 0x00000008ff007819 */ /* 0x000fe20000011604 */
[----:B------:R-:W-:Y:S01]  /*5920*/  MUFU.EX2 R183, R139 ;  /* 0x0000008b00b77308 */ /* 0x000fe20000000800 */
[----:B------:R-:W-:Y:S02]  /*5930*/  ISETP.LE.U32.AND P4, PT, R11, UR15, PT ;  /* 0x0000000f0b007c0c */ /* 0x000fe4000bf83070 */
[----:B------:R-:W-:Y:S01]  /*5940*/  LOP3.LUT R4, R0, 0xffff, RZ, 0xc0, !PT ;  /* 0x0000ffff00047812 */ /* 0x000fe200078ec0ff */
[----:B------:R-:W-:Y:S01]  /*5950*/  @!P6 FADD.FTZ R212, -R212, -RZ ;  /* 0x800000ffd4d4e221 */ /* 0x000fe20000010100 */
[----:B------:R-:W-:Y:S01]  /*5960*/  LOP3.LUT R0, R6, 0xff, RZ, 0xc0, !PT ;  /* 0x000000ff06007812 */ /* 0x000fe200078ec0ff */
[----:B------:R-:W-:Y:S01]  /*5970*/  @!P2 FADD.FTZ R204, -R204, -RZ ;  /* 0x800000ffcccca221 */ /* 0x000fe20000010100 */
[----:B------:R-:W-:Y:S01]  /*5980*/  ISETP.LE.U32.AND P0, PT, R4, UR15, PT ;  /* 0x0000000f04007c0c */ /* 0x000fe2000bf03070 */
[----:B-1----:R-:W-:Y:S01]  /*5990*/  @!P1 FADD.FTZ R184, -R184, -RZ ;  /* 0x800000ffb8b89221 */ /* 0x002fe20000010100 */
[----:B------:R-:W-:Y:S01]  /*59a0*/  ISETP.LE.U32.AND P2, PT, R5, UR15, PT ;  /* 0x0000000f05007c0c */ /* 0x000fe2000bf43070 */
[----:B------:R-:W-:Y:S01]  /*59b0*/  MUFU.EX2 R186, R34 ;  /* 0x0000002200ba7308 */ /* 0x000fe20000000800 */
[----:B------:R-:W-:Y:S02]  /*59c0*/  ISETP.LE.U32.AND P3, PT, R0, UR15, PT ;  /* 0x0000000f00007c0c */ /* 0x000fe4000bf63070 */
[----:B------:R-:W-:Y:S01]  /*59d0*/  LOP3.LUT R4, R13, 0xff, RZ, 0xc0, !PT ;  /* 0x000000ff0d047812 */ /* 0x000fe200078ec0ff */
[----:B------:R-:W-:Y:S01]  /*59e0*/  @!P4 FADD.FTZ R206, -R206, -RZ ;  /* 0x800000ffcecec221 */ /* 0x000fe20000010100 */
[----:B------:R-:W-:Y:S02]  /*59f0*/  SHF.R.U32.HI R0, RZ, 0x8, R10 ;  /* 0x00000008ff007819 */ /* 0x000fe4000001160a */
[----:B------:R-:W-:Y:S03]  /*5a00*/  ISETP.LE.U32.AND P4, PT, R132, UR15, PT ;  /* 0x0000000f84007c0c */ /* 0x000fe6000bf83070 */
[----:B------:R-:W1:Y:S01]  /*5a10*/  MUFU.EX2 R185, R138 ;  /* 0x0000008a00b97308 */ /* 0x000e620000000800 */
[----:B------:R-:W-:Y:S01]  /*5a20*/  LOP3.LUT R0, R0, 0xffff, RZ, 0xc0, !PT ;  /* 0x0000ffff00007812 */ /* 0x000fe200078ec0ff */
[----:B------:R-:W-:Y:S01]  /*5a30*/  @!P0 FADD.FTZ R211, -R211, -RZ ;  /* 0x800000ffd3d38221 */ /* 0x000fe20000010100 */
[----:B------:R-:W-:Y:S01]  /*5a40*/  ISETP.LE.U32.AND P0, PT, R4, UR15, PT ;  /* 0x0000000f04007c0c */ /* 0x000fe2000bf03070 */
[----:B------:R-:W-:Y:S01]  /*5a50*/  @!P2 FADD.FTZ R213, -R213, -RZ ;  /* 0x800000ffd5d5a221 */ /* 0x000fe20000010100 */
[----:B------:R-:W-:Y:S01]  /*5a60*/  ISETP.LE.U32.AND P6, PT, R0, UR15, PT ;  /* 0x0000000f00007c0c */ /* 0x000fe2000bfc3070 */
[----:B------:R-:W-:Y:S01]  /*5a70*/  @!P3 FADD.FTZ R214, -R214, -RZ ;  /* 0x800000ffd6d6b221 */ /* 0x000fe20000010100 */
[----:B------:R-:W-:Y:S03]  /*5a80*/  ISETP.LE.U32.AND P2, PT, R12, UR15, PT ;  /* 0x0000000f0c007c0c */ /* 0x000fe6000bf43070 */
[----:B------:R-:W-:Y:S01]  /*5a90*/  MUFU.EX2 R201, R27 ;  /* 0x0000001b00c97308 */ /* 0x000fe20000000800 */
[----:B------:R-:W-:Y:S02]  /*5aa0*/  SHF.R.U32.HI R0, RZ, 0x8, R14 ;  /* 0x00000008ff007819 */ /* 0x000fe4000001160e */
[----:B------:R-:W-:Y:S01]  /*5ab0*/  LOP3.LUT R4, R9, 0xff, RZ, 0xc0, !PT ;  /* 0x000000ff09047812 */ /* 0x000fe200078ec0ff */
[----:B------:R-:W-:Y:S01]  /*5ac0*/  @!P4 FADD.FTZ R192, -R192, -RZ ;  /* 0x800000ffc0c0c221 */ /* 0x000fe20000010100 */
[----:B------:R-:W-:Y:S02]  /*5ad0*/  LOP3.LUT R0, R0, 0xffff, RZ, 0xc0, !PT ;  /* 0x0000ffff00007812 */ /* 0x000fe400078ec0ff */
[----:B------:R-:W-:Y:S01]  /*5ae0*/  ISETP.LE.U32.AND P4, PT, R4, UR15, PT ;  /* 0x0000000f04007c0c */ /* 0x000fe2000bf83070 */
        /* <DEDUP_REMOVED lines=8> */
[----:B-1----:R-:W-:Y:S01]  /*5b70*/  @!P5 FADD.FTZ R185, -R185, -RZ ;  /* 0x800000ffb9b9d221 */ /* 0x002fe20000010100 */
[----:B------:R-:W-:Y:S02]  /*5b80*/  LOP3.LUT R0, R9, 0xffff, RZ, 0xc0, !PT ;  /* 0x0000ffff09007812 */ /* 0x000fe400078ec0ff */
[--C-:B------:R-:W-:Y:S01]  /*5b90*/  SHF.R.U32.HI R4, RZ, 0x18, R9.reuse ;  /* 0x00000018ff047819 */ /* 0x100fe20000011609 */
[----:B------:R-:W-:Y:S01]  /*5ba0*/  @!P4 FADD.FTZ R188, -R188, -RZ ;  /* 0x800000ffbcbcc221 */ /* 0x000fe20000010100 */
[----:B------:R-:W-:Y:S01]  /*5bb0*/  SHF.R.U32.HI R9, RZ, 0x10, R9 ;  /* 0x00000010ff097819 */ /* 0x000fe20000011609 */
[----:B------:R-:W-:Y:S01]  /*5bc0*/  @!P0 FADD.FTZ R190, -R190, -RZ ;  /* 0x800000ffbebe8221 */ /* 0x000fe20000010100 */
[----:B------:R-:W-:Y:S01]  /*5bd0*/  SHF.R.U32.HI R0, RZ, 0x8, R0 ;  /* 0x00000008ff007819 */ /* 0x000fe20000011600 */
[----:B------:R-:W-:Y:S01]  /*5be0*/  MUFU.EX2 R193, R137 ;  /* 0x0000008900c17308 */ /* 0x000fe20000000800 */
[----:B------:R-:W-:Y:S01]  /*5bf0*/  LOP3.LUT R9, R9, 0xff, RZ, 0xc0, !PT ;  /* 0x000000ff09097812 */ /* 0x000fe200078ec0ff */
[----:B------:R-:W-:Y:S01]  /*5c00*/  @!P6 FADD.FTZ R198, -R198, -RZ ;  /* 0x800000ffc6c6e221 */ /* 0x000fe20000010100 */
[----:B------:R-:W-:Y:S01]  /*5c10*/  LOP3.LUT R0, R0, 0xffff, RZ, 0xc0, !PT ;  /* 0x0000ffff00007812 */ /* 0x000fe200078ec0ff */
[----:B------:R-:W-:Y:S01]  /*5c20*/  @!P2 FADD.FTZ R199, -R199, -RZ ;  /* 0x800000ffc7c7a221 */ /* 0x000fe20000010100 */
[----:B------:R-:W-:Y:S02]  /*5c30*/  ISETP.LE.U32.AND P6, PT, R9, UR15, PT ;  /* 0x0000000f09007c0c */ /* 0x000fe4000bfc3070 */
[----:B------:R-:W-:Y:S03]  /*5c40*/  ISETP.LE.U32.AND P2, PT, R0, UR15, PT ;  /* 0x0000000f00007c0c */ /* 0x000fe6000bf43070 */
[----:B------:R-:W1:Y:S01]  /*5c50*/  MUFU.EX2 R196, R30 ;  /* 0x0000001e00c47308 */ /* 0x000e620000000800 */
[----:B------:R-:W-:Y:S02]  /*5c60*/  LOP3.LUT R0, R8, 0xffff, RZ, 0xc0, !PT ;  /* 0x0000ffff08007812 */ /* 0x000fe400078ec0ff */
[----:B------:R-:W-:Y:S02]  /*5c70*/  ISETP.LE.U32.AND P0, PT, R4, UR15, PT ;  /* 0x0000000f04007c0c */ /* 0x000fe4000bf03070 */
[----:B------:R-:W-:Y:S02]  /*5c80*/  LOP3.LUT R4, R8, 0xff, RZ, 0xc0, !PT ;  /* 0x000000ff08047812 */ /* 0x000fe400078ec0ff */
[----:B------:R-:W-:Y:S03]  /*5c90*/  SHF.R.U32.HI R0, RZ, 0x8, R0 ;  /* 0x00000008ff007819 */ /* 0x000fe60000011600 */
[----:B------:R-:W2:Y:S01]  /*5ca0*/  MUFU.EX2 R189, R136 ;  /* 0x0000008800bd7308 */ /* 0x000ea20000000800 */
[----:B------:R-:W-:Y:S01]  /*5cb0*/  SHF.R.U32.HI R5, RZ, 0x10, R8 ;  /* 0x00000010ff057819 */ /* 0x000fe20000011608 */
[----:B------:R-:W-:Y:S01]  /*5cc0*/  @!P6 FADD.FTZ R194, -R194, -RZ ;  /* 0x800000ffc2c2e221 */ /* 0x000fe20000010100 */
[----:B------:R-:W-:Y:S01]  /*5cd0*/  ISETP.LE.U32.AND P4, PT, R4, UR15, PT ;  /* 0x0000000f04007c0c */ /* 0x000fe2000bf83070 */
[----:B------:R-:W-:Y:S01]  /*5ce0*/  @!P2 FADD.FTZ R187, -R187, -RZ ;  /* 0x800000ffbbbba221 */ /* 0x000fe20000010100 */
[----:B------:R-:W-:Y:S02]  /*5cf0*/  LOP3.LUT R0, R0, 0xffff, RZ, 0xc0, !PT ;  /* 0x0000ffff00007812 */ /* 0x000fe400078ec0ff */
[----:B------:R-:W-:Y:S01]  /*5d00*/  LOP3.LUT R4, R5, 0xff, RZ, 0xc0, !PT ;  /* 0x000000ff05047812 */ /* 0x000fe200078ec0ff */
[----:B------:R-:W-:Y:S01]  /*5d10*/  @!P0 FADD.FTZ R191, -R191, -RZ ;  /* 0x800000ffbfbf8221 */ /* 0x000fe20000010100 */
[----:B------:R-:W-:Y:S02]  /*5d20*/  ISETP.LE.U32.AND P2, PT, R0, UR15, PT ;  /* 0x0000000f00007c0c */ /* 0x000fe4000bf43070 */
[----:B------:R-:W-:Y:S02]  /*5d30*/  ISETP.LE.U32.AND P6, PT, R4, UR15, PT ;  /* 0x0000000f04007c0c */ /* 0x000fe4000bfc3070 */
[----:B------:R-:W-:Y:S02]  /*5d40*/  SHF.R.U32.HI R0, RZ, 0x8, R145 ;  /* 0x00000008ff007819 */ /* 0x000fe40000011691 */
[----:B------:R-:W-:Y:S01]  /*5d50*/  LOP3.LUT R4, R146, 0xff, RZ, 0xc0, !PT ;  /* 0x000000ff92047812 */ /* 0x000fe200078ec0ff */
[----:B------:R-:W-:Y:S01]  /*5d60*/  @!P4 FADD.FTZ R200, -R200, -RZ ;  /* 0x800000ffc8c8c221 */ /* 0x000fe20000010100 */
[----:B------:R-:W-:Y:S02]  /*5d70*/  LOP3.LUT R0, R0, 0xffff, RZ, 0xc0, !PT ;  /* 0x0000ffff00007812 */ /* 0x000fe400078ec0ff */
[----:B------:R-:W-:Y:S02]  /*5d80*/  F2FP.RELU.F16.F32.PACK_AB R6, R211, R212 ;  /* 0x000000d4d306723e */ /* 0x000fe400000008ff */
[----:B------:R-:W-:Y:S01]  /*5d90*/  F2FP.RELU.F16.F32.PACK_AB R7, R205, R206 ;  /* 0x000000cecd07723e */ /* 0x000fe200000008ff */
[----:B------:R-:W-:Y:S01]  /*5da0*/  @!P2 FADD.FTZ R197, -R197, -RZ ;  /* 0x800000ffc5c5a221 */ /* 0x000fe20000010100 */
[----:B------:R-:W-:Y:S01]  /*5db0*/  ISETP.LE.U32.AND P2, PT, R0, UR15, PT ;  /* 0x0000000f00007c0c */ /* 0x000fe2000bf43070 */
[----:B------:R-:W-:Y:S01]  /*5dc0*/  @!P6 FADD.FTZ R202, -R202, -RZ ;  /* 0x800000ffcacae221 */ /* 0x000fe20000010100 */
[----:B------:R-:W-:Y:S02]  /*5dd0*/  ISETP.LE.U32.AND P6, PT, R4, UR15, PT ;  /* 0x0000000f04007c0c */ /* 0x000fe4000bfc3070 */
[----:B------:R-:W-:Y:S02]  /*5de0*/  LOP3.LUT R4, R141, 0xff, RZ, 0xc0, !PT ;  /* 0x000000ff8d047812 */ /* 0x000fe400078ec0ff */
[----:B------:R-:W-:Y:S02]  /*5df0*/  SHF.R.U32.HI R0, RZ, 0x8, R140 ;  /* 0x00000008ff007819 */ /* 0x000fe4000001168c */
[----:B------:R-:W-:Y:S02]  /*5e00*/  ISETP.LE.U32.AND P1, PT, R4, UR15, PT ;  /* 0x0000000f04007c0c */ /* 0x000fe4000bf23070 */
[----:B------:R-:W-:Y:S02]  /*5e10*/  LOP3.LUT R5, R0, 0xffff, RZ, 0xc0, !PT ;  /* 0x0000ffff00057812 */ /* 0x000fe400078ec0ff */
[----:B------:R-:W-:Y:S01]  /*5e20*/  F2FP.RELU.F16.F32.PACK_AB R4, R203, R204 ;  /* 0x000000cccb04723e */ /* 0x000fe200000008ff */
[----:B------:R-:W-:Y:S01]  /*5e30*/  @!P2 FADD.FTZ R183, -R183, -RZ ;  /* 0x800000ffb7b7a221 */ /* 0x000fe20000010100 */
[----:B------:R-:W-:Y:S01]  /*5e40*/  F2FP.RELU.F16.F32.PACK_AB R0, R207, R208 ;  /* 0x000000d0cf00723e */ /* 0x000fe200000008ff */
[----:B------:R-:W-:Y:S01]  /*5e50*/  @!P6 FADD.FTZ R186, -R186, -RZ ;  /* 0x800000ffbabae221 */ /* 0x000fe20000010100 */
[----:B------:R-:W-:Y:S01]  /*5e60*/  ISETP.LE.U32.AND P2, PT, R5, UR15, PT ;  /* 0x0000000f05007c0c */ /* 0x000fe2000bf43070 */
[----:B------:R4:W-:Y:S01]  /*5e70*/  STS [R219+0x19000], R4 ;  /* 0x01900004db007388 */ /* 0x0009e20000000800 */
[----:B------:R-:W-:Y:S02]  /*5e80*/  F2FP.RELU.F16.F32.PACK_AB R5, R213, R214 ;  /* 0x000000d6d505723e */ /* 0x000fe400000008ff */
[----:B------:R-:W-:Y:S01]  /*5e90*/  SHF.R.U32.HI R8, RZ, 0x18, R8 ;  /* 0x00000018ff087819 */ /* 0x000fe20000011608 */
[----:B------:R3:W-:Y:S01]  /*5ea0*/  STS [R219+0x19400], R0 ;  /* 0x01940000db007388 */ /* 0x0007e20000000800 */
[----:B------:R-:W-:Y:S01]  /*5eb0*/  ISETP.LE.U32.AND P3, PT, R134, UR15, PT ;  /* 0x0000000f86007c0c */ /* 0x000fe2000bf63070 */
[----:B-1----:R-:W-:Y:S01]  /*5ec0*/  @!P1 FADD.FTZ R196, -R196, -RZ ;  /* 0x800000ffc4c49221 */ /* 0x002fe20000010100 */
[----:B------:R-:W-:Y:S02]  /*5ed0*/  ISETP.LE.U32.AND P4, PT, R8, UR15, PT ;  /* 0x0000000f08007c0c */ /* 0x000fe4000bf83070 */
[----:B------:R-:W-:Y:S02]  /*5ee0*/  ISETP.LE.U32.AND P0, PT, R135, UR15, PT ;  /* 0x0000000f87007c0c */ /* 0x000fe4000bf03070 */
[----:B------:R-:W-:Y:S01]  /*5ef0*/  FSETP.GE.FTZ.AND P1, PT, R187, RZ, PT ;  /* 0x000000ffbb00720b */ /* 0x000fe20003f36000 */
[----:B------:R-:W-:Y:S01]  /*5f00*/  @!P2 FADD.FTZ R193, -R193, -RZ ;  /* 0x800000ffc1c1a221 */ /* 0x000fe20000010100 */
[----:B------:R-:W-:Y:S02]  /*5f10*/  FSETP.GE.FTZ.AND P5, PT, R203, RZ, PT ;  /* 0x000000ffcb00720b */ /* 0x000fe40003fb6000 */
[----:B------:R-:W-:Y:S03]  /*5f20*/  FSETP.GE.FTZ.AND P2, PT, R188, RZ, PT ;  /* 0x000000ffbc00720b */ /* 0x000fe60003f56000 */
[----:B------:R-:W-:Y:S01]  /*5f30*/  @!P3 FADD.FTZ R195, -R195, -RZ ;  /* 0x800000ffc3c3b221 */ /* 0x000fe20000010100 */
[----:B------:R-:W-:Y:S01]  /*5f40*/  FSETP.GE.FTZ.AND P3, PT, R190, RZ, PT ;  /* 0x000000ffbe00720b */ /* 0x000fe20003f76000 */
[----:B------:R-:W-:Y:S01]  /*5f50*/  @!P4 FADD.FTZ R201, -R201, -RZ ;  /* 0x800000ffc9c9c221 */ /* 0x000fe20000010100 */
[----:B------:R-:W-:Y:S01]  /*5f60*/  FSETP.GE.FTZ.AND P4, PT, R192, RZ, PT ;  /* 0x000000ffc000720b */ /* 0x000fe20003f96000 */
[----:B--2---:R-:W-:Y:S01]  /*5f70*/  @!P0 FADD.FTZ R189, -R189, -RZ ;  /* 0x800000ffbdbd8221 */ /* 0x004fe20000010100 */
[----:B------:R-:W-:Y:S02]  /*5f80*/  FSETP.GE.FTZ.AND P0, PT, R204, RZ, PT ;  /* 0x000000ffcc00720b */ /* 0x000fe40003f16000 */
[----:B----4-:R-:W-:Y:S02]  /*5f90*/  F2FP.RELU.F16.F32.PACK_AB R4, R190, R192 ;  /* 0x000000c0be04723e */ /* 0x010fe400000008ff */
[----:B---3--:R-:W-:Y:S03]  /*5fa0*/  F2FP.RELU.F16.F32.PACK_AB R0, R198, R199 ;  /* 0x000000c7c600723e */ /* 0x008fe600000008ff */
        /* <DEDUP_REMOVED lines=9> */
[----:B------:R1:W-:Y:S01]  /*6040*/  STS [R218+0x1a400], R6 ;  /* 0x01a40006da007388 */ /* 0x0003e20000000800 */
[----:B------:R-:W-:Y:S03]  /*6050*/  F2FP.RELU.F16.F32.PACK_AB R7, R197, R200 ;  /* 0x000000c8c507723e */ /* 0x000fe600000008ff */
[----:B------:R2:W-:Y:S04]  /*6060*/  STS [R217+0x19000], R5 ;  /* 0x01900005d9007388 */ /* 0x0005e80000000800 */
[----:B------:R3:W-:Y:S04]  /*6070*/  STS [R217+0x19400], R4 ;  /* 0x01940004d9007388 */ /* 0x0007e80000000800 */
[----:B------:R4:W-:Y:S01]  /*6080*/  STS [R216+0x19000], R0 ;  /* 0x01900000d8007388 */ /* 0x0009e20000000800 */
[----:B-1----:R-:W-:Y:S02]  /*6090*/  F2FP.RELU.F16.F32.PACK_AB R6, R201, R202 ;  /* 0x000000cac906723e */ /* 0x002fe400000008ff */
[----:B--2---:R-:W-:Y:S02]  /*60a0*/  F2FP.RELU.F16.F32.PACK_AB R5, R185, R186 ;  /* 0x000000bab905723e */ /* 0x004fe400000008ff */
[----:B---3--:R-:W-:Y:S03]  /*60b0*/  F2FP.RELU.F16.F32.PACK_AB R4, R193, R195 ;  /* 0x000000c3c104723e */ /* 0x008fe600000008ff */
[----:B------:R-:W-:Y:S01]  /*60c0*/  STS [R216+0x19400], R5 ;  /* 0x01940005d8007388 */ /* 0x000fe20000000800 */
[----:B----4-:R-:W-:Y:S03]  /*60d0*/  F2FP.RELU.F16.F32.PACK_AB R0, R189, R196 ;  /* 0x000000c4bd00723e */ /* 0x010fe600000008ff */
[----:B------:R-:W-:Y:S04]  /*60e0*/  STS [R217+0x1a000], R7 ;  /* 0x01a00007d9007388 */ /* 0x000fe80000000800 */
[----:B------:R-:W-:Y:S04]  /*60f0*/  STS [R217+0x1a400], R6 ;  /* 0x01a40006d9007388 */ /* 0x000fe80000000800 */
[----:B------:R-:W-:Y:S04]  /*6100*/  STS [R216+0x1a000], R4 ;  /* 0x01a00004d8007388 */ /* 0x000fe80000000800 */
[----:B------:R1:W-:Y:S04]  /*6110*/  STS [R216+0x1a400], R0 ;  /* 0x01a40000d8007388 */ /* 0x0003e80000000800 */
[----:B------:R-:W-:Y:S08]  /*6120*/  LDSM.16.M88.4 R32, [R175+UR4+0x6000] ;  /* 0x00600004af20783b */ /* 0x000ff00008000200 */
[----:B------:R-:W2:Y:S08]  /*6130*/  LDSM.16.M88.4 R16, [R172+UR4+0xf000] ;  /* 0x00f00004ac10783b */ /* 0x000eb00008000200 */
[----:B------:R-:W3:Y:S01]  /*6140*/  LDSM.16.M88.4 R28, [R175+UR4+0x6800] ;  /* 0x00680004af1c783b */ /* 0x000ee20008000200 */
[----:B-1----:R-:W-:Y:S07]  /*6150*/  IMAD.U32 R0, RZ, RZ, UR4 ;  /* 0x00000004ff007e24 */ /* 0x002fee000f8e00ff */
[----:B------:R-:W1:Y:S01]  /*6160*/  LDSM.16.M88.4 R132, [R172+UR4+0xf400] ;  /* 0x00f40004ac84783b */ /* 0x000e620008000200 */
[----:B------:R-:W-:Y:S05]  /*6170*/  IADD3 R0, R175, 0x6000, R0 ;  /* 0x00006000af007810 */ /* 0x000fea0007ffe000 */
[----:B------:R-:W-:Y:S02]  /*6180*/  IMAD.IADD R0, R0, 0x1, R180 ;  /* 0x0000000100007824 */ /* 0x000fe400078e02b4 */
[----:B------:R-:W-:Y:S08]  /*6190*/  LDSM.16.M88.4 R140, [R173+0x6000] ;  /* 0x00600000ad8c783b */ /* 0x000ff00000000200 */
[----:B------:R-:W4:Y:S01]  /*61a0*/  LDSM.16.M88.4 R136, [R0] ;  /* 0x000000000088783b */ /* 0x000f220000000200 */
[-C--:B--2---:R-:W-:Y:S07]  /*61b0*/  HMMA.16816.F32 R4, R32, R16.reuse, RZ ;  /* 0x000000102004723c */ /* 0x084fee00000018ff */
[----:B------:R-:W2:Y:S01]  /*61c0*/  LDSM.16.M88.4 R144, [R0+0x800] ;  /* 0x000800000090783b */ /* 0x000ea20000000200 */
[C---:B---3--:R-:W-:Y:S07]  /*61d0*/  HMMA.16816.F32 R8, R28.reuse, R16, RZ ;  /* 0x000000101c08723c */ /* 0x048fee00000018ff */
[----:B------:R-:W3:Y:S01]  /*61e0*/  LDSM.16.M88.4 R148, [R173+0x6400] ;  /* 0x00640000ad94783b */ /* 0x000ee20000000200 */
[-C--:B------:R-:W-:Y:S07]  /*61f0*/  HMMA.16816.F32 R12, R28, R18.reuse, RZ ;  /* 0x000000121c0c723c */ /* 0x080fee00000018ff */
[----:B------:R-:W-:Y:S01]  /*6200*/  LDSM.16.M88.4 R152, [R175+UR4+0x7000] ;  /* 0x00700004af98783b */ /* 0x000fe20008000200 */
[C---:B------:R-:W-:Y:S07]  /*6210*/  HMMA.16816.F32 R16, R32.reuse, R18, RZ ;  /* 0x000000122010723c */ /* 0x040fee00000018ff */
[----:B------:R-:W3:Y:S01]  /*6220*/  LDSM.16.M88.4 R156, [R172+UR4+0x11000] ;  /* 0x01100004ac9c783b */ /* 0x000ee20008000200 */
[-C--:B-1----:R-:W-:Y:S06]  /*6230*/  HMMA.16816.F32 R20, R32, R132.reuse, RZ ;  /* 0x000000842014723c */ /* 0x082fec00000018ff */
[C---:B------:R-:W-:Y:S01]  /*6240*/  HMMA.16816.F32 R24, R28.reuse, R132, RZ ;  /* 0x000000841c18723c */ /* 0x040fe200000018ff */
[----:B------:R-:W1:Y:S05]  /*6250*/  LDSM.16.M88.4 R160, [R175+UR4+0x7800] ;  /* 0x00780004afa0783b */ /* 0x000e6a0008000200 */
[-C--:B------:R-:W-:Y:S03]  /*6260*/  HMMA.16816.F32 R28, R28, R134.reuse, RZ ;  /* 0x000000861c1c723c */ /* 0x080fe600000018ff */
[----:B------:R-:W-:Y:S03]  /*6270*/  LDSM.16.M88.4 R164, [R0+0x1800] ;  /* 0x0018000000a4783b */ /* 0x000fe60000000200 */
[----:B------:R-:W-:Y:S05]  /*6280*/  HMMA.16816.F32 R32, R32, R134, RZ ;  /* 0x000000862020723c */ /* 0x000fea00000018ff */
[----:B------:R-:W1:Y:S01]  /*6290*/  LDSM.16.M88.4 R132, [R172+UR4+0x11400] ;  /* 0x01140004ac84783b */ /* 0x000e620008000200 */
[-C--:B----4-:R-:W-:Y:S06]  /*62a0*/  HMMA.16816.F32 R4, R136, R140.reuse, R4 ;  /* 0x0000008c8804723c */ /* 0x090fec0000001804 */
[C---:B--2---:R-:W-:Y:S06]  /*62b0*/  HMMA.16816.F32 R8, R144.reuse, R140, R8 ;  /* 0x0000008c9008723c */ /* 0x044fec0000001808 */
[-C--:B------:R-:W-:Y:S06]  /*62c0*/  HMMA.16816.F32 R12, R144, R142.reuse, R12 ;  /* 0x0000008e900c723c */ /* 0x080fec000000180c */
[C---:B------:R-:W-:Y:S01]  /*62d0*/  HMMA.16816.F32 R16, R136.reuse, R142, R16 ;  /* 0x0000008e8810723c */ /* 0x040fe20000001810 */
[----:B------:R-:W-:Y:S05]  /*62e0*/  LDSM.16.M88.4 R140, [R0+0x1000] ;  /* 0x00100000008c783b */ /* 0x000fea0000000200 */
[-C--:B---3--:R-:W-:Y:S06]  /*62f0*/  HMMA.16816.F32 R20, R136, R148.reuse, R20 ;  /* 0x000000948814723c */ /* 0x088fec0000001814 */
[C---:B------:R-:W-:Y:S06]  /*6300*/  HMMA.16816.F32 R24, R144.reuse, R148, R24 ;  /* 0x000000949018723c */ /* 0x040fec0000001818 */
[-C--:B------:R-:W-:Y:S01]  /*6310*/  HMMA.16816.F32 R28, R144, R150.reuse, R28 ;  /* 0x00000096901c723c */ /* 0x080fe2000000181c */
[----:B------:R-:W2:Y:S05]  /*6320*/  LDSM.16.M88.4 R144, [R173+0x8000] ;  /* 0x00800000ad90783b */ /* 0x000eaa0000000200 */
[----:B------:R-:W-:Y:S03]  /*6330*/  HMMA.16816.F32 R32, R136, R150, R32 ;  /* 0x000000968820723c */ /* 0x000fe60000001820 */
[----:B------:R-:W3:Y:S03]  /*6340*/  LDSM.16.M88.4 R136, [R173+0x8400] ;  /* 0x00840000ad88783b */ /* 0x000ee60000000200 */
[-C--:B------:R-:W-:Y:S05]  /*6350*/  HMMA.16816.F32 R4, R152, R156.reuse, R4 ;  /* 0x0000009c9804723c */ /* 0x080fea0000001804 */
[----:B------:R-:W-:Y:S01]  /*6360*/  LDSM.16.M88.4 R148, [R175+UR4+0x8000] ;  /* 0x00800004af94783b */ /* 0x000fe20008000200 */
[C---:B-1----:R-:W-:Y:S06]  /*6370*/  HMMA.16816.F32 R8, R160.reuse, R156, R8 ;  /* 0x0000009ca008723c */ /* 0x042fec0000001808 */
[-C--:B------:R-:W-:Y:S06]  /*6380*/  HMMA.16816.F32 R12, R160, R158.reuse, R12 ;  /* 0x0000009ea00c723c */ /* 0x080fec000000180c */
[C---:B------:R-:W-:Y:S01]  /*6390*/  HMMA.16816.F32 R16, R152.reuse, R158, R16 ;  /* 0x0000009e9810723c */ /* 0x040fe20000001810 */
[----:B------:R-:W1:Y:S05]  /*63a0*/  LDSM.16.M88.4 R156, [R172+UR4+0x13000] ;  /* 0x01300004ac9c783b */ /* 0x000e6a0008000200 */
[-C--:B------:R-:W-:Y:S06]  /*63b0*/  HMMA.16816.F32 R20, R152, R132.reuse, R20 ;  /* 0x000000849814723c */ /* 0x080fec0000001814 */
[C---:B------:R-:W-:Y:S06]  /*63c0*/  HMMA.16816.F32 R24, R160.reuse, R132, R24 ;  /* 0x00000084a018723c */ /* 0x040fec0000001818 */
[-C--:B------:R-:W-:Y:S01]  /*63d0*/  HMMA.16816.F32 R28, R160, R134.reuse, R28 ;  /* 0x00000086a01c723c */ /* 0x080fe2000000181c */
[----:B------:R-:W-:Y:S05]  /*63e0*/  LDSM.16.M88.4 R160, [R173+0xa000] ;  /* 0x00a00000ada0783b */ /* 0x000fea0000000200 */
[----:B------:R-:W-:Y:S03]  /*63f0*/  HMMA.16816.F32 R32, R152, R134, R32 ;  /* 0x000000869820723c */ /* 0x000fe60000001820 */
[----:B------:R-:W4:Y:S03]  /*6400*/  LDSM.16.M88.4 R132, [R175+UR4+0x8800] ;  /* 0x00880004af84783b */ /* 0x000f260008000200 */
[-C--:B--2---:R-:W-:Y:S05]  /*6410*/  HMMA.16816.F32 R4, R140, R144.reuse, R4 ;  /* 0x000000908c04723c */ /* 0x084fea0000001804 */
[----:B------:R-:W2:Y:S01]  /*6420*/  LDSM.16.M88.4 R152, [R172+UR4+0x13400] ;  /* 0x01340004ac98783b */ /* 0x000ea20008000200 */
[C---:B------:R-:W-:Y:S06]  /*6430*/  HMMA.16816.F32 R8, R164.reuse, R144, R8 ;  /* 0x00000090a408723c */ /* 0x040fec0000001808 */
[-C--:B------:R-:W-:Y:S06]  /*6440*/  HMMA.16816.F32 R12, R164, R146.reuse, R12 ;  /* 0x00000092a40c723c */ /* 0x080fec000000180c */
[C---:B------:R-:W-:Y:S01]  /*6450*/  HMMA.16816.F32 R16, R140.reuse, R146, R16 ;  /* 0x000000928c10723c */ /* 0x040fe20000001810 */
[----:B------:R-:W2:Y:S05]  /*6460*/  LDSM.16.M88.4 R144, [R0+0x2000] ;  /* 0x002000000090783b */ /* 0x000eaa0000000200 */
[-C--:B---3--:R-:W-:Y:S06]  /*6470*/  HMMA.16816.F32 R20, R140, R136.reuse, R20 ;  /* 0x000000888c14723c */ /* 0x088fec0000001814 */
[C---:B------:R-:W-:Y:S06]  /*6480*/  HMMA.16816.F32 R24, R164.reuse, R136, R24 ;  /* 0x00000088a418723c */ /* 0x040fec0000001818 */
[-C--:B------:R-:W-:Y:S06]  /*6490*/  HMMA.16816.F32 R28, R164, R138.reuse, R28 ;  /* 0x0000008aa41c723c */ /* 0x080fec000000181c */
[----:B------:R-:W-:Y:S01]  /*64a0*/  HMMA.16816.F32 R32, R140, R138, R32 ;  /* 0x0000008a8c20723c */ /* 0x000fe20000001820 */
[----:B------:R-:W3:Y:S05]  /*64b0*/  LDSM.16.M88.4 R136, [R0+0x2800] ;  /* 0x002800000088783b */ /* 0x000eea0000000200 */
[-C--:B-1----:R-:W-:Y:S03]  /*64c0*/  HMMA.16816.F32 R4, R148, R156.reuse, R4 ;  /* 0x0000009c9404723c */ /* 0x082fe60000001804 */
[----:B------:R-:W1:Y:S03]  /*64d0*/  LDSM.16.M88.4 R140, [R173+0xa400] ;  /* 0x00a40000ad8c783b */ /* 0x000e660000000200 */
[C---:B----4-:R-:W-:Y:S06]  /*64e0*/  HMMA.16816.F32 R8, R132.reuse, R156, R8 ;  /* 0x0000009c8408723c */ /* 0x050fec0000001808 */
[-C--:B------:R-:W-:Y:S06]  /*64f0*/  HMMA.16816.F32 R12, R132, R158.reuse, R12 ;  /* 0x0000009e840c723c */ /* 0x080fec000000180c */
[C---:B------:R-:W-:Y:S06]  /*6500*/  HMMA.16816.F32 R16, R148.reuse, R158, R16 ;  /* 0x0000009e9410723c */ /* 0x040fec0000001810 */
[-C--:B--2---:R-:W-:Y:S06]  /*6510*/  HMMA.16816.F32 R20, R148, R152.reuse, R20 ;  /* 0x000000989414723c */ /* 0x084fec0000001814 */
[C---:B------:R-:W-:Y:S06]  /*6520*/  HMMA.16816.F32 R24, R132.reuse, R152, R24 ;  /* 0x000000988418723c */ /* 0x040fec0000001818 */
[-C--:B------:R-:W-:Y:S06]  /*6530*/  HMMA.16816.F32 R28, R132, R154.reuse, R28 ;  /* 0x0000009a841c723c */ /* 0x080fec000000181c */
[----:B------:R-:W-:Y:S06]  /*6540*/  HMMA.16816.F32 R32, R148, R154, R32 ;  /* 0x0000009a9420723c */ /* 0x000fec0000001820 */
[-C--:B------:R-:W-:Y:S06]  /*6550*/  HMMA.16816.F32 R4, R144, R160.reuse, R4 ;  /* 0x000000a09004723c */ /* 0x080fec0000001804 */
[C---:B---3--:R-:W-:Y:S06]  /*6560*/  HMMA.16816.F32 R8, R136.reuse, R160, R8 ;  /* 0x000000a08808723c */ /* 0x048fec0000001808 */
[-C--:B------:R-:W-:Y:S06]  /*6570*/  HMMA.16816.F32 R12, R136, R162.reuse, R12 ;  /* 0x000000a2880c723c */ /* 0x080fec000000180c */
[C---:B------:R-:W-:Y:S06]  /*6580*/  HMMA.16816.F32 R16, R144.reuse, R162, R16 ;  /* 0x000000a29010723c */ /* 0x040fec0000001810 */
[-C--:B-1----:R-:W-:Y:S05]  /*6590*/  HMMA.16816.F32 R20, R144, R140.reuse, R20 ;  /* 0x0000008c9014723c */ /* 0x082fea0000001814 */
[----:B------:R-:W-:Y:S01]  /*65a0*/  FADD.FTZ R0, -R171, R4 ;  /* 0x00000004ab007221 */ /* 0x000fe20000010100 */
[C---:B------:R-:W-:Y:S05]  /*65b0*/  HMMA.16816.F32 R24, R136.reuse, R140, R24 ;  /* 0x0000008c8818723c */ /* 0x040fea0000001818 */
[-C--:B------:R-:W-:Y:S01]  /*65c0*/  FSEL R0, R0, R171.reuse, P0 ;  /* 0x000000ab00007208 */ /* 0x080fe20000000000 */
[-C--:B------:R-:W-:Y:S03]  /*65d0*/  HMMA.16816.F32 R28, R136, R142.reuse, R28 ;  /* 0x0000008e881c723c */ /* 0x080fe6000000181c */
[----:B------:R-:W-:Y:S02]  /*65e0*/  FSETP.GE.FTZ.AND P0, PT, R183, RZ, PT ;  /* 0x000000ffb700720b */ /* 0x000fe40003f16000 */
[----:B------:R-:W-:Y:S01]  /*65f0*/  FMUL.FTZ R133, R204, R0 ;  /* 0x00000000cc857220 */ /* 0x000fe20000410000 */
[----:B------:R-:W-:Y:S05]  /*6600*/  HMMA.16816.F32 R32, R144, R142, R32 ;  /* 0x0000008e9020723c */ /* 0x000fea0000001820 */
[C---:B------:R-:W-:Y:S01]  /*6610*/  FADD.FTZ R132, -R171.reuse, R5 ;  /* 0x00000005ab847221 */ /* 0x040fe20000010100 */
[C---:B------:R-:W-:Y:S01]  /*6620*/  FADD.FTZ R0, -R171.reuse, R21 ;  /* 0x00000015ab007221 */ /* 0x040fe20000010100 */
[C---:B------:R-:W-:Y:S01]  /*6630*/  FADD.FTZ R16, -R171.reuse, R16 ;  /* 0x00000010ab107221 */ /* 0x040fe20000010100 */
[C---:B------:R-:W-:Y:S03]  /*6640*/  FADD.FTZ R5, -R171.reuse, R17 ;  /* 0x00000011ab057221 */ /* 0x040fe60000010100 */
[-C--:B------:R-:W-:Y:S01]  /*6650*/  FSEL R0, R0, R171.reuse, P1 ;  /* 0x000000ab00007208 */ /* 0x080fe20000800000 */
[----:B------:R-:W-:Y:S01]  /*6660*/  FADD.FTZ R4, -R171, R20 ;  /* 0x00000014ab047221 */ /* 0x000fe20000010100 */
[----:B------:R-:W-:Y:S01]  /*6670*/  FSETP.GE.FTZ.AND P1, PT, R184, RZ, PT ;  /* 0x000000ffb800720b */ /* 0x000fe20003f36000 */
[----:B------:R-:W-:Y:S01]  /*6680*/  FADD.FTZ R6, -R170, R6 ;  /* 0x00000006aa067221 */ /* 0x000fe20000010100 */
[-C--:B------:R-:W-:Y:S01]  /*6690*/  FSEL R17, R132, R171.reuse, P5 ;  /* 0x000000ab84117208 */ /* 0x080fe20002800000 */
[----:B------:R-:W-:Y:S01]  /*66a0*/  FMUL.FTZ R0, R187, R0 ;  /* 0x00000000bb007220 */ /* 0x000fe20000410000 */
[-C--:B------:R-:W-:Y:S01]  /*66b0*/  FSEL R16, R16, R171.reuse, P4 ;  /* 0x000000ab10107208 */ /* 0x080fe20002000000 */
[----:B------:R-:W-:Y:S01]  /*66c0*/  FADD.FTZ R7, -R170, R7 ;  /* 0x00000007aa077221 */ /* 0x000fe20000010100 */
[----:B------:R-:W-:Y:S01]  /*66d0*/  FSEL R5, R5, R171, P3 ;  /* 0x000000ab05057208 */ /* 0x000fe20001800000 */
[----:B------:R-:W-:Y:S01]  /*66e0*/  FMUL.FTZ R20, R203, R17 ;  /* 0x00000011cb147220 */ /* 0x000fe20000410000 */
[----:B------:R-:W-:Y:S01]  /*66f0*/  FSEL R4, R4, R171, P2 ;  /* 0x000000ab04047208 */ /* 0x000fe20001000000 */
[----:B------:R-:W-:Y:S01]  /*6700*/  FMUL.FTZ R17, R192, R16 ;  /* 0x00000010c0117220 */ /* 0x000fe20000410000 */
[----:B------:R-:W-:Y:S01]  /*6710*/  FSETP.GE.FTZ.AND P2, PT, R208, RZ, PT ;  /* 0x000000ffd000720b */ /* 0x000fe20003f56000 */
[C---:B------:R-:W-:Y:S01]  /*6720*/  FADD.FTZ R32, -R171.reuse, R32 ;  /* 0x00000020ab207221 */ /* 0x040fe20000010100 */
[----:B------:R-:W-:Y:S01]  /*6730*/  FMUL.FTZ R5, R190, R5 ;  /* 0x00000005be057220 */ /* 0x000fe20000410000 */
[----:B------:R-:W-:Y:S01]  /*6740*/  FMUL.FTZ R16, R188, R4 ;  /* 0x00000004bc107220 */ /* 0x000fe20000410000 */
[----:B------:R-:W-:Y:S02]  /*6750*/  F2FP.F16.F32.PACK_AB R4, R20, R133 ;  /* 0x000000851404723e */ /* 0x000fe400000000ff */
[----:B------:R-:W-:Y:S01]  /*6760*/  FSEL R32, R32, R171, P1 ;  /* 0x000000ab20207208 */ /* 0x000fe20000800000 */
[----:B------:R-:W-:Y:S01]  /*6770*/  @P0 FADD.FTZ R171, -R171, R33 ;  /* 0x00000021abab0221 */ /* 0x000fe20000010100 */
[----:B------:R-:W-:Y:S02]  /*6780*/  PLOP3.LUT P0, PT, PT, PT, UP3, 0x80, 0x0 ;  /* 0x000000000000781c */ /* 0x000fe40003f0f038 */
[----:B------:R-:W-:Y:S01]  /*6790*/  FSETP.GE.FTZ.AND P1, PT, R207, RZ, PT ;  /* 0x000000ffcf00720b */ /* 0x000fe20003f36000 */
[----:B------:R-:W-:Y:S01]  /*67a0*/  FMUL.FTZ R184, R184, R32 ;  /* 0x00000020b8b87220 */ /* 0x000fe20000410000 */
[----:B------:R-:W-:Y:S01]  /*67b0*/  F2FP.F16.F32.PACK_AB R5, R5, R17 ;  /* 0x000000110505723e */ /* 0x000fe200000000ff */
[----:B------:R-:W-:Y:S01]  /*67c0*/  FMUL.FTZ R171, R183, R171 ;  /* 0x000000abb7ab7220 */ /* 0x000fe20000410000 */
[----:B------:R-:W-:Y:S02]  /*67d0*/  F2FP.F16.F32.PACK_AB R132, R0, R16 ;  /* 0x000000100084723e */ /* 0x000fe400000000ff */
[-C--:B------:R-:W-:Y:S02]  /*67e0*/  FSEL R33, R6, R170.reuse, P2 ;  /* 0x000000aa06217208 */ /* 0x080fe40001000000 */
[----:B------:R-:W-:Y:S03]  /*67f0*/  FSEL R32, R7, R170, P1 ;  /* 0x000000aa07207208 */ /* 0x000fe60000800000 */
[----:B------:R-:W-:Y:S05]  /*6800*/  @!P0 BRA `(.L_x_430) ;  /* 0x0000000000c08947 */ /* 0x000fea0003800000 */
[----:B------:R-:W1:Y:S01]  /*6810*/  LDC R0, c[0x0][0x240] ;  /* 0x00009000ff007b82 */ /* 0x000e620000000800 */
[----:B------:R-:W-:Y:S01]  /*6820*/  ULOP3.LUT UR11, UR5, 0x1, URZ, 0xc0, !UPT ;  /* 0x00000001050b7892 */ /* 0x000fe2000f8ec03f */
[----:B------:R-:W-:Y:S02]  /*6830*/  ISETP.GE.AND P3, PT, R228, UR43, PT ;  /* 0x0000002be4007c0c */ /* 0x000fe4000bf66270 */
[----:B------:R-:W-:Y:S01]  /*6840*/  ISETP.GE.AND P2, PT, R234, UR43, PT ;  /* 0x0000002bea007c0c */ /* 0x000fe2000bf46270 */
        /* <DEDUP_REMOVED lines=44> */
.L_x_430:
[----:B------:R1:W-:Y:S01]  /*6b10*/  STS [R219+0x15000], R4 ;  /* 0x01500004db007388 */ /* 0x0003e20000000800 */
[----:B------:R-:W-:Y:S01]  /*6b20*/  FSETP.GE.FTZ.AND P4, PT, R198, RZ, PT ;  /* 0x000000ffc600720b */ /* 0x000fe20003f96000 */
[----:B------:R-:W-:Y:S01]  /*6b30*/  FMUL.FTZ R33, R208, R33 ;  /* 0x00000021d0217220 */ /* 0x000fe20000410000 */
[----:B------:R-:W-:Y:S01]  /*6b40*/  FMUL.FTZ R32, R207, R32 ;  /* 0x00000020cf207220 */ /* 0x000fe20000410000 */
[C---:B------:R-:W-:Y:S01]  /*6b50*/  FADD.FTZ R0, -R170.reuse, R18 ;  /* 0x00000012aa007221 */ /* 0x040fe20000010100 */
[----:B------:R-:W-:Y:S01]  /*6b60*/  FSETP.GE.FTZ.AND P1, PT, R199, RZ, PT ;  /* 0x000000ffc700720b */ /* 0x000fe20003f36000 */
[----:B------:R-:W-:Y:S01]  /*6b70*/  FADD.FTZ R22, -R170, R22 ;  /* 0x00000016aa167221 */ /* 0x000fe20000010100 */
[----:B------:R-:W-:Y:S01]  /*6b80*/  FSETP.GE.FTZ.AND P3, PT, R194, RZ, PT ;  /* 0x000000ffc200720b */ /* 0x000fe20003f76000 */
[----:B------:R-:W-:Y:S01]  /*6b90*/  FADD.FTZ R23, -R170, R23 ;  /* 0x00000017aa177221 */ /* 0x000fe20000010100 */
[----:B------:R-:W-:Y:S01]  /*6ba0*/  FSEL R0, R0, R170, P1 ;  /* 0x000000aa00007208 */ /* 0x000fe20000800000 */
[----:B------:R-:W-:Y:S01]  /*6bb0*/  FADD.FTZ R34, -R170, R34 ;  /* 0x00000022aa227221 */ /* 0x000fe20000010100 */
[----:B------:R-:W-:Y:S01]  /*6bc0*/  FSETP.GE.FTZ.AND P1, PT, R185, RZ, PT ;  /* 0x000000ffb900720b */ /* 0x000fe20003f36000 */
[----:B-----5:R-:W-:Y:S01]  /*6bd0*/  FADD.FTZ R13, -R169, R13 ;  /* 0x0000000da90d7221 */ /* 0x020fe20000010100 */
[----:B------:R-:W-:Y:S01]  /*6be0*/  FSETP.GE.FTZ.AND P2, PT, R191, RZ, PT ;  /* 0x000000ffbf00720b */ /* 0x000fe20003f56000 */
[----:B------:R-:W-:Y:S01]  /*6bf0*/  FMUL.FTZ R18, R199, R0 ;  /* 0x00000000c7127220 */ /* 0x000fe20000410000 */
[-C--:B------:R-:W-:Y:S01]  /*6c00*/  FSEL R0, R22, R170.reuse, P3 ;  /* 0x000000aa16007208 */ /* 0x080fe20001800000 */
[----:B------:R-:W-:Y:S01]  /*6c10*/  FADD.FTZ R28, -R169, R28 ;  /* 0x0000001ca91c7221 */ /* 0x000fe20000010100 */
[----:B------:R-:W-:Y:S01]  /*6c20*/  FSEL R23, R23, R170, P2 ;  /* 0x000000aa17177208 */ /* 0x000fe20001000000 */
[----:B------:R-:W-:Y:S01]  /*6c30*/  FADD.FTZ R24, -R169, R24 ;  /* 0x00000018a9187221 */ /* 0x000fe20000010100 */
[----:B------:R-:W-:Y:S01]  /*6c40*/  FSETP.GE.FTZ.AND P2, PT, R186, RZ, PT ;  /* 0x000000ffba00720b */ /* 0x000fe20003f56000 */
[----:B--2---:R-:W-:Y:S01]  /*6c50*/  FMUL.FTZ R6, R194, R0 ;  /* 0x00000000c2067220 */ /* 0x004fe20000410000 */
[----:B------:R-:W-:Y:S01]  /*6c60*/  FSETP.GE.FTZ.AND P3, PT, R212, RZ, PT ;  /* 0x000000ffd400720b */ /* 0x000fe20003f76000 */
[----:B------:R-:W-:Y:S01]  /*6c70*/  FMUL.FTZ R16, R191, R23 ;  /* 0x00000017bf107220 */ /* 0x000fe20000410000 */
[----:B------:R-:W-:Y:S01]  /*6c80*/  FSEL R34, R34, R170, P2 ;  /* 0x000000aa22227208 */ /* 0x000fe20001000000 */
[----:B------:R-:W-:Y:S01]  /*6c90*/  FADD.FTZ R25, -R169, R25 ;  /* 0x00000019a9197221 */ /* 0x000fe20000010100 */
[----:B-1----:R-:W-:Y:S01]  /*6ca0*/  FADD.FTZ R4, -R170, R19 ;  /* 0x00000013aa047221 */ /* 0x002fe20000010100 */
[----:B------:R-:W-:Y:S01]  /*6cb0*/  FSETP.GE.FTZ.AND P2, PT, R211, RZ, PT ;  /* 0x000000ffd300720b */ /* 0x000fe20003f56000 */
[----:B------:R-:W-:Y:S01]  /*6cc0*/  FADD.FTZ R10, -R168, R10 ;  /* 0x0000000aa80a7221 */ /* 0x000fe20000010100 */
[----:B------:R-:W-:Y:S01]  /*6cd0*/  F2FP.F16.F32.PACK_AB R16, R16, R6 ;  /* 0x000000061010723e */ /* 0x000fe200000000ff */
[----:B------:R-:W-:Y:S01]  /*6ce0*/  FADD.FTZ R6, -R169, R9 ;  /* 0x00000009a9067221 */ /* 0x000fe20000010100 */
[----:B------:R-:W-:Y:S01]  /*6cf0*/  FSEL R4, R4, R170, P4 ;  /* 0x000000aa04047208 */ /* 0x000fe20002000000 */
[----:B------:R-:W-:Y:S01]  /*6d00*/  @P1 FADD.FTZ R170, -R170, R35 ;  /* 0x00000023aaaa1221 */ /* 0x000fe20000010100 */
[----:B------:R-:W-:Y:S01]  /*6d10*/  FSETP.GE.FTZ.AND P1, PT, R206, RZ, PT ;  /* 0x000000ffce00720b */ /* 0x000fe20003f36000 */
[----:B------:R-:W-:Y:S01]  /*6d20*/  FADD.FTZ R11, -R168, R11 ;  /* 0x0000000ba80b7221 */ /* 0x000fe20000010100 */
[----:B------:R-:W-:Y:S01]  /*6d30*/  FSEL R6, R6, R169, P2 ;  /* 0x000000a906067208 */ /* 0x000fe20001000000 */
[----:B------:R-:W-:Y:S01]  /*6d40*/  FMUL.FTZ R7, R198, R4 ;  /* 0x00000004c6077220 */ /* 0x000fe20000410000 */
[----:B------:R-:W-:Y:S01]  /*6d50*/  F2FP.F16.F32.PACK_AB R4, R32, R33 ;  /* 0x000000212004723e */ /* 0x000fe200000000ff */
[C---:B------:R-:W-:Y:S01]  /*6d60*/  FADD.FTZ R15, -R168.reuse, R15 ;  /* 0x0000000fa80f7221 */ /* 0x040fe20000010100 */
[----:B------:R-:W-:Y:S01]  /*6d70*/  FSETP.GE.FTZ.AND P2, PT, R205, RZ, PT ;  /* 0x000000ffcd00720b */ /* 0x000fe20003f56000 */
[----:B------:R-:W-:Y:S01]  /*6d80*/  FADD.FTZ R26, -R168, R26 ;  /* 0x0000001aa81a7221 */ /* 0x000fe20000010100 */
[----:B------:R-:W-:Y:S01]  /*6d90*/  F2FP.F16.F32.PACK_AB R0, R7, R18 ;  /* 0x000000120700723e */ /* 0x000fe200000000ff */
[----:B------:R1:W-:Y:S01]  /*6da0*/  STS [R219+0x15400], R4 ;  /* 0x01540004db007388 */ /* 0x0003e20000000800 */
[----:B------:R-:W-:Y:S01]  /*6db0*/  FADD.FTZ R7, -R169, R8 ;  /* 0x00000008a9077221 */ /* 0x000fe20000010100 */
[-C--:B------:R-:W-:Y:S01]  /*6dc0*/  FSEL R13, R13, R169.reuse, P2 ;  /* 0x000000a90d0d7208 */ /* 0x080fe20001000000 */
[----:B------:R-:W-:Y:S02]  /*6dd0*/  FMUL.FTZ R34, R186, R34 ;  /* 0x00000022ba227220 */ /* 0x000fe40000410000 */
[----:B------:R2:W-:Y:S01]  /*6de0*/  STS [R218+0x15400], R0 ;  /* 0x01540000da007388 */ /* 0x0005e20000000800 */
[----:B------:R-:W-:Y:S01]  /*6df0*/  FSETP.GE.FTZ.AND P2, PT, R195, RZ, PT ;  /* 0x000000ffc300720b */ /* 0x000fe20003f56000 */
[----:B------:R-:W-:Y:S01]  /*6e00*/  FMUL.FTZ R170, R185, R170 ;  /* 0x000000aab9aa7220 */ /* 0x000fe20000410000 */
[----:B------:R-:W-:Y:S02]  /*6e10*/  FSEL R7, R7, R169, P3 ;  /* 0x000000a907077208 */ /* 0x000fe40001800000 */
[----:B------:R3:W-:Y:S01]  /*6e20*/  STS [R218+0x15000], R5 ;  /* 0x01500005da007388 */ /* 0x0007e20000000800 */
[----:B------:R-:W-:Y:S01]  /*6e30*/  FSETP.GE.FTZ.AND P3, PT, R197, RZ, PT ;  /* 0x000000ffc500720b */ /* 0x000fe20003f76000 */
[----:B------:R-:W-:Y:S01]  /*6e40*/  FMUL.FTZ R8, R205, R13 ;  /* 0x0000000dcd087220 */ /* 0x000fe20000410000 */
[----:B------:R-:W-:Y:S01]  /*6e50*/  FSETP.GE.FTZ.AND P4, PT, R200, RZ, PT ;  /* 0x000000ffc800720b */ /* 0x000fe20003f96000 */
[----:B------:R-:W-:Y:S01]  /*6e60*/  FMUL.FTZ R7, R212, R7 ;  /* 0x00000007d4077220 */ /* 0x000fe20000410000 */
[-C--:B------:R-:W-:Y:S01]  /*6e70*/  FSEL R28, R28, R169.reuse, P2 ;  /* 0x000000a91c1c7208 */ /* 0x080fe20001000000 */
[----:B------:R-:W-:Y:S01]  /*6e80*/  IMAD.MOV.U32 R162, RZ, RZ, R225 ;  /* 0x000000ffffa27224 */ /* 0x000fe200078e00e1 */
[-C--:B------:R-:W-:Y:S01]  /*6e90*/  FSEL R25, R25, R169.reuse, P3 ;  /* 0x000000a919197208 */ /* 0x080fe20001800000 */
[----:B------:R-:W-:Y:S01]  /*6ea0*/  IMAD.MOV.U32 R163, RZ, RZ, R224 ;  /* 0x000000ffffa37224 */ /* 0x000fe200078e00e0 */
[-C--:B------:R-:W-:Y:S01]  /*6eb0*/  FSEL R24, R24, R169.reuse, P4 ;  /* 0x000000a918187208 */ /* 0x080fe20002000000 */
[----:B------:R-:W-:Y:S01]  /*6ec0*/  FMUL.FTZ R28, R195, R28 ;  /* 0x0000001cc31c7220 */ /* 0x000fe20000410000 */
[----:B------:R-:W-:Y:S02]  /*6ed0*/  FSETP.GE.FTZ.AND P2, PT, R214, RZ, PT ;  /* 0x000000ffd600720b */ /* 0x000fe40003f56000 */
[----:B------:R-:W-:Y:S01]  /*6ee0*/  FSETP.GE.FTZ.AND P5, PT, R209, RZ, PT ;  /* 0x000000ffd100720b */ /* 0x000fe20003fb6000 */
[----:B------:R-:W-:Y:S01]  /*6ef0*/  FMUL.FTZ R24, R200, R24 ;  /* 0x00000018c8187220 */ /* 0x000fe20000410000 */
[----:B------:R-:W-:Y:S01]  /*6f00*/  FSEL R10, R10, R168, P2 ;  /* 0x000000a80a0a7208 */ /* 0x000fe20001000000 */
[----:B-1----:R-:W-:Y:S01]  /*6f10*/  FADD.FTZ R4, -R169, R12 ;  /* 0x0000000ca9047221 */ /* 0x002fe20000010100 */
[----:B------:R-:W-:Y:S02]  /*6f20*/  FSETP.GE.FTZ.AND P2, PT, R210, RZ, PT ;  /* 0x000000ffd200720b */ /* 0x000fe40003f56000 */
[----:B------:R-:W-:Y:S01]  /*6f30*/  FSETP.GE.FTZ.AND P3, PT, R201, RZ, PT ;  /* 0x000000ffc900720b */ /* 0x000fe20003f76000 */
[----:B--2---:R-:W-:Y:S01]  /*6f40*/  FMUL.FTZ R0, R211, R6 ;  /* 0x00000006d3007220 */ /* 0x004fe20000410000 */
[----:B------:R-:W-:Y:S01]  /*6f50*/  FSEL R4, R4, R169, P1 ;  /* 0x000000a904047208 */ /* 0x000fe20000800000 */
[C---:B------:R-:W-:Y:S01]  /*6f60*/  FADD.FTZ R6, -R168.reuse, R14 ;  /* 0x0000000ea8067221 */ /* 0x040fe20000010100 */
[----:B------:R-:W-:Y:S01]  /*6f70*/  FSETP.GE.FTZ.AND P1, PT, R193, RZ, PT ;  /* 0x000000ffc100720b */ /* 0x000fe20003f36000 */
[----:B---3--:R-:W-:Y:S01]  /*6f80*/  FADD.FTZ R5, -R168, R27 ;  /* 0x0000001ba8057221 */ /* 0x008fe20000010100 */
[----:B------:R-:W-:Y:S01]  /*6f90*/  F2FP.F16.F32.PACK_AB R0, R0, R7 ;  /* 0x000000070000723e */ /* 0x000fe200000000ff */
[----:B------:R-:W-:Y:S01]  /*6fa0*/  FMUL.FTZ R4, R206, R4 ;  /* 0x00000004ce047220 */ /* 0x000fe20000410000 */
[----:B------:R-:W-:Y:S01]  /*6fb0*/  FMUL.FTZ R19, R214, R10 ;  /* 0x0000000ad6137220 */ /* 0x000fe20000410000 */
[----:B------:R-:W-:Y:S01]  /*6fc0*/  FSEL R6, R6, R168, P2 ;  /* 0x000000a806067208 */ /* 0x000fe20001000000 */
[----:B------:R-:W-:Y:S01]  /*6fd0*/  FMUL.FTZ R7, R197, R25 ;  /* 0x00000019c5077220 */ /* 0x000fe20000410000 */
[----:B------:R1:W-:Y:S01]  /*6fe0*/  STS [R219+0x16000], R0 ;  /* 0x01600000db007388 */ /* 0x0003e20000000800 */
[----:B------:R-:W-:Y:S01]  /*6ff0*/  F2FP.F16.F32.PACK_AB R8, R8, R4 ;  /* 0x000000040808723e */ /* 0x000fe200000000ff */
[----:B------:R-:W-:Y:S01]  /*7000*/  FADD.FTZ R4, -R168, R30 ;  /* 0x0000001ea8047221 */ /* 0x000fe20000010100 */
[----:B------:R-:W-:Y:S01]  /*7010*/  FSEL R10, R15, R168, P5 ;  /* 0x000000a80f0a7208 */ /* 0x000fe20002800000 */
[----:B------:R-:W-:Y:S01]  /*7020*/  FMUL.FTZ R15, R210, R6 ;  /* 0x00000006d20f7220 */ /* 0x000fe20000410000 */
[----:B------:R-:W-:Y:S01]  /*7030*/  FSEL R5, R5, R168, P3 ;  /* 0x000000a805057208 */ /* 0x000fe20001800000 */
[----:B------:R-:W-:Y:S01]  /*7040*/  @P1 FADD.FTZ R169, -R169, R29 ;  /* 0x0000001da9a91221 */ /* 0x000fe20000010100 */
[----:B------:R-:W-:Y:S01]  /*7050*/  FSETP.GE.FTZ.AND P1, PT, R213, RZ, PT ;  /* 0x000000ffd500720b */ /* 0x000fe20003f36000 */
[----:B------:R-:W-:Y:S01]  /*7060*/  FMUL.FTZ R14, R209, R10 ;  /* 0x0000000ad10e7220 */ /* 0x000fe20000410000 */
[----:B------:R-:W-:Y:S01]  /*7070*/  FSETP.GE.FTZ.AND P2, PT, R196, RZ, PT ;  /* 0x000000ffc400720b */ /* 0x000fe20003f56000 */
[----:B------:R-:W-:Y:S01]  /*7080*/  FMUL.FTZ R9, R193, R169 ;  /* 0x000000a9c1097220 */ /* 0x000fe20000410000 */
[-C--:B------:R-:W-:Y:S02]  /*7090*/  FSEL R11, R11, R168.reuse, P1 ;  /* 0x000000a80b0b7208 */ /* 0x080fe40000800000 */
[----:B------:R-:W-:Y:S02]  /*70a0*/  FSETP.GE.FTZ.AND P1, PT, R189, RZ, PT ;  /* 0x000000ffbd00720b */ /* 0x000fe40003f36000 */
[----:B------:R-:W-:Y:S01]  /*70b0*/  FSEL R4, R4, R168, P2 ;  /* 0x000000a804047208 */ /* 0x000fe20001000000 */
[----:B------:R-:W-:Y:S01]  /*70c0*/  FMUL.FTZ R18, R213, R11 ;  /* 0x0000000bd5127220 */ /* 0x000fe20000410000 */
[----:B------:R-:W-:Y:S01]  /*70d0*/  FMUL.FTZ R11, R201, R5 ;  /* 0x00000005c90b7220 */ /* 0x000fe20000410000 */
[----:B------:R-:W-:Y:S02]  /*70e0*/  FSETP.GE.FTZ.AND P4, PT, R202, RZ, PT ;  /* 0x000000ffca00720b */ /* 0x000fe40003f96000 */
[----:B------:R-:W-:Y:S01]  /*70f0*/  FMUL.FTZ R10, R196, R4 ;  /* 0x00000004c40a7220 */ /* 0x000fe20000410000 */
[----:B------:R-:W-:Y:S02]  /*7100*/  F2FP.F16.F32.PACK_AB R5, R18, R19 ;  /* 0x000000131205723e */ /* 0x000fe400000000ff */
[----:B------:R-:W-:Y:S02]  /*7110*/  F2FP.F16.F32.PACK_AB R4, R14, R15 ;  /* 0x0000000f0e04723e */ /* 0x000fe400000000ff */
[----:B------:R-:W-:Y:S01]  /*7120*/  FSEL R6, R26, R168, P4 ;  /* 0x000000a81a067208 */ /* 0x000fe20002000000 */
[----:B------:R-:W-:Y:S01]  /*7130*/  STS [R219+0x16400], R5 ;  /* 0x01640005db007388 */ /* 0x000fe20000000800 */
[----:B------:R-:W-:Y:S01]  /*7140*/  @P1 FADD.FTZ R168, -R168, R31 ;  /* 0x0000001fa8a81221 */ /* 0x000fe20000010100 */
[----:B------:R-:W-:Y:S03]  /*7150*/  F2FP.F16.F32.PACK_AB R17, R171, R184 ;  /* 0x000000b8ab11723e */ /* 0x000fe600000000ff */
[----:B------:R-:W-:Y:S01]  /*7160*/  STS [R218+0x16000], R8 ;  /* 0x01600008da007388 */ /* 0x000fe20000000800 */
[----:B------:R-:W-:Y:S01]  /*7170*/  FMUL.FTZ R13, R202, R6 ;  /* 0x00000006ca0d7220 */ /* 0x000fe20000410000 */
[----:B------:R-:W-:Y:S01]  /*7180*/  F2FP.F16.F32.PACK_AB R12, R170, R34 ;  /* 0x00000022aa0c723e */ /* 0x000fe200000000ff */
[----:B------:R-:W-:Y:S02]  /*7190*/  FMUL.FTZ R6, R189, R168 ;  /* 0x000000a8bd067220 */ /* 0x000fe40000410000 */
[----:B------:R-:W-:Y:S01]  /*71a0*/  STS [R218+0x16400], R4 ;  /* 0x01640004da007388 */ /* 0x000fe20000000800 */
[----:B------:R-:W-:Y:S02]  /*71b0*/  F2FP.F16.F32.PACK_AB R7, R7, R24 ;  /* 0x000000180707723e */ /* 0x000fe400000000ff */
[----:B-1----:R-:W-:Y:S02]  /*71c0*/  F2FP.F16.F32.PACK_AB R0, R11, R13 ;  /* 0x0000000d0b00723e */ /* 0x002fe400000000ff */
[----:B------:R-:W-:Y:S01]  /*71d0*/  STS [R217+0x15000], R132 ;  /* 0x01500084d9007388 */ /* 0x000fe20000000800 */
[----:B------:R-:W-:Y:S02]  /*71e0*/  F2FP.F16.F32.PACK_AB R9, R9, R28 ;  /* 0x0000001c0909723e */ /* 0x000fe400000000ff */
[----:B------:R-:W-:Y:S02]  /*71f0*/  F2FP.F16.F32.PACK_AB R6, R6, R10 ;  /* 0x0000000a0606723e */ /* 0x000fe400000000ff */
[----:B------:R-:W-:Y:S01]  /*7200*/  STS [R217+0x15400], R16 ;  /* 0x01540010d9007388 */ /* 0x000fe20000000800 */
[----:B------:R-:W-:Y:S04]  /*7210*/  LEA R160, R243, UR4, 0x1 ;  /* 0x00000004f3a07c11 */ /* 0x000fe8000f8e08ff */
        /* <DEDUP_REMOVED lines=91> */
[----:B------:R-:W-:Y:S01]  /*77d0*/  @!P3 IMAD.MOV.U32 R8, RZ, RZ, R223 ;  /* 0x000000ffff08b224 */ /* 0x000fe200078e00df */
        /* <DEDUP_REMOVED lines=20> */
.L_x_431:
[----:B------:R-:W-:Y:S01]  /*7920*/  LDSM.16.M88.4 R24, [R176] ;  /* 0x00000000b018783b */ /* 0x000fe20000000200 */
[C---:B------:R-:W-:Y:S01]  /*7930*/  LEA R225, P1, R238.reuse, R162, 0x2 ;  /* 0x000000a2eee17211 */ /* 0x040fe200078210ff */
[----:B------:R-:W-:Y:S02]  /*7940*/  ULOP3.LUT UR11, UR5, 0x1, URZ, 0xc0, !UPT ;  /* 0x00000001050b7892 */ /* 0x000fe4000f8ec03f */
[----:B--2---:R-:W1:Y:S01]  /*7950*/  LDSM.16.MT88.4 R8, [R0+0x9000] ;  /* 0x009000000008783b */ /* 0x004e620000004200 */
[----:B------:R-:W-:Y:S01]  /*7960*/  LEA.HI.X.SX32 R224, R238, R163, 0x2, P1 ;  /* 0x000000a3eee07211 */ /* 0x000fe200008f16ff */
[----:B------:R-:W-:Y:S02]  /*7970*/  UISETP.NE.U32.AND UP0, UPT, UR11, 0x1, UPT ;  /* 0x000000010b00788c */ /* 0x000fe4000bf05070 */
[----:B------:R-:W2:Y:S01]  /*7980*/  LDSM.16.MT88.4 R16, [R0+0xb000] ;  /* 0x00b000000010783b */ /* 0x000ea20000004200 */
[----:B------:R-:W-:Y:S02]  /*7990*/  UISETP.GT.AND UP2, UPT, UR5, UR35, UPT ;  /* 0x000000230500728c */ /* 0x000fe4000bf44270 */
        /* <DEDUP_REMOVED lines=87> */
[C---:B------:R-:W-:Y:S02]  /*7f10*/  HMMA.16816.F32 R16, R140.reuse, R138, R16 ;  /* 0x0000008a8c10723c */ /* 0x040fe40000001810 */
        /* <DEDUP_REMOVED lines=19> */
[----:B-1----:R-:W-:Y:S02]  /*8050*/  IMAD.U32 R30, RZ, RZ, UR41 ;  /* 0x00000029ff1e7e24 */ /* 0x002fe4000f8e00ff */
[----:B------:R-:W-:Y:S03]  /*8060*/  IMAD.U32 R31, RZ, RZ, UR42 ;  /* 0x0000002aff1f7e24 */ /* 0x000fe6000f8e00ff */
[-C--:B------:R-:W-:Y:S01]  /*8070*/  LEA R30, P1, R30, R28.reuse, 0x2 ;  /* 0x0000001c1e1e7211 */ /* 0x080fe200078210ff */
[----:B--2---:R-:W-:Y:S01]  /*8080*/  IMAD.U32 R4, RZ, RZ, UR40 ;  /* 0x00000028ff047e24 */ /* 0x004fe2000f8e00ff */
[-C--:B------:R-:W-:Y:S04]  /*8090*/  LEA.HI.X.SX32 R33, R31, R29.reuse, 0x2, P2 ;  /* 0x0000001d1f217211 */ /* 0x080fe800010f16ff */
[-C--:B------:R-:W-:Y:S01]  /*80a0*/  LEA R4, P0, R4, R28.reuse, 0x2 ;  /* 0x0000001c04047211 */ /* 0x080fe200078010ff */
[----:B------:R1:W-:Y:S01]  /*80b0*/  REDG.E.ADD.F32.FTZ.RN.STRONG.GPU desc[UR6][R32.64], R7 ;  /* 0x00000007200079a6 */ /* 0x0003e2000c10f386 */
[----:B---3--:R-:W-:Y:S03]  /*80c0*/  IMAD.U32 R5, RZ, RZ, UR41 ;  /* 0x00000029ff057e24 */ /* 0x008fe6000f8e00ff */
[----:B------:R-:W-:Y:S02]  /*80d0*/  LDSM.16.MT88.4 R32, [R2+0x15800] ;  /* 0x015800000220783b */ /* 0x000fe40000004200 */
[-C--:B------:R-:W-:Y:S02]  /*80e0*/  LEA.HI.X.SX32 R31, R5, R29.reuse, 0x2, P1 ;  /* 0x0000001d051f7211 */ /* 0x080fe400008f16ff */
[-C--:B------:R-:W-:Y:S01]  /*80f0*/  LEA.HI.X.SX32 R5, R0, R29.reuse, 0x2, P0 ;  /* 0x0000001d00057211 */ /* 0x080fe200000f16ff */
[----:B------:R-:W-:Y:S02]  /*8100*/  IMAD.U32 R0, RZ, RZ, UR39 ;  /* 0x00000027ff007e24 */ /* 0x000fe4000f8e00ff */
[----:B------:R2:W-:Y:S01]  /*8110*/  REDG.E.ADD.F32.FTZ.RN.STRONG.GPU desc[UR6][R30.64], R8 ;  /* 0x000000081e0079a6 */ /* 0x0005e2000c10f386 */
[----:B----4-:R-:W-:Y:S03]  /*8120*/  IMAD.U32 R6, RZ, RZ, UR32 ;  /* 0x00000020ff067e24 */ /* 0x010fe6000f8e00ff */
[----:B------:R3:W-:Y:S01]  /*8130*/  REDG.E.ADD.F32.FTZ.RN.STRONG.GPU desc[UR6][R4.64], R9 ;  /* 0x00000009040079a6 */ /* 0x0007e2000c10f386 */
[----:B-1----:R-:W-:Y:S01]  /*8140*/  IMAD.U32 R7, RZ, RZ, UR31 ;  /* 0x0000001fff077e24 */ /* 0x002fe2000f8e00ff */
[----:B--2---:R-:W-:Y:S01]  /*8150*/  MOV R8, UR38 ;  /* 0x0000002600087c02 */ /* 0x004fe20008000f00 */
[----:B------:R-:W-:Y:S02]  /*8160*/  IMAD.U32 R30, RZ, RZ, UR32 ;  /* 0x00000020ff1e7e24 */ /* 0x000fe4000f8e00ff */
[----:B---3--:R-:W-:Y:S01]  /*8170*/  IMAD.U32 R5, RZ, RZ, UR39 ;  /* 0x00000027ff057e24 */ /* 0x008fe2000f8e00ff */
        /* <DEDUP_REMOVED lines=142> */
[----:B------:R-:W-:Y:S01]  /*8a60*/  BAR.SYNC.DEFER_BLOCKING 0x0 ;  /* 0x0000000000007b1d */ /* 0x000fe20000010000 */
[----:B------:R-:W-:-:S05]  /*8a70*/  UISETP.NE.AND UP0, UPT, UR45, -0x1, UPT ;  /* 0xffffffff2d00788c */ /* 0x000fca000bf05270 */
[----:B------:R-:W-:Y:S01]  /*8a80*/  ULDC UR9, c[0x0][0x38c] ;  /* 0x0000e30000097ab9 */ /* 0x000fe20000000800 */
[----:B------:R-:W-:Y:S01]  /*8a90*/  ULDC UR5, c[0x0][0x390] ;  /* 0x0000e40000057ab9 */ /* 0x000fe20000000800 */
        /* <DEDUP_REMOVED lines=68> */
[----:B------:R-:W-:Y:S01]  /*8ee0*/  STS [R239], R46 ;  /* 0x0000002eef007388 */ /* 0x000fe20000000800 */
[----:B------:R-:W-:Y:S01]  /*8ef0*/  F2FP.F16.F32.PACK_AB R33, R33, R114 ;  /* 0x000000722121723e */ /* 0x000fe200000000ff */
[----:B------:R-:W-:Y:S01]  /*8f00*/  FMUL.FTZ R124, R124, UR5 ;  /* 0x000000057c7c7c20 */ /* 0x000fe20008410000 */
[----:B------:R-:W-:Y:S01]  /*8f10*/  FMUL.FTZ R125, R125, UR5 ;  /* 0x000000057d7d7c20 */ /* 0x000fe20008410000 */
[----:B------:R-:W-:Y:S01]  /*8f20*/  STS [R239+0x200], R45 ;  /* 0x0002002def007388 */ /* 0x000fe20000000800 */
[----:B------:R-:W-:Y:S01]  /*8f30*/  FMUL.FTZ R126, R126, UR5 ;  /* 0x000000057e7e7c20 */ /* 0x000fe20008410000 */
[----:B------:R-:W-:Y:S01]  /*8f40*/  FMUL.FTZ R127, R127, UR5 ;  /* 0x000000057f7f7c20 */ /* 0x000fe20008410000 */
[----:B------:R-:W-:Y:S01]  /*8f50*/  F2FP.F16.F32.PACK_AB R36, R36, R104 ;  /* 0x000000682424723e */ /* 0x000fe200000000ff */
[----:B------:R-:W-:Y:S01]  /*8f60*/  STS [R240], R42 ;  /* 0x0000002af0007388 */ /* 0x000fe20000000800 */
[----:B------:R-:W-:Y:S01]  /*8f70*/  F2FP.F16.F32.PACK_AB R35, R35, R106 ;  /* 0x0000006a2323723e */ /* 0x000fe200000000ff */
[----:B------:R-:W-:Y:S01]  /*8f80*/  FMUL.FTZ R50, R50, UR9 ;  /* 0x0000000932327c20 */ /* 0x000fe20008410000 */
[----:B------:R-:W-:Y:S01]  /*8f90*/  F2FP.F16.F32.PACK_AB R32, R32, R108 ;  /* 0x0000006c2020723e */ /* 0x000fe200000000ff */
[----:B------:R-:W-:Y:S01]  /*8fa0*/  STS [R240+0x200], R41 ;  /* 0x00020029f0007388 */ /* 0x000fe20000000800 */
        /* <DEDUP_REMOVED lines=14> */
[----:B------:R-:W-:Y:S01]  /*9090*/  FMUL.FTZ R54, R54, UR9 ;  /* 0x0000000936367c20 */ /* 0x000fe20008410000 */
[----:B------:R-:W-:Y:S01]  /*90a0*/  STS [R240+0x1200], R39 ;  /* 0x00120027f0007388 */ /* 0x000fe20000000800 */
[----:B------:R-:W-:Y:S01]  /*90b0*/  FMUL.FTZ R16, R55, UR9 ;  /* 0x0000000937107c20 */ /* 0x000fe20008410000 */
[----:B------:R-:W-:Y:S01]  /*90c0*/  F2FP.F16.F32.PACK_AB R124, R125, R124 ;  /* 0x0000007c7d7c723e */ /* 0x000fe200000000ff */
[----:B------:R-:W-:Y:S01]  /*90d0*/  FMUL.FTZ R64, R64, UR9 ;  /* 0x0000000940407c20 */ /* 0x000fe20008410000 */
        /* <DEDUP_REMOVED lines=55> */
[----:B------:R-:W-:Y:S01]  /*9450*/  @UP0 UIADD3 UR5, UR44, UR45, URZ ;  /* 0x0000002d2c050290 */ /* 0x000fe2000fffe03f */
[----:B------:R-:W-:Y:S01]  /*9460*/  STS [R240+0x5000], R124 ;  /* 0x0050007cf0007388 */ /* 0x000fe20000000800 */
[----:B------:R-:W-:Y:S01]  /*9470*/  F2FP.F16.F32.PACK_AB R14, R14, R58 ;  /* 0x0000003a0e0e723e */ /* 0x000fe200000000ff */
[----:B------:R-:W-:Y:S01]  /*9480*/  @UP0 ULDC.64 UR10, c[0x0][0x450] ;  /* 0x00011400000a0ab9 */ /* 0x000fe20000000a00 */
[----:B------:R-:W-:Y:S01]  /*9490*/  F2FP.F16.F32.PACK_AB R11, R11, R60 ;  /* 0x0000003c0b0b723e */ /* 0x000fe200000000ff */
[----:B------:R-:W-:Y:S01]  /*94a0*/  STS [R240+0x5200], R126 ;  /* 0x0052007ef0007388 */ /* 0x000fe20000000800 */
[----:B------:R-:W-:Y:S01]  /*94b0*/  F2FP.F16.F32.PACK_AB R10, R10, R62 ;  /* 0x0000003e0a0a723e */ /* 0x000fe200000000ff */
[----:B------:R-:W-:Y:S01]  /*94c0*/  @UP0 UIMAD.WIDE.U32 UR12, UR5, UR10, URZ ;  /* 0x0000000a050c02a5 */ /* 0x000fe2000f8e003f */
[----:B------:R-:W-:Y:S01]  /*94d0*/  F2FP.F16.F32.PACK_AB R9, R9, R68 ;  /* 0x000000440909723e */ /* 0x000fe200000000ff */
[----:B------:R-:W-:Y:S01]  /*94e0*/  STS [R239+0x6000], R25 ;  /* 0x00600019ef007388 */ /* 0x000fe20000000800 */
[----:B------:R-:W-:Y:S01]  /*94f0*/  F2FP.F16.F32.PACK_AB R8, R8, R70 ;  /* 0x000000460808723e */ /* 0x000fe200000000ff */
[----:B------:R-:W-:Y:S01]  /*9500*/  @UP0 UIMAD UR5, UR5, UR11, URZ ;  /* 0x0000000b050502a4 */ /* 0x000fe2000f8e023f */
[----:B------:R-:W-:Y:S01]  /*9510*/  F2FP.F16.F32.PACK_AB R5, R5, R80 ;  /* 0x000000500505723e */ /* 0x000fe200000000ff */
[----:B------:R-:W-:Y:S01]  /*9520*/  STS [R239+0x6200], R24 ;  /* 0x00620018ef007388 */ /* 0x000fe20000000800 */
[----:B------:R-:W-:Y:S01]  /*9530*/  F2FP.F16.F32.PACK_AB R4, R4, R82 ;  /* 0x000000520404723e */ /* 0x000fe200000000ff */
[----:B------:R-:W-:Y:S01]  /*9540*/  @UP0 UIADD3 UR21, UR13, UR5, URZ ;  /* 0x000000050d150290 */ /* 0x000fe2000fffe03f */
[----:B------:R-:W-:Y:S01]  /*9550*/  F2FP.F16.F32.PACK_AB R7, R7, R72 ;  /* 0x000000480707723e */ /* 0x000fe200000000ff */
[----:B------:R-:W-:Y:S01]  /*9560*/  STS [R240+0x6000], R21 ;  /* 0x00600015f0007388 */ /* 0x000fe20000000800 */
[----:B------:R-:W-:Y:S01]  /*9570*/  F2FP.F16.F32.PACK_AB R6, R6, R74 ;  /* 0x0000004a0606723e */ /* 0x000fe200000000ff */
[----:B------:R-:W-:Y:S01]  /*9580*/  @UP0 UMOV UR20, UR12 ;  /* 0x0000000c00140c82 */ /* 0x000fe20008000000 */
[----:B------:R-:W-:Y:S01]  /*9590*/  F2FP.F16.F32.PACK_AB R3, R3, R76 ;  /* 0x0000004c0303723e */ /* 0x000fe200000000ff */
[----:B------:R-:W-:Y:S01]  /*95a0*/  STS [R240+0x6200], R20 ;  /* 0x00620014f0007388 */ /* 0x000fe20000000800 */
[----:B------:R-:W-:-:S02]  /*95b0*/  F2FP.F16.F32.PACK_AB R0, R0, R78 ;  /* 0x0000004e0000723e */ /* 0x000fc400000000ff */
[----:B------:R-:W-:Y:S01]  /*95c0*/  PLOP3.LUT P0, PT, PT, PT, UP0, 0x80, 0x0 ;  /* 0x000000000000781c */ /* 0x000fe20003f0f008 */
        /* <DEDUP_REMOVED lines=35> */
.L_x_433:
        /* <DEDUP_REMOVED lines=19> */
.L_x_434:
        /* <DEDUP_REMOVED lines=35> */
[----:B------:R-:W2:Y:S01]  /*9b60*/  LDS.128 R20, [R160+0xb000] ;  /* 0x00b00000a0147984 */ /* 0x000ea20000000c00 */
[----:B------:R-:W-:Y:S01]  /*9b70*/  ISETP.GE.AND P2, PT, R228, UR15, PT ;  /* 0x0000000fe4007c0c */ /* 0x000fe2000bf46270 */
[----:B------:R-:W-:Y:S01]  /*9b80*/  IMAD R3, R25, UR10, RZ ;  /* 0x0000000a19037c24 */ /* 0x000fe2000f8e02ff */
[----:B------:R-:W-:Y:S01]  /*9b90*/  MOV R5, R24 ;  /* 0x0000001800057202 */ /* 0x000fe20000000f00 */
[----:B------:R-:W3:Y:S01]  /*9ba0*/  LDS.128 R16, [R160+0xd000] ;  /* 0x00d00000a0107984 */ /* 0x000ee20000000c00 */
[----:B------:R-:W-:Y:S01]  /*9bb0*/  IMAD.MOV.U32 R4, RZ, RZ, R8 ;  /* 0x000000ffff047224 */ /* 0x000fe200078e0008 */
[----:B------:R-:W-:Y:S01]  /*9bc0*/  ISETP.GE.AND P1, PT, R234, UR15, PT ;  /* 0x0000000fea007c0c */ /* 0x000fe2000bf26270 */
[C---:B------:R-:W-:Y:S01]  /*9bd0*/  IMAD R3, R0.reuse, UR11, R3 ;  /* 0x0000000b00037c24 */ /* 0x040fe2000f8e0203 */
[----:B------:R-:W-:Y:S01]  /*9be0*/  ISETP.GE.AND P0, PT, R235, UR15, PT ;  /* 0x0000000feb007c0c */ /* 0x000fe2000bf06270 */
[----:B------:R-:W-:Y:S01]  /*9bf0*/  IMAD.WIDE.U32 R10, R0, UR10, R4 ;  /* 0x0000000a000a7c25 */ /* 0x000fe2000f8e0004 */
[----:B------:R-:W-:-:S03]  /*9c00*/  ULDC.64 UR18, c[0x0][0x3f0] ;  /* 0x0000fc0000127ab9 */ /* 0x000fc60000000a00 */
[----:B------:R-:W-:Y:S01]  /*9c10*/  IMAD.IADD R3, R3, 0x1, R11 ;  /* 0x0000000103037824 */ /* 0x000fe200078e020b */
[----:B------:R-:W4:Y:S01]  /*9c20*/  @!P2 LDS.128 R12, [R160+0x9000] ;  /* 0x00900000a00ca984 */ /* 0x000f220000000c00 */
[----:B------:R-:W-:-:S04]  /*9c30*/  LEA R4, P5, R10, UR18, 0x1 ;  /* 0x000000120a047c11 */ /* 0x000fc8000f8a08ff */
[----:B------:R-:W-:-:S05]  /*9c40*/  LEA.HI.X R5, R10, UR19, R3, 0x1, P5 ;  /* 0x000000130a057c11 */ /* 0x000fca000a8f0c03 */
[----:B--2---:R2:W-:Y:S04]  /*9c50*/  @!P1 STG.E.128 desc[UR6][R4.64+0x40], R20 ;  /* 0x0000401404009986 */ /* 0x0045e8000c101d06 */
[----:B---3--:R2:W-:Y:S04]  /*9c60*/  @!P0 STG.E.128 desc[UR6][R4.64+0x80], R16 ;  /* 0x0000801004008986 */ /* 0x0085e8000c101d06 */
[----:B----4-:R2:W-:Y:S02]  /*9c70*/  @!P2 STG.E.128 desc[UR6][R4.64], R12 ;  /* 0x0000000c0400a986 */ /* 0x0105e4000c101d06 */
.L_x_436:
[----:B------:R-:W-:Y:S05]  /*9c80*/  BSYNC B0 ;  /* 0x0000000000007941 */ /* 0x000fea0003800000 */
.L_x_435:
        /* <DEDUP_REMOVED lines=20> */
.L_x_438:
[----:B------:R-:W-:Y:S05]  /*9dd0*/  BSYNC B0 ;  /* 0x0000000000007941 */ /* 0x000fea0003800000 */
.L_x_437:
[----:B--2---:R2:W2:Y:S01]  /*9de0*/  LDS.128 R16, [R160+0xf000] ;  /* 0x00f00000a0107984 */ /* 0x0044a20000000c00 */
[----:B------:R-:W-:Y:S01]  /*9df0*/  IMAD.U32 R3, RZ, RZ, UR12 ;  /* 0x0000000cff037e24 */ /* 0x000fe2000f8e00ff */
[----:B------:R-:W-:Y:S01]  /*9e00*/  UIMAD UR9, UR9, UR12, URZ ;  /* 0x0000000c090972a4 */ /* 0x000fe2000f8e023f */
[----:B------:R-:W-:Y:S01]  /*9e10*/  BSSY B0, `(.L_x_439) ;  /* 0x0000020000007945 */ /* 0x000fe20003800000 */
[----:B------:R2:W2:Y:S01]  /*9e20*/  LDS.128 R12, [R160+0x11000] ;  /* 0x01100000a00c7984 */ /* 0x0004a20000000c00 */
[----:B------:R-:W-:Y:S01]  /*9e30*/  IMAD.WIDE.U32 R6, R3, UR5, R6 ;  /* 0x0000000503067c25 */ /* 0x000fe2000f8e0006 */
[----:B------:R-:W-:Y:S02]  /*9e40*/  UIMAD UR5, UR5, UR13, UR9 ;  /* 0x0000000d050572a4 */ /* 0x000fe4000f8e0209 */
[----:B-1----:R-:W1:Y:S01]  /*9e50*/  LDS.128 R160, [R160+0x13000] ;  /* 0x01300000a0a07984 */ /* 0x002e620000000c00 */
        /* <DEDUP_REMOVED lines=24> */
[----:B--2---:R2:W-:Y:S04]  /*9fe0*/  @!P2 STG.E.128 desc[UR6][R4.64], R16 ;  /* 0x000000100400a986 */ /* 0x0045e8000c101d06 */
[----:B------:R2:W-:Y:S04]  /*9ff0*/  @!P1 STG.E.128 desc[UR6][R4.64+0x40], R12 ;  /* 0x0000400c04009986 */ /* 0x0005e8000c101d06 */
[----:B-1----:R2:W-:Y:S02]  /*a000*/  @!P0 STG.E.128 desc[UR6][R4.64+0x80], R160 ;  /* 0x000080a004008986 */ /* 0x0025e4000c101d06 */
.L_x_440:
[----:B------:R-:W-:Y:S05]  /*a010*/  BSYNC B0 ;  /* 0x0000000000007941 */ /* 0x000fea0003800000 */
.L_x_439:
[----:B------:R-:W-:Y:S05]  /*a020*/  @P3 BRA `(.L_x_416) ;  /* 0x0000000000443947 */ /* 0x000fea0003800000 */
[----:B------:R-:W-:Y:S01]  /*a030*/  IADD3 R0, P0, R0, 0x40, RZ ;  /* 0x0000004000007810 */ /* 0x000fe20007f1e0ff */
[----:B------:R-:W-:Y:S01]  /*a040*/  IMAD.MOV.U32 R7, RZ, RZ, R3 ;  /* 0x000000ffff077224 */ /* 0x000fe200078e0003 */
[----:B------:R-:W-:Y:S01]  /*a050*/  ULDC UR5, c[0x0][0x2d0] ;  /* 0x0000b40000057ab9 */ /* 0x000fe20000000800 */
[----:B------:R-:W-:Y:S01]  /*a060*/  ULDC.64 UR8, c[0x0][0x3f8] ;  /* 0x0000fe0000087ab9 */ /* 0x000fe20000000a00 */
[----:B------:R-:W-:Y:S01]  /*a070*/  ISETP.GE.AND P1, PT, R234, UR5, PT ;  /* 0x00000005ea007c0c */ /* 0x000fe2000bf26270 */
[----:B--2---:R-:W-:Y:S01]  /*a080*/  IMAD.X R4, RZ, RZ, R25, P0 ;  /* 0x000000ffff047224 */ /* 0x004fe200000e0619 */
        /* <DEDUP_REMOVED lines=11> */
.L_x_416:
[----:B------:R-:W-:Y:S05]  /*a140*/  BSYNC B1 ;  /* 0x0000000000017941 */ /* 0x000fea0003800000 */
.L_x_402:
[----:B------:R-:W-:Y:S01]  /*a150*/  R2UR UR8, R246 ;  /* 0x00000000f60872ca */ /* 0x000fe200000e0000 */
[----:B------:R-:W-:Y:S02]  /*a160*/  ULDC UR5, c[0x0][0xc] ;  /* 0x0000030000057ab9 */ /* 0x000fe40000000800 */
[----:B------:R-:W-:-:S10]  /*a170*/  UIADD3 UR17, UR5, UR17, URZ ;  /* 0x0000001105117290 */ /* 0x000fd4000fffe03f */
[----:B------:R-:W-:-:S06]  /*a180*/  UISETP.GE.AND UP0, UPT, UR17, UR8, UPT ;  /* 0x000000081100728c */ /* 0x000fcc000bf06270 */
[----:B------:R-:W-:-:S13]  /*a190*/  PLOP3.LUT P0, PT, PT, PT, UP0, 0x80, 0x0 ;  /* 0x000000000000781c */ /* 0x000fda0003f0f008 */
[----:B------:R-:W-:Y:S05]  /*a1a0*/  @P0 BRA `(.L_x_441) ;  /* 0x0000000000040947 */ /* 0x000fea0003800000 */
[----:B------:R-:W-:Y:S05]  /*a1b0*/  BRA `(.L_x_442) ;  /* 0xffffff6800787947 */ /* 0x000fea000383ffff */
.L_x_441:
[----:B------:R-:W-:Y:S05]  /*a1c0*/  EXIT ;  /* 0x000000000000794d */ /* 0x000fea0003800000 */
.L_x_443:
        /* <DEDUP_REMOVED lines=11> */
.L_x_684:


//--------------------- .text._ZN5flash44flash_bwd_dq_dk_dv_loop_seqk_parallel_kernelI23Flash_bwd_kernel_traitsILi96ELi64ELi128ELi8ELi2ELi4ELi4ELb0ELb0EN7cutlass6half_tE19Flash_kernel_traitsILi96ELi64ELi128ELi8ES3_EELb0ELb1ELb0ELb0ELb0ELb0ELb1EEEvNS_16Flash_bwd_paramsE --------------------------
	.section	.text._ZN5flash44flash_bwd_dq_dk_dv_loop_seqk_parallel_kernelI23Flash_bwd_kernel_traitsILi96ELi64ELi128ELi8ELi2ELi4ELi4ELb0ELb0EN7cutlass6half_tE19Flash_kernel_traitsILi96ELi64ELi128ELi8ES3_EELb0ELb1ELb0ELb0ELb0ELb0ELb1EEEvNS_16Flash_bwd_paramsE,"ax",@progbits
	.align	128
        .global         _ZN5flash44flash_bwd_dq_dk_dv_loop_seqk_parallel_kernelI23Flash_bwd_kernel_traitsILi96ELi64ELi128ELi8ELi2ELi4ELi4ELb0ELb0EN7cutlass6half_tE19Flash_kernel_traitsILi96ELi64ELi128ELi8ES3_EELb0ELb1ELb0ELb0ELb0ELb0ELb1EEEvNS_16Flash_bwd_paramsE
        .type           _ZN5flash44flash_bwd_dq_dk_dv_loop_seqk_parallel_kernelI23Flash_bwd_kernel_traitsILi96ELi64ELi128ELi8ELi2ELi4ELi4ELb0ELb0EN7cutlass6half_tE19Flash_kernel_traitsILi96ELi64ELi128ELi8ES3_EELb0ELb1ELb0ELb0ELb0ELb0ELb1EEEvNS_16Flash_bwd_paramsE,@function
        .size           _ZN5flash44flash_bwd_dq_dk_dv_loop_seqk_parallel_kernelI23Flash_bwd_kernel_traitsILi96ELi64ELi128ELi8ELi2ELi4ELi4ELb0ELb0EN7cutlass6half_tE19Flash_kernel_traitsILi96ELi64ELi128ELi8ES3_EELb0ELb1ELb0ELb0ELb0ELb0ELb1EEEvNS_16Flash_bwd_paramsE,(.L_x_685 - _ZN5flash44flash_bwd_dq_dk_dv_loop_seqk_parallel_kernelI23Flash_bwd_kernel_traitsILi96ELi64ELi128ELi8ELi2ELi4ELi4ELb0ELb0EN7cutlass6half_tE19Flash_kernel_traitsILi96ELi64ELi128ELi8ES3_EELb0ELb1ELb0ELb0ELb0ELb0ELb1EEEvNS_16Flash_bwd_paramsE)
        .other          _ZN5flash44flash_bwd_dq_dk_dv_loop_seqk_parallel_kernelI23Flash_bwd_kernel_traitsILi96ELi64ELi128ELi8ELi2ELi4ELi4ELb0ELb0EN7cutlass6half_tE19Flash_kernel_traitsILi96ELi64ELi128ELi8ES3_EELb0ELb1ELb0ELb0ELb0ELb0ELb1EEEvNS_16Flash_bwd_paramsE,@"STO_CUDA_ENTRY STV_DEFAULT"
_ZN5flash44flash_bwd_dq_dk_dv_loop_seqk_parallel_kernelI23Flash_bwd_kernel_traitsILi96ELi64ELi128ELi8ELi2ELi4ELi4ELb0ELb0EN7cutlass6half_tE19Flash_kernel_traitsILi96ELi64ELi128ELi8ES3_EELb0ELb1ELb0ELb0ELb0ELb0ELb1EEEvNS_16Flash_bwd_paramsE:
.text._ZN5flash44flash_bwd_dq_dk_dv_loop_seqk_parallel_kernelI23Flash_bwd_kernel_traitsILi96ELi64ELi128ELi8ELi2ELi4ELi4ELb0ELb0EN7cutlass6half_tE19Flash_kernel_traitsILi96ELi64ELi128ELi8ES3_EELb0ELb1ELb0ELb0ELb0ELb0ELb1EEEvNS_16Flash_bwd_paramsE:
        /* <DEDUP_REMOVED lines=10> */
[----:B------:R1:W-:Y:S02]  /*00a0*/  STL [R1], R0 ;  /* 0x0000000001007387 */ /* 0x0003e40000100800 */
        /* <DEDUP_REMOVED lines=12> */
[----:B------:R-:W-:Y:S01]  /*0170*/  IMAD.SHL.U32 R251, R21, 0x2, RZ ;  /* 0x0000000215fb7824 */ /* 0x000fe200078e00ff */
[----:B----4-:R-:W-:-:S02]  /*0180*/  USHF.R.S32.HI UR6, URZ, 0x1f, UR60 ;  /* 0x0000001f3f067899 */ /* 0x010fc4000801143c */
[CC--:B------:R-:W-:Y:S02]  /*0190*/  LEA.HI R8, R20.reuse, R21.reuse, RZ, 0x4 ;  /* 0x0000001514087211 */ /* 0x0c0fe400078f20ff */
[CC--:B------:R-:W-:Y:S02]  /*01a0*/  LEA.HI R16, R20.reuse, R21.reuse, RZ, 0x3 ;  /* 0x0000001514107211 */ /* 0x0c0fe400078f18ff */
[----:B------:R-:W-:Y:S01]  /*01b0*/  SHF.R.S32.HI R2, RZ, 0x4, R8 ;  /* 0x00000004ff027819 */ /* 0x000fe20000011408 */
[----:B-----5:R-:W-:Y:S01]  /*01c0*/  USHF.L.U32 UR5, UR50, 0x7, URZ ;  /* 0x0000000732057899 */ /* 0x020fe2000800063f */
[----:B------:R-:W-:Y:S02]  /*01d0*/  LEA.HI R5, R20, R21, RZ, 0x2 ;  /* 0x0000001514057211 */ /* 0x000fe400078f10ff */
[----:B-1----:R-:W-:Y:S02]  /*01e0*/  LEA.HI R0, R8, R2, RZ, 0x1 ;  /* 0x0000000208007211 */ /* 0x002fe400078f08ff */
[----:B------:R-:W-:-:S02]  /*01f0*/  SHF.R.S32.HI R3, RZ, 0x3, R16 ;  /* 0x00000003ff037819 */ /* 0x000fc40000011410 */
[----:B------:R-:W-:Y:S02]  /*0200*/  LOP3.LUT R0, R0, 0xfffffffe, RZ, 0xc0, !PT ;  /* 0xfffffffe00007812 */ /* 0x000fe400078ec0ff */
[----:B------:R-:W-:Y:S01]  /*0210*/  LOP3.LUT R4, R5, 0xfffffffc, RZ, 0xc0, !PT ;  /* 0xfffffffc05047812 */ /* 0x000fe200078ec0ff */
[----:B------:R-:W-:Y:S01]  /*0220*/  IMAD.SHL.U32 R6, R3, 0x40, RZ ;  /* 0x0000004003067824 */ /* 0x000fe200078e00ff */
[----:B------:R-:W-:Y:S01]  /*0230*/  LEA.HI R9, R20, R21, RZ, 0x5 ;  /* 0x0000001514097211 */ /* 0x000fe200078f28ff */
[----:B------:R-:W-:Y:S01]  /*0240*/  IMAD.IADD R17, R2, 0x1, -R0 ;  /* 0x0000000102117824 */ /* 0x000fe200078e0a00 */
[--C-:B------:R-:W-:Y:S01]  /*0250*/  SHF.R.S32.HI R0, RZ, 0x2, R5.reuse ;  /* 0x00000002ff007819 */ /* 0x100fe20000011405 */
[----:B------:R-:W-:Y:S01]  /*0260*/  IMAD.IADD R18, R21, 0x1, -R4 ;  /* 0x0000000115127824 */ /* 0x000fe200078e0a04 */
[----:B------:R-:W-:Y:S02]  /*0270*/  SHF.R.S32.HI R2, RZ, 0x1f, R5 ;  /* 0x0000001fff027819 */ /* 0x000fe40000011405 */
[-C--:B------:R-:W-:Y:S01]  /*0280*/  LEA.HI R3, R5, R0.reuse, RZ, 0x1 ;  /* 0x0000000005037211 */ /* 0x080fe200078f08ff */
[----:B------:R-:W-:Y:S01]  /*0290*/  IMAD.SHL.U32 R234, R18, 0x8, RZ ;  /* 0x0000000812ea7824 */ /* 0x000fe200078e00ff */
[----:B------:R-:W-:-:S02]  /*02a0*/  LEA.HI R2, R2, R0, RZ, 0x3 ;  /* 0x0000000002027211 */ /* 0x000fc400078f18ff */
[----:B------:R-:W-:Y:S02]  /*02b0*/  LOP3.LUT R7, R9, 0xffffffe0, RZ, 0xc0, !PT ;  /* 0xffffffe009077812 */ /* 0x000fe400078ec0ff */
[----:B------:R-:W-:Y:S02]  /*02c0*/  LOP3.LUT R5, R3, 0x7fffffe, RZ, 0xc0, !PT ;  /* 0x07fffffe03057812 */ /* 0x000fe400078ec0ff */
[----:B------:R-:W-:Y:S01]  /*02d0*/  LOP3.LUT R3, R2, 0xfffffff8, RZ, 0xc0, !PT ;  /* 0xfffffff802037812 */ /* 0x000fe200078ec0ff */
[----:B------:R-:W-:Y:S01]  /*02e0*/  IMAD.IADD R4, R21, 0x1, -R7 ;  /* 0x0000000115047824 */ /* 0x000fe200078e0a07 */
[----:B------:R-:W-:Y:S01]  /*02f0*/  LOP3.LUT R2, R6, 0xc0, RZ, 0xc0, !PT ;  /* 0x000000c006027812 */ /* 0x000fe200078ec0ff */
[----:B------:R-:W-:Y:S01]  /*0300*/  IMAD.IADD R7, R0, 0x1, -R5 ;  /* 0x0000000100077824 */ /* 0x000fe200078e0a05 */
[----:B------:R-:W-:Y:S01]  /*0310*/  LEA.HI R11, R20, R21, RZ, 0x6 ;  /* 0x00000015140b7211 */ /* 0x000fe200078f30ff */
[----:B------:R-:W-:Y:S01]  /*0320*/  IMAD.IADD R10, R0, 0x1, -R3 ;  /* 0x00000001000a7824 */ /* 0x000fe200078e0a03 */
[----:B------:R-:W-:-:S02]  /*0330*/  SHF.R.U32.HI R5, RZ, 0x3, R2 ;  /* 0x00000003ff057819 */ /* 0x000fc40000011602 */
[----:B------:R-:W-:Y:S02]  /*0340*/  LOP3.LUT R3, R2, 0x18, R234, 0xf8, !PT ;  /* 0x0000001802037812 */ /* 0x000fe400078ef8ea */
[----:B------:R-:W-:Y:S02]  /*0350*/  SHF.R.S32.HI R6, RZ, 0x1f, R4 ;  /* 0x0000001fff067819 */ /* 0x000fe40000011404 */
[--C-:B------:R-:W-:Y:S02]  /*0360*/  SHF.R.S32.HI R2, RZ, 0x5, R9.reuse ;  /* 0x00000005ff027819 */ /* 0x100fe40000011409 */
[----:B------:R-:W-:Y:S02]  /*0370*/  SHF.R.S32.HI R0, RZ, 0x1f, R9 ;  /* 0x0000001fff007819 */ /* 0x000fe40000011409 */
[----:B------:R-:W-:Y:S01]  /*0380*/  LOP3.LUT R243, R3, R5, RZ, 0x3c, !PT ;  /* 0x0000000503f37212 */ /* 0x000fe200078e3cff */
[----:B------:R-:W-:Y:S01]  /*0390*/  IMAD R7, R2, 0x8, R7 ;  /* 0x0000000802077824 */ /* 0x000fe200078e0207 */
[----:B------:R-:W-:-:S02]  /*03a0*/  LEA.HI R23, R6, R4, RZ, 0x2 ;  /* 0x0000000406177211 */ /* 0x000fc400078f10ff */
[-C--:B------:R-:W-:Y:S01]  /*03b0*/  LEA.HI R0, R0, R2.reuse, RZ, 0x2 ;  /* 0x0000000200007211 */ /* 0x080fe200078f10ff */
[----:B------:R-:W-:Y:S01]  /*03c0*/  IMAD.U32 R243, R7, 0x20, R243 ;  /* 0x0000002007f37824 */ /* 0x000fe200078e00f3 */
[----:B------:R-:W-:Y:S02]  /*03d0*/  LOP3.LUT R3, R8, 0xfffffff0, RZ, 0xc0, !PT ;  /* 0xfffffff008037812 */ /* 0x000fe400078ec0ff */
[----:B------:R-:W-:Y:S02]  /*03e0*/  LEA.HI R4, R9, R2, RZ, 0x1 ;  /* 0x0000000209047211 */ /* 0x000fe400078f08ff */
[----:B------:R-:W-:Y:S02]  /*03f0*/  LOP3.LUT R8, R16, 0xfffffff8, RZ, 0xc0, !PT ;  /* 0xfffffff810087812 */ /* 0x000fe400078ec0ff */
[----:B------:R-:W-:Y:S01]  /*0400*/  LOP3.LUT R5, R0, 0xfffffffc, RZ, 0xc0, !PT ;  /* 0xfffffffc00057812 */ /* 0x000fe200078ec0ff */
[C---:B------:R-:W-:Y:S01]  /*0410*/  IMAD.IADD R0, R21.reuse, 0x1, -R3 ;  /* 0x0000000115007824 */ /* 0x040fe200078e0a03 */
[----:B------:R-:W-:Y:S01]  /*0420*/  LOP3.LUT R6, R4, 0xfffffffe, RZ, 0xc0, !PT ;  /* 0xfffffffe04067812 */ /* 0x000fe200078ec0ff */
[----:B------:R-:W-:Y:S01]  /*0430*/  IMAD.IADD R4, R21, 0x1, -R8 ;  /* 0x0000000115047824 */ /* 0x000fe200078e0a08 */
[----:B------:R-:W-:Y:S01]  /*0440*/  SHF.R.S32.HI R11, RZ, 0x6, R11 ;  /* 0x00000006ff0b7819 */ /* 0x000fe2000001140b */
[C---:B------:R-:W-:Y:S01]  /*0450*/  IMAD.IADD R12, R2.reuse, 0x1, -R5 ;  /* 0x00000001020c7824 */ /* 0x040fe200078e0a05 */
[----:B------:R-:W-:Y:S01]  /*0460*/  SHF.R.S32.HI R5, RZ, 0x1f, R0 ;  /* 0x0000001fff057819 */ /* 0x000fe20000011400 */
[----:B------:R-:W-:Y:S01]  /*0470*/  IMAD.IADD R182, R2, 0x1, -R6 ;  /* 0x0000000102b67824 */ /* 0x000fe200078e0a06 */
[----:B------:R-:W-:-:S02]  /*0480*/  LEA.HI R2, R4, R4, RZ, 0x1 ;  /* 0x0000000404027211 */ /* 0x000fc400078f08ff */
[-C--:B------:R-:W-:Y:S02]  /*0490*/  LEA.HI R13, R5, R0.reuse, RZ, 0x3 ;  /* 0x00000000050d7211 */ /* 0x080fe400078f18ff */
[----:B------:R-:W-:Y:S02]  /*04a0*/  LEA.HI R3, R0, R0, RZ, 0x1 ;  /* 0x0000000000037211 */ /* 0x000fe400078f08ff */
[----:B------:R-:W-:Y:S02]  /*04b0*/  LOP3.LUT R5, R2, 0x3fffffe, RZ, 0xc0, !PT ;  /* 0x03fffffe02057812 */ /* 0x000fe400078ec0ff */
[----:B------:R-:W-:Y:S02]  /*04c0*/  LOP3.LUT R9, R3, 0x7fffffe, RZ, 0xc0, !PT ;  /* 0x07fffffe03097812 */ /* 0x000fe400078ec0ff */
[----:B------:R-:W-:Y:S01]  /*04d0*/  LOP3.LUT R8, R13, 0xfffffff8, RZ, 0xc0, !PT ;  /* 0xfffffff80d087812 */ /* 0x000fe200078ec0ff */
[----:B------:R-:W-:Y:S01]  /*04e0*/  IMAD.IADD R6, R4, 0x1, -R5 ;  /* 0x0000000104067824 */ /* 0x000fe200078e0a05 */
[----:B------:R-:W-:Y:S01]  /*04f0*/  LOP3.LUT P2, RZ, R10, 0x2, RZ, 0xc0, !PT ;  /* 0x000000020aff7812 */ /* 0x000fe2000784c0ff */
[----:B------:R-:W-:-:S02]  /*0500*/  IMAD R5, R11, 0x4, R17 ;  /* 0x000000040b057824 */ /* 0x000fc400078e0211 */
[----:B------:R-:W-:Y:S01]  /*0510*/  IMAD.IADD R19, R0, 0x1, -R9 ;  /* 0x0000000100137824 */ /* 0x000fe200078e0a09 */
[----:B------:R-:W-:Y:S01]  /*0520*/  LEA.HI R9, R10, R10, RZ, 0x1 ;  /* 0x0000000a0a097211 */ /* 0x000fe200078f08ff */
[----:B------:R-:W-:Y:S01]  /*0530*/  IMAD.IADD R15, R0, 0x1, -R8 ;  /* 0x00000001000f7824 */ /* 0x000fe200078e0a08 */
[----:B------:R-:W-:Y:S01]  /*0540*/  SHF.R.S32.HI R0, RZ, 0x1, R2 ;  /* 0x00000001ff007819 */ /* 0x000fe20000011402 */
[----:B------:R-:W-:Y:S01]  /*0550*/  IMAD R22, R5, 0x8, R6 ;  /* 0x0000000805167824 */ /* 0x000fe200078e0206 */
[--C-:B------:R-:W-:Y:S01]  /*0560*/  SHF.R.S32.HI R5, RZ, 0x1, R3.reuse ;  /* 0x00000001ff057819 */ /* 0x100fe20000011403 */
[----:B------:R-:W-:Y:S01]  /*0570*/  IMAD.SHL.U32 R4, R4, 0x40, RZ ;  /* 0x0000004004047824 */ /* 0x000fe200078e00ff */
[----:B------:R-:W-:Y:S02]  /*0580*/  SHF.R.S32.HI R2, RZ, 0x1f, R3 ;  /* 0x0000001fff027819 */ /* 0x000fe40000011403 */
[C---:B------:R-:W-:Y:S01]  /*0590*/  LOP3.LUT P4, RZ, R0.reuse, 0x2, RZ, 0xc0, !PT ;  /* 0x0000000200ff7812 */ /* 0x040fe2000788c0ff */
[----:B------:R-:W-:Y:S01]  /*05a0*/  IMAD.SHL.U32 R0, R0, 0x40, RZ ;  /* 0x0000004000007824 */ /* 0x000fe200078e00ff */
[----:B------:R-:W-:Y:S01]  /*05b0*/  LEA.HI R3, R2, R5, RZ, 0x2 ;  /* 0x0000000502037211 */ /* 0x000fe200078f10ff */
[----:B------:R-:W-:Y:S01]  /*05c0*/  IMAD.SHL.U32 R2, R12, 0x10, RZ ;  /* 0x000000100c027824 */ /* 0x000fe200078e00ff */
[----:B------:R-:W-:-:S02]  /*05d0*/  LOP3.LUT R7, R4, 0x1c0, RZ, 0xc0, !PT ;  /* 0x000001c004077812 */ /* 0x000fc400078ec0ff */
[----:B------:R-:W-:Y:S02]  /*05e0*/  LOP3.LUT R0, R0, 0xc0, RZ, 0xc0, !PT ;  /* 0x000000c000007812 */ /* 0x000fe400078ec0ff */
[----:B------:R-:W-:Y:S02]  /*05f0*/  LOP3.LUT R2, R7, 0x30, R2, 0xf8, !PT ;  /* 0x0000003007027812 */ /* 0x000fe400078ef802 */
[----:B------:R-:W-:Y:S02]  /*0600*/  LOP3.LUT R4, R3, 0xfffffffc, RZ, 0xc0, !PT ;  /* 0xfffffffc03047812 */ /* 0x000fe400078ec0ff */
[--C-:B------:R-:W-:Y:S02]  /*0610*/  LOP3.LUT R3, R0, 0x8, R16.reuse, 0xf8, !PT ;  /* 0x0000000800037812 */ /* 0x100fe400078ef810 */
[----:B------:R-:W-:Y:S01]  /*0620*/  LOP3.LUT R16, R2, 0x8, R16, 0xf8, !PT ;  /* 0x0000000802107812 */ /* 0x000fe200078ef810 */
[----:B------:R-:W-:Y:S01]  /*0630*/  IMAD.IADD R14, R5, 0x1, -R4 ;  /* 0x00000001050e7824 */ /* 0x000fe200078e0a04 */
[----:B------:R-:W-:Y:S01]  /*0640*/  LOP3.LUT R2, R9, 0x3fffffe, RZ, 0xc0, !PT ;  /* 0x03fffffe09027812 */ /* 0x000fe200078ec0ff */
[----:B------:R-:W-:Y:S01]  /*0650*/  IMAD.SHL.U32 R4, R11, 0x20, RZ ;  /* 0x000000200b047824 */ /* 0x000fe200078e00ff */
[----:B------:R-:W-:-:S02]  /*0660*/  SHF.R.U32.HI R0, RZ, 0x3, R0 ;  /* 0x00000003ff007819 */ /* 0x000fc40000011600 */
[C---:B------:R-:W-:Y:S01]  /*0670*/  LOP3.LUT R6, R10.reuse, 0x1, RZ, 0xc0, !PT ;  /* 0x000000010a067812 */ /* 0x040fe200078ec0ff */
[C---:B------:R-:W-:Y:S01]  /*0680*/  IMAD.IADD R11, R10.reuse, 0x1, -R2 ;  /* 0x000000010a0b7824 */ /* 0x040fe200078e0a02 */
[----:B------:R-:W-:Y:S01]  /*0690*/  LOP3.LUT R172, R3, R0, RZ, 0x3c, !PT ;  /* 0x0000000003ac7212 */ /* 0x000fe200078e3cff */
[----:B------:R-:W-:Y:S01]  /*06a0*/  IMAD.SHL.U32 R2, R10, 0x40, RZ ;  /* 0x000000400a027824 */ /* 0x000fe200078e00ff */
[----:B------:R-:W-:Y:S02]  /*06b0*/  LEA.HI R0, R20, R21, RZ, 0x7 ;  /* 0x0000001514007211 */ /* 0x000fe400078f38ff */
[----:B------:R-:W-:Y:S01]  /*06c0*/  SHF.R.S32.HI R5, RZ, 0x2, R23 ;  /* 0x00000002ff057819 */ /* 0x000fe20000011417 */
[----:B------:R-:W-:Y:S01]  /*06d0*/  IMAD.U32 R172, R22, 0x20, R172 ;  /* 0x0000002016ac7824 */ /* 0x000fe200078e00ac */
[----:B------:R-:W-:Y:S02]  /*06e0*/  SHF.R.S32.HI R3, RZ, 0x3, R13 ;  /* 0x00000003ff037819 */ /* 0x000fe4000001140d */
[----:B------:R-:W-:Y:S01]  /*06f0*/  ISETP.NE.U32.AND P3, PT, R6, 0x1, PT ;  /* 0x000000010600780c */ /* 0x000fe20003f65070 */
[----:B------:R-:W-:Y:S01]  /*0700*/  IMAD R252, R182, 0x10, R5 ;  /* 0x00000010b6fc7824 */ /* 0x000fe200078e0205 */
[----:B------:R-:W-:Y:S01]  /*0710*/  SHF.R.S32.HI R6, RZ, 0x7, R0 ;  /* 0x00000007ff067819 */ /* 0x000fe20000011400 */
[----:B------:R-:W-:Y:S01]  /*0720*/  IMAD.SHL.U32 R0, R18, 0x2, RZ ;  /* 0x0000000212007824 */ /* 0x000fe200078e00ff */
[----:B------:R-:W-:Y:S01]  /*0730*/  LOP3.LUT R2, R2, 0x1c0, RZ, 0xc0, !PT ;  /* 0x000001c002027812 */ /* 0x000fe200078ec0ff */
[----:B------:R-:W-:Y:S01]  /*0740*/  IMAD R19, R3, 0x8, R19 ;  /* 0x0000000803137824 */ /* 0x000fe200078e0213 */
[----:B------:R-:W-:Y:S01]  /*0750*/  LOP3.LUT R251, R4, 0x6, R251, 0xf8, !PT ;  /* 0x0000000604fb7812 */ /* 0x000fe200078ef8fb */
[----:B------:R-:W-:Y:S01]  /*0760*/  IMAD R10, R12, 0x2, R3 ;  /* 0x000000020c0a7824 */ /* 0x000fe200078e0203 */
[----:B------:R-:W-:Y:S01]  /*0770*/  LOP3.LUT R4, R2, 0x20, R4, 0xf8, !PT ;  /* 0x0000002002047812 */ /* 0x000fe200078ef804 */
[----:B------:R-:W-:Y:S01]  /*0780*/  IMAD R8, R12, 0x200, R0 ;  /* 0x000002000c087824 */ /* 0x000fe200078e0200 */
[----:B------:R-:W-:Y:S01]  /*0790*/  SHF.R.U32.HI R3, RZ, 0x3, R2 ;  /* 0x00000003ff037819 */ /* 0x000fe20000011602 */
[----:B------:R-:W-:Y:S01]  /*07a0*/  IMAD R2, R6, 0x1000, R0 ;  /* 0x0000100006027824 */ /* 0x000fe200078e0200 */
[----:B------:R-:W-:Y:S01]  /*07b0*/  SHF.R.U32.HI R7, RZ, 0x3, R7 ;  /* 0x00000003ff077819 */ /* 0x000fe20000011607 */
[----:B------:R-:W-:Y:S01]  /*07c0*/  VIADD R0, R252, 0xffffffc0 ;  /* 0xffffffc0fc007836 */ /* 0x000fe20000000000 */
[----:B------:R-:W-:Y:S01]  /*07d0*/  LOP3.LUT R4, R4, R3, RZ, 0x3c, !PT ;  /* 0x0000000304047212 */ /* 0x000fe200078e3cff */
[----:B------:R-:W-:Y:S01]  /*07e0*/  IMAD R3, R182, 0x400, R2 ;  /* 0x00000400b6037824 */ /* 0x000fe200078e0202 */
[----:B------:R-:W-:Y:S01]  /*07f0*/  LOP3.LUT R5, R16, R7, RZ, 0x3c, !PT ;  /* 0x0000000710057212 */ /* 0x000fe200078e3cff */
[----:B------:R-:W-:Y:S01]  /*0800*/  IMAD R11, R11, 0x20, R8 ;  /* 0x000000200b0b7824 */ /* 0x000fe200078e0208 */
[----:B------:R-:W-:Y:S01]  /*0810*/  SHF.R.S32.HI R2, RZ, 0x1f, R0 ;  /* 0x0000001fff027819 */ /* 0x000fe20000011400 */
[----:B------:R-:W-:Y:S01]  /*0820*/  IMAD.IADD R196, R4, 0x1, R3 ;  /* 0x0000000104c47824 */ /* 0x000fe200078e0203 */
[C---:B------:R-:W-:Y:S01]  /*0830*/  LOP3.LUT P5, RZ, R15.reuse, 0x2, RZ, 0xc0, !PT ;  /* 0x000000020fff7812 */ /* 0x040fe200078ac0ff */
[C---:B------:R-:W-:Y:S01]  /*0840*/  IMAD.SHL.U32 R4, R15.reuse, 0x40, RZ ;  /* 0x000000400f047824 */ /* 0x040fe200078e00ff */
[----:B------:R-:W-:Y:S01]  /*0850*/  SHF.L.U64.HI R250, R0, 0x2, R2 ;  /* 0x0000000200fa7819 */ /* 0x000fe20000010202 */
[----:B------:R-:W-:Y:S01]  /*0860*/  IMAD.SHL.U32 R0, R6, 0x8, RZ ;  /* 0x0000000806007824 */ /* 0x000fe200078e00ff */
[----:B------:R-:W-:Y:S01]  /*0870*/  LOP3.LUT P6, RZ, R15, 0x4, RZ, 0xc0, !PT ;  /* 0x000000040fff7812 */ /* 0x000fe200078cc0ff */
[----:B------:R-:W-:Y:S01]  /*0880*/  IMAD.SHL.U32 R2, R14, 0x40, RZ ;  /* 0x000000400e027824 */ /* 0x000fe200078e00ff */
[----:B------:R-:W-:Y:S01]  /*0890*/  LOP3.LUT R4, R4, 0x1c0, RZ, 0xc0, !PT ;  /* 0x000001c004047812 */ /* 0x000fe200078ec0ff */
[C---:B------:R-:W-:Y:S01]  /*08a0*/  IMAD.SHL.U32 R6, R17.reuse, 0x8, RZ ;  /* 0x0000000811067824 */ /* 0x040fe200078e00ff */
[----:B------:R-:W-:Y:S01]  /*08b0*/  LOP3.LUT R7, R0, 0x8, RZ, 0xc0, !PT ;  /* 0x0000000800077812 */ /* 0x000fe200078ec0ff */
[C---:B------:R-:W-:Y:S01]  /*08c0*/  IMAD R3, R17.reuse, 0x200, R5 ;  /* 0x0000020011037824 */ /* 0x040fe200078e0205 */
[----:B------:R-:W-:Y:S01]  /*08d0*/  SHF.R.S32.HI R0, RZ, 0x1, R9 ;  /* 0x00000001ff007819 */ /* 0x000fe20000011409 */
[----:B------:R-:W-:Y:S01]  /*08e0*/  IMAD.SHL.U32 R9, R17, 0x10, RZ ;  /* 0x0000001011097824 */ /* 0x000fe200078e00ff */
[----:B------:R-:W-:-:S02]  /*08f0*/  LOP3.LUT R2, R2, 0xc0, RZ, 0xc0, !PT ;  /* 0x000000c002027812 */ /* 0x000fc400078ec0ff */
[C---:B------:R-:W-:Y:S01]  /*0900*/  LOP3.LUT P1, RZ, R0.reuse, 0x2, RZ, 0xc0, !PT ;  /* 0x0000000200ff7812 */ /* 0x040fe2000782c0ff */
[----:B------:R-:W-:Y:S01]  /*0910*/  IMAD.SHL.U32 R0, R0, 0x40, RZ ;  /* 0x0000004000007824 */ /* 0x000fe200078e00ff */
[----:B------:R-:W-:Y:S02]  /*0920*/  LOP3.LUT R6, R6, 0x8, RZ, 0xc0, !PT ;  /* 0x0000000806067812 */ /* 0x000fe400078ec0ff */
[----:B------:R-:W-:Y:S02]  /*0930*/  SHF.R.U32.HI R176, RZ, 0x3, R4 ;  /* 0x00000003ffb07819 */ /* 0x000fe40000011604 */
[----:B------:R-:W-:Y:S02]  /*0940*/  LOP3.LUT R0, R0, 0xc0, RZ, 0xc0, !PT ;  /* 0x000000c000007812 */ /* 0x000fe400078ec0ff */
[----:B------:R-:W-:Y:S02]  /*0950*/  SHF.R.U32.HI R5, RZ, 0x3, R2 ;  /* 0x00000003ff057819 */ /* 0x000fe40000011602 */
        /* <DEDUP_REMOVED lines=8> */
[----:B------:R-:W-:Y:S01]  /*09e0*/  LEA R196, R196, UR4, 0x1 ;  /* 0x00000004c4c47c11 */ /* 0x000fe2000f8e08ff */
        /* <DEDUP_REMOVED lines=9> */
[----:B------:R-:W-:Y:S01]  /*0a80*/  SEL R178, R178, 0x40, P6 ;  /* 0x00000040b2b27807 */ /* 0x000fe20003000000 */
[----:B------:R-:W-:Y:S01]  /*0a90*/  VIADD R194, R196, 0x20 ;  /* 0x00000020c4c27836 */ /* 0x000fe20000000000 */
[----:B------:R-:W-:Y:S01]  /*0aa0*/  SEL R173, R180, 0xffffffe0, !P4 ;  /* 0xffffffe0b4ad7807 */ /* 0x000fe20006000000 */
[----:B------:R-:W-:Y:S01]  /*0ab0*/  IMAD.U32 R0, RZ, RZ, UR6 ;  /* 0x00000006ff007e24 */ /* 0x000fe2000f8e00ff */
[----:B------:R-:W-:Y:S01]  /*0ac0*/  UIADD3 UR6, UR4, 0x9000, URZ ;  /* 0x0000900004067890 */ /* 0x000fe2000fffe03f */
[----:B------:R-:W-:Y:S01]  /*0ad0*/  IMAD.U32 R0, RZ, RZ, UR5 ;  /* 0x00000005ff007e24 */ /* 0x000fe2000f8e00ff */
[----:B------:R-:W-:Y:S01]  /*0ae0*/  UIADD3 UR5, UR4, 0x15000, URZ ;  /* 0x0001500004057890 */ /* 0x000fe2000fffe03f */
[----:B------:R-:W-:Y:S01]  /*0af0*/  LEA R172, R172, UR4, 0x1 ;  /* 0x00000004acac7c11 */ /* 0x000fe2000f8e08ff */
[----:B------:R-:W-:Y:S01]  /*0b00*/  @P2 VIADD R194, R196, 0xffffffe0 ;  /* 0xffffffe0c4c22836 */ /* 0x000fe20000000000 */
[----:B------:R-:W-:Y:S01]  /*0b10*/  LOP3.LUT P0, RZ, R14, 0x2, RZ, 0xc0, !PT ;  /* 0x000000020eff7812 */ /* 0x000fe2000780c0ff */
[----:B------:R-:W-:Y:S01]  /*0b20*/  IMAD.IADD R195, R196, 0x1, R193 ;  /* 0x00000001c4c37824 */ /* 0x000fe200078e02c1 */
[----:B------:R-:W-:Y:S01]  /*0b30*/  LEA R244, R8, UR6, 0x1 ;  /* 0x0000000608f47c11 */ /* 0x000fe2000f8e08ff */
[----:B------:R-:W-:Y:S01]  /*0b40*/  IMAD.IADD R182, R182, 0x1, R6 ;  /* 0x00000001b6b67824 */ /* 0x000fe200078e0206 */
[----:B------:R-:W-:Y:S01]  /*0b50*/  LEA R176, R176, UR5, 0x1 ;  /* 0x00000005b0b07c11 */ /* 0x000fe2000f8e08ff */
[----:B------:R-:W-:Y:S01]  /*0b60*/  IMAD.IADD R173, R173, 0x1, R172 ;  /* 0x00000001adad7824 */ /* 0x000fe200078e02ac */
[----:B------:R-:W-:Y:S01]  /*0b70*/  SEL R180, R180, 0xffffffe0, !P0 ;  /* 0xffffffe0b4b47807 */ /* 0x000fe20004000000 */
[----:B------:R-:W-:Y:S01]  /*0b80*/  VIADD R245, R244, 0x20 ;  /* 0x00000020f4f57836 */ /* 0x000fe20000000000 */
[----:B------:R-:W-:Y:S01]  /*0b90*/  LEA R2, R3, UR4, 0x1 ;  /* 0x0000000403027c11 */ /* 0x000fe2000f8e08ff */
[C---:B------:R-:W-:Y:S01]  /*0ba0*/  IMAD.IADD R177, R176.reuse, 0x1, R177 ;  /* 0x00000001b0b17824 */ /* 0x040fe200078e02b1 */
[----:B------:R-:W-:Y:S01]  /*0bb0*/  ULDC.64 UR6, c[0x0][0x208] ;  /* 0x0000820000067ab9 */ /* 0x000fe20000000a00 */
[----:B------:R-:W-:-:S02]  /*0bc0*/  IMAD.IADD R179, R176, 0x1, R178 ;  /* 0x00000001b0b37824 */ /* 0x000fc400078e02b2 */
[----:B------:R-:W-:Y:S02]  /*0bd0*/  IMAD.IADD R193, R193, 0x1, R194 ;  /* 0x00000001c1c17824 */ /* 0x000fe400078e02c2 */
[----:B------:R-:W-:Y:S02]  /*0be0*/  IMAD.IADD R178, R177, 0x1, R178 ;  /* 0x00000001b1b27824 */ /* 0x000fe400078e02b2 */
[----:B------:R-:W-:-:S07]  /*0bf0*/  @P1 VIADD R245, R244, 0xffffffe0 ;  /* 0xffffffe0f4f51836 */ /* 0x000fce0000000000 */
.L_x_485:
        /* <DEDUP_REMOVED lines=67> */
.L_x_444:
        /* <DEDUP_REMOVED lines=29> */
[----:B------:R-:W-:-:S02]  /*1200*/  UISETP.NE.AND UP3, UPT, UR20, URZ, UPT ;  /* 0x0000003f1400728c */ /* 0x000fc4000bf65270 */
[----:B------:R-:W-:Y:S02]  /*1210*/  USHF.L.U64.HI UR18, UR50, 0x7, UR61 ;  /* 0x0000000732127899 */ /* 0x000fe4000801023d */
        /* <DEDUP_REMOVED lines=42> */
[----:B------:R-:W-:Y:S02]  /*14c0*/  UIMAD UR9, UR9, UR5, URZ ;  /* 0x00000005090972a4 */ /* 0x000fe4000f8e023f */
[----:B------:R-:W-:Y:S02]  /*14d0*/  UIMAD.WIDE.U32 UR42, UR8, UR5, URZ ;  /* 0x00000005082a72a5 */ /* 0x000fe4000f8e003f */
        /* <DEDUP_REMOVED lines=9> */
[----:B------:R-:W-:Y:S01]  /*1570*/  UIMAD UR52, UR60, UR22, URZ ;  /* 0x000000163c3472a4 */ /* 0x000fe2000f8e023f */
[----:B------:R-:W-:Y:S02]  /*1580*/  @UP0 ULDC.64 UR20, c[0x0][0x248] ;  /* 0x0000920000140ab9 */ /* 0x000fe40000000a00 */
[----:B------:R-:W-:Y:S01]  /*1590*/  @!P1 IMAD.IADD R3, R3, 0x1, -R6 ;  /* 0x0000000103039824 */ /* 0x000fe200078e0a06 */
[----:B------:R-:W-:Y:S01]  /*15a0*/  @UP3 USEL UR8, UR5, UR11, !UP1 ;  /* 0x0000000b05083287 */ /* 0x000fe2000c800000 */
[----:B------:R-:W-:Y:S01]  /*15b0*/  @!P1 VIADD R0, R0, 0x1 ;  /* 0x0000000100009836 */ /* 0x000fe20000000000 */
[----:B------:R-:W-:Y:S01]  /*15c0*/  PLOP3.LUT P1, PT, PT, PT, UP0, 0x80, 0x0 ;  /* 0x000000000000781c */ /* 0x000fe20003f2f008 */
[----:B------:R-:W-:Y:S01]  /*15d0*/  @UP0 ULDC.64 UR22, c[0x0][0x250] ;  /* 0x0000940000160ab9 */ /* 0x000fe20000000a00 */
[----:B------:R-:W-:Y:S01]  /*15e0*/  ISETP.GE.U32.AND P0, PT, R3, R6, PT ;  /* 0x000000060300720c */ /* 0x000fe20003f06070 */
[----:B------:R-:W-:Y:S01]  /*15f0*/  @UP1 UIADD3 UR38, UR13, UR15, URZ ;  /* 0x0000000f0d261290 */ /* 0x000fe2000fffe03f */
[----:B------:R-:W-:Y:S01]  /*1600*/  LOP3.LUT R3, R7, UR60, RZ, 0x3c, !PT ;  /* 0x0000003c07037c12 */ /* 0x000fe2000f8e3cff */
[----:B------:R-:W-:Y:S01]  /*1610*/  @UP0 UIMAD.WIDE.U32 UR14, UR24, UR20, URZ ;  /* 0x00000014180e02a5 */ /* 0x000fe2000f8e003f */
[----:B------:R-:W-:-:S02]  /*1620*/  @UP3 ULDC UR5, c[0x0][0x2e4] ;  /* 0x0000b90000053ab9 */ /* 0x000fc40000000800 */
[----:B------:R-:W-:Y:S01]  /*1630*/  ISETP.GE.AND P2, PT, R3, RZ, PT ;  /* 0x000000ff0300720c */ /* 0x000fe20003f46270 */
[----:B------:R-:W-:Y:S02]  /*1640*/  @UP0 UIMAD UR24, UR24, UR21, URZ ;  /* 0x00000015181802a4 */ /* 0x000fe4000f8e023f */
[----:B------:R-:W-:Y:S02]  /*1650*/  @UP0 UIMAD.WIDE.U32 UR12, UR27, UR22, URZ ;  /* 0x000000161b0c02a5 */ /* 0x000fe4000f8e003f */
[----:B------:R-:W-:Y:S02]  /*1660*/  @UP3 UIMAD UR34, UR60, UR5, UR8 ;  /* 0x000000053c2232a4 */ /* 0x000fe4000f8e0208 */
[----:B------:R-:W-:Y:S01]  /*1670*/  @P0 IADD3 R0, R0, 0x1, RZ ;  /* 0x0000000100000810 */ /* 0x000fe20007ffe0ff */
[----:B------:R-:W-:Y:S01]  /*1680*/  @!UP3 UIMAD UR5, UR50, UR36, UR60 ;  /* 0x000000243205b2a4 */ /* 0x000fe2000f8e023c */
[----:B------:R-:W-:Y:S01]  /*1690*/  PLOP3.LUT P0, PT, PT, PT, UP3, 0x80, 0x0 ;  /* 0x000000000000781c */ /* 0x000fe20003f0f038 */
[----:B------:R-:W-:-:S02]  /*16a0*/  @UP0 UIMAD UR9, UR27, UR23, URZ ;  /* 0x000000171b0902a4 */ /* 0x000fc4000f8e023f */
[----:B------:R-:W-:Y:S01]  /*16b0*/  IMAD.MOV.U32 R15, RZ, RZ, R0 ;  /* 0x000000ffff0f7224 */ /* 0x000fe200078e0000 */
[----:B------:R-:W-:Y:S02]  /*16c0*/  @!UP3 UIMAD UR34, UR5, UR54, URZ ;  /* 0x000000360522b2a4 */ /* 0x000fe4000f8e023f */
[----:B------:R-:W-:Y:S02]  /*16d0*/  @UP0 UIADD3 UR25, UR15, UR24, URZ ;  /* 0x000000180f190290 */ /* 0x000fe4000fffe03f */
[----:B------:R-:W-:Y:S01]  /*16e0*/  USHF.R.S32.HI UR33, URZ, 0x1f, UR37 ;  /* 0x0000001f3f217899 */ /* 0x000fe20008011425 */
[----:B------:R-:W-:Y:S01]  /*16f0*/  @!P2 IADD3 R15, -R15, RZ, RZ ;  /* 0x000000ff0f0fa210 */ /* 0x000fe20007ffe1ff */
[----:B------:R-:W-:Y:S01]  /*1700*/  @!UP1 UIADD3 UR51, UR45, UR32, URZ ;  /* 0x000000202d339290 */ /* 0x000fe2000fffe03f */
[----:B------:R-:W-:Y:S01]  /*1710*/  @!P3 LOP3.LUT R15, RZ, R7, RZ, 0x33, !PT ;  /* 0x00000007ff0fb212 */ /* 0x000fe200078e33ff */
[----:B------:R-:W-:Y:S02]  /*1720*/  USHF.R.S32.HI UR57, URZ, 0x1f, UR52 ;  /* 0x0000001f3f397899 */ /* 0x000fe40008011434 */
[----:B------:R-:W-:-:S02]  /*1730*/  USEL UR56, UR28, URZ, UP4 ;  /* 0x0000003f1c387287 */ /* 0x000fc4000a000000 */
[----:B------:R-:W-:Y:S02]  /*1740*/  USHF.R.S32.HI UR36, URZ, 0x6, UR19 ;  /* 0x000000063f247899 */ /* 0x000fe40008011413 */
[----:B------:R-:W-:Y:S02]  /*1750*/  @UP0 UIADD3 UR30, UR13, UR9, URZ ;  /* 0x000000090d1e0290 */ /* 0x000fe4000fffe03f */
[----:B------:R-:W-:Y:S02]  /*1760*/  USEL UR55, UR35, URZ, UP4 ;  /* 0x0000003f23377287 */ /* 0x000fe4000a000000 */
        /* <DEDUP_REMOVED lines=16> */
.L_x_446:
        /* <DEDUP_REMOVED lines=13> */
.L_x_447:
        /* <DEDUP_REMOVED lines=12> */
.L_x_448:
[----:B------:R-:W-:Y:S01]  /*1a00*/  ULDC UR5, c[0x0][0x270] ;  /* 0x00009c0000057ab9 */ /* 0x000fe20000000800 */
[----:B------:R-:W-:Y:S01]  /*1a10*/  ULDC UR9, c[0x0][0x2d4] ;  /* 0x0000b50000097ab9 */ /* 0x000fe20000000800 */
[----:B------:R-:W-:-:S04]  /*1a20*/  UIMAD UR5, UR50, UR5, UR60 ;  /* 0x00000005320572a4 */ /* 0x000fc8000f8e023c */
[----:B------:R-:W-:-:S12]  /*1a30*/  UIMAD UR5, UR5, UR9, URZ ;  /* 0x00000009050572a4 */ /* 0x000fd8000f8e023f */
.L_x_449:
[----:B------:R-:W1:Y:S01]  /*1a40*/  S2R R8, SR_TID.X ;  /* 0x0000000000087919 */ /* 0x000e620000002100 */
[----:B------:R-:W-:Y:S01]  /*1a50*/  ULDC UR9, c[0x0][0x2dc] ;  /* 0x0000b70000097ab9 */ /* 0x000fe20000000800 */
[----:B------:R-:W-:Y:S01]  /*1a60*/  ULDC UR11, c[0x0][0x270] ;  /* 0x00009c00000b7ab9 */ /* 0x000fe20000000800 */
[----:B------:R-:W-:Y:S01]  /*1a70*/  SHF.R.S32.HI R235, RZ, 0x1f, R234 ;  /* 0x0000001fffeb7819 */ /* 0x000fe200000114ea */
[----:B------:R-:W-:Y:S01]  /*1a80*/  UIMAD UR32, UR9, UR11, URZ ;  /* 0x0000000b092072a4 */ /* 0x000fe2000f8e023f */
[C---:B------:R-:W-:Y:S01]  /*1a90*/  IADD3 R4, P0, R234.reuse, UR8, RZ ;  /* 0x00000008ea047c10 */ /* 0x040fe2000ff1e0ff */
[----:B------:R-:W-:Y:S01]  /*1aa0*/  USHF.R.S32.HI UR19, URZ, 0x1f, UR60 ;  /* 0x0000001f3f137899 */ /* 0x000fe2000801143c */
[----:B------:R-:W-:Y:S01]  /*1ab0*/  BSSY B1, `(.L_x_445) ;  /* 0x0000800000017945 */ /* 0x000fe20003800000 */
[----:B------:R-:W-:Y:S01]  /*1ac0*/  ULDC.64 UR8, c[0x0][0x420] ;  /* 0x0001080000087ab9 */ /* 0x000fe20000000a00 */
[----:B------:R-:W-:Y:S01]  /*1ad0*/  IADD3.X R5, R235, UR51, RZ, P0, !PT ;  /* 0x00000033eb057c10 */ /* 0x000fe200087fe4ff */
[----:B------:R-:W-:Y:S01]  /*1ae0*/  UIMAD UR11, UR18, UR8, URZ ;  /* 0x00000008120b72a4 */ /* 0x000fe2000f8e023f */
[----:B------:R-:W-:Y:S01]  /*1af0*/  IMAD.U32 R7, RZ, RZ, UR8 ;  /* 0x00000008ff077e24 */ /* 0x000fe2000f8e00ff */
[----:B------:R-:W-:Y:S01]  /*1b00*/  ULDC.64 UR12, c[0x0][0x428] ;  /* 0x00010a00000c7ab9 */ /* 0x000fe20000000a00 */
[----:B------:R-:W-:Y:S01]  /*1b10*/  UIADD3 UR35, UR16, UR5, URZ ;  /* 0x0000000510237290 */ /* 0x000fe2000fffe03f */
[----:B------:R-:W-:Y:S01]  /*1b20*/  VIADD R16, R234, 0x20 ;  /* 0x00000020ea107836 */ /* 0x000fe20000000000 */
[----:B------:R-:W-:Y:S01]  /*1b30*/  UIMAD UR5, UR19, UR12, URZ ;  /* 0x0000000c130572a4 */ /* 0x000fe2000f8e023f */
[----:B------:R-:W-:Y:S01]  /*1b40*/  IMAD.WIDE.U32 R4, R7, UR16, R4 ;  /* 0x0000001007047c25 */ /* 0x000fe2000f8e0004 */
[----:B------:R-:W-:-:S02]  /*1b50*/  UIMAD UR11, UR16, UR9, UR11 ;  /* 0x00000009100b72a4 */ /* 0x000fc4000f8e020b */
[----:B------:R-:W-:Y:S01]  /*1b60*/  UIADD3 UR14, -UR10, UR26, UR37 ;  /* 0x0000001a0a0e7290 */ /* 0x000fe2000fffe125 */
[----:B------:R-:W-:Y:S01]  /*1b70*/  VIADD R17, R234, 0x40 ;  /* 0x00000040ea117836 */ /* 0x000fe20000000000 */
[----:B------:R-:W-:Y:S01]  /*1b80*/  ULDC UR17, c[0x0][0x398] ;  /* 0x0000e60000117ab9 */ /* 0x000fe20000000800 */
[----:B------:R-:W-:Y:S01]  /*1b90*/  UIMAD UR15, UR60, UR13, UR5 ;  /* 0x0000000d3c0f72a4 */ /* 0x000fe2000f8e0205 */
[----:B------:R-:W-:Y:S01]  /*1ba0*/  VIADD R5, R5, UR11 ;  /* 0x0000000b05057c36 */ /* 0x000fe20008000000 */
[----:B------:R-:W-:Y:S02]  /*1bb0*/  UIADD3 UR5, UR14, -UR17, URZ ;  /* 0x800000110e057290 */ /* 0x000fe4000fffe03f */
[----:B------:R-:W-:Y:S01]  /*1bc0*/  UIADD3 UR34, UR16, UR34, URZ ;  /* 0x0000002210227290 */ /* 0x000fe2000fffe03f */
[----:B------:R-:W-:Y:S01]  /*1bd0*/  ULDC.64 UR28, c[0x0][0x3e0] ;  /* 0x0000f800001c7ab9 */ /* 0x000fe20000000a00 */
[----:B------:R-:W-:Y:S01]  /*1be0*/  ULDC.64 UR44, c[0x0][0x478] ;  /* 0x00011e00002c7ab9 */ /* 0x000fe20000000a00 */
[----:B------:R-:W-:Y:S01]  /*1bf0*/  ULDC.64 UR46, c[0x0][0x2b0] ;  /* 0x0000ac00002e7ab9 */ /* 0x000fe20000000a00 */
[----:B-1----:R-:W-:-:S04]  /*1c00*/  SHF.R.S32.HI R10, RZ, 0x1f, R8 ;  /* 0x0000001fff0a7819 */ /* 0x002fc80000011408 */
[CC--:B------:R-:W-:Y:S02]  /*1c10*/  LEA.HI R3, R10.reuse, R8.reuse, RZ, 0x2 ;  /* 0x000000080a037211 */ /* 0x0c0fe400078f10ff */
[----:B------:R-:W-:Y:S02]  /*1c20*/  LEA.HI R10, R10, R8, RZ, 0x5 ;  /* 0x000000080a0a7211 */ /* 0x000fe400078f28ff */
[----:B------:R-:W-:Y:S02]  /*1c30*/  SHF.R.S32.HI R3, RZ, 0x2, R3 ;  /* 0x00000002ff037819 */ /* 0x000fe40000011403 */
[----:B------:R-:W-:Y:S02]  /*1c40*/  LOP3.LUT R9, R10, 0xffffffe0, RZ, 0xc0, !PT ;  /* 0xffffffe00a097812 */ /* 0x000fe400078ec0ff */
[----:B------:R-:W-:Y:S02]  /*1c50*/  SHF.R.S32.HI R28, RZ, 0x1f, R3 ;  /* 0x0000001fff1c7819 */ /* 0x000fe40000011403 */
[----:B------:R-:W-:Y:S01]  /*1c60*/  IADD3 R6, P2, R3, UR16, RZ ;  /* 0x0000001003067c10 */ /* 0x000fe2000ff5e0ff */
[----:B------:R-:W-:Y:S01]  /*1c70*/  IMAD.IADD R9, R8, 0x1, -R9 ;  /* 0x0000000108097824 */ /* 0x000fe200078e0a09 */
[----:B------:R-:W-:Y:S01]  /*1c80*/  SHF.R.S32.HI R10, RZ, 0x5, R10 ;  /* 0x00000005ff0a7819 */ /* 0x000fe2000001140a */
[----:B------:R-:W-:Y:S01]  /*1c90*/  IMAD.U32 R8, RZ, RZ, UR12 ;  /* 0x0000000cff087e24 */ /* 0x000fe2000f8e00ff */
[----:B------:R-:W-:Y:S01]  /*1ca0*/  IADD3.X R0, R28, UR18, RZ, P2, !PT ;  /* 0x000000121c007c10 */ /* 0x000fe200097fe4ff */
[----:B------:R-:W-:Y:S01]  /*1cb0*/  ULDC.64 UR12, c[0x0][0x258] ;  /* 0x00009600000c7ab9 */ /* 0x000fe20000000a00 */
[----:B------:R-:W-:Y:S01]  /*1cc0*/  USHF.L.U32 UR18, UR32, 0x6, URZ ;  /* 0x0000000620127899 */ /* 0x000fe2000800063f */
[----:B------:R-:W-:Y:S01]  /*1cd0*/  IMAD.WIDE.U32 R4, R8, UR60, R4 ;  /* 0x0000003c08047c25 */ /* 0x000fe2000f8e0004 */
[----:B------:R-:W-:-:S02]  /*1ce0*/  UIMAD UR11, UR19, UR12, URZ ;  /* 0x0000000c130b72a4 */ /* 0x000fc4000f8e023f */
[----:B------:R-:W-:Y:S01]  /*1cf0*/  USHF.R.S32.HI UR19, URZ, 0x1f, UR5 ;  /* 0x0000001f3f137899 */ /* 0x000fe20008011405 */
[----:B------:R-:W-:Y:S01]  /*1d00*/  IMAD R0, R0, UR48, RZ ;  /* 0x0000003000007c24 */ /* 0x000fe2000f8e02ff */
[----:B------:R-:W-:Y:S01]  /*1d10*/  UIMAD UR31, UR60, UR13, UR11 ;  /* 0x0000000d3c1f72a4 */ /* 0x000fe2000f8e020b */
[----:B------:R-:W-:Y:S01]  /*1d20*/  IMAD R10, R10, UR32, R9 ;  /* 0x000000200a0a7c24 */ /* 0x000fe2000f8e0209 */
[----:B------:R-:W-:Y:S01]  /*1d30*/  UIADD3 UR14, UP2, UP1, UR42, UR18, UR52 ;  /* 0x000000122a0e7290 */ /* 0x000fe2000f95e034 */
[C---:B------:R-:W-:Y:S01]  /*1d40*/  IMAD R0, R6.reuse, UR49, R0 ;  /* 0x0000003106007c24 */ /* 0x040fe2000f8e0200 */
[----:B------:R-:W-:Y:S01]  /*1d50*/  USHF.R.S32.HI UR11, URZ, 0x1f, UR18 ;  /* 0x0000001f3f0b7899 */ /* 0x000fe20008011412 */
[----:B------:R-:W-:Y:S01]  /*1d60*/  IMAD.WIDE.U32 R6, R6, UR48, R234 ;  /* 0x0000003006067c25 */ /* 0x000fe2000f8e00ea */
[----:B------:R-:W-:Y:S02]  /*1d70*/  ULEA.HI UR19, UR19, UR5, URZ, 0x6 ;  /* 0x0000000513137291 */ /* 0x000fe4000f8f303f */
[----:B------:R-:W-:Y:S01]  /*1d80*/  UIADD3.X UR13, UR54, UR11, UR57, UP2, UP1 ;  /* 0x0000000b360d7290 */ /* 0x000fe200097e2439 */
[----:B------:R-:W-:Y:S01]  /*1d90*/  VIADD R5, R5, UR15 ;  /* 0x0000000f05057c36 */ /* 0x000fe20008000000 */
[----:B------:R-:W-:Y:S01]  /*1da0*/  IADD3 R8, P0, R6, UR59, RZ ;  /* 0x0000003b06087c10 */ /* 0x000fe2000ff1e0ff */
[----:B------:R-:W-:Y:S01]  /*1db0*/  UIADD3 UR11, UP2, UP1, UR56, UR14, UR58 ;  /* 0x0000000e380b7290 */ /* 0x000fe2000f95e03a */
[----:B------:R-:W-:Y:S01]  /*1dc0*/  IMAD.U32 R11, RZ, RZ, UR12 ;  /* 0x0000000cff0b7e24 */ /* 0x000fe2000f8e00ff */
[----:B------:R-:W-:Y:S01]  /*1dd0*/  USHF.R.S32.HI UR19, URZ, 0x6, UR19 ;  /* 0x000000063f137899 */ /* 0x000fe20008011413 */
[----:B------:R-:W-:Y:S01]  /*1de0*/  IADD3.X R9, R7, UR53, R0, P0, !PT ;  /* 0x0000003507097c10 */ /* 0x000fe200087fe400 */
[----:B------:R-:W-:Y:S01]  /*1df0*/  IMAD R0, R28, UR8, RZ ;  /* 0x000000081c007c24 */ /* 0x000fe2000f8e02ff */
[----:B------:R-:W-:Y:S01]  /*1e00*/  UIADD3.X UR5, UR55, UR13, UR38, UP2, UP1 ;  /* 0x0000000d37057290 */ /* 0x000fe200097e2426 */
[----:B------:R-:W-:Y:S01]  /*1e10*/  IMAD.WIDE.U32 R6, R3, UR8, R4 ;  /* 0x0000000803067c25 */ /* 0x000fe2000f8e0004 */
[----:B------:R-:W-:Y:S01]  /*1e20*/  UISETP.LT.AND UP1, UPT, URZ, UR19, UPT ;  /* 0x000000133f00728c */ /* 0x000fe2000bf21270 */
[----:B------:R-:W-:-:S02]  /*1e30*/  ULDC.64 UR16, c[0x0][0x400] ;  /* 0x0001000000107ab9 */ /* 0x000fc40000000a00 */
[----:B------:R-:W-:Y:S01]  /*1e40*/  IMAD R12, R3, UR9, R0 ;  /* 0x00000009030c7c24 */ /* 0x000fe2000f8e0200 */
[----:B------:R-:W-:Y:S01]  /*1e50*/  IADD3 R0, P0, R10, UR11, RZ ;  /* 0x0000000b0a007c10 */ /* 0x000fe2000ff1e0ff */
[----:B------:R-:W-:Y:S01]  /*1e60*/  USEL UR19, URZ, UR19, !UP1 ;  /* 0x000000133f137287 */ /* 0x000fe2000c800000 */
[----:B------:R-:W-:Y:S01]  /*1e70*/  IMAD.WIDE.U32 R4, R11, UR60, R8 ;  /* 0x0000003c0b047c25 */ /* 0x000fe2000f8e0008 */
[----:B------:R-:W-:Y:S01]  /*1e80*/  LEA R211, P2, R6, UR28, 0x1 ;  /* 0x0000001c06d37c11 */ /* 0x000fe2000f8408ff */
[----:B------:R-:W-:Y:S01]  /*1e90*/  UIMAD.WIDE UR12, UR35, 0x4, UR44 ;  /* 0x00000004230c78a5 */ /* 0x000fe2000f8e022c */
[----:B------:R-:W-:Y:S01]  /*1ea0*/  LEA.HI.X.SX32 R10, R10, UR5, 0x1, P0 ;  /* 0x000000050a0a7c11 */ /* 0x000fe200080f0eff */
[----:B------:R-:W-:Y:S01]  /*1eb0*/  UISETP.GT.AND UP1, UPT, UR36, UR19, UPT ;  /* 0x000000132400728c */ /* 0x000fe2000bf24270 */
[----:B------:R-:W-:Y:S01]  /*1ec0*/  LEA R217, P0, R0, UR16, 0x2 ;  /* 0x0000001000d97c11 */ /* 0x000fe2000f8010ff */
[----:B------:R-:W-:Y:S01]  /*1ed0*/  IMAD.IADD R7, R7, 0x1, R12 ;  /* 0x0000000107077824 */ /* 0x000fe200078e020c */
[----:B------:R-:W-:-:S02]  /*1ee0*/  ULDC.64 UR8, c[0x0][0x210] ;  /* 0x0000840000087ab9 */ /* 0x000fc40000000a00 */
[----:B------:R-:W-:Y:S01]  /*1ef0*/  LEA.HI.X R216, R0, UR17, R10, 0x2, P0 ;  /* 0x0000001100d87c11 */ /* 0x000fe200080f140a */
[----:B------:R-:W-:Y:S01]  /*1f00*/  UIMAD.WIDE UR16, UR34, 0x4, UR46 ;  /* 0x00000004221078a5 */ /* 0x000fe2000f8e022e */
[----:B------:R-:W-:Y:S01]  /*1f10*/  PLOP3.LUT P0, PT, PT, PT, UP1, 0x80, 0x0 ;  /* 0x000000000000781c */ /* 0x000fe20003f0f018 */
[----:B------:R-:W-:Y:S01]  /*1f20*/  VIADD R0, R5, UR31 ;  /* 0x0000001f05007c36 */ /* 0x000fe20008000000 */
[----:B------:R-:W-:Y:S01]  /*1f30*/  LEA.HI.X R209, R6, UR29, R7, 0x1, P2 ;  /* 0x0000001d06d17c11 */ /* 0x000fe200090f0c07 */
[----:B------:R-:W-:Y:S01]  /*1f40*/  UMOV UR15, UR12 ;  /* 0x0000000c000f7c82 */ /* 0x000fe20008000000 */
[C---:B------:R-:W-:Y:S01]  /*1f50*/  LEA R208, P2, R4.reuse, UR8, 0x1 ;  /* 0x0000000804d07c11 */ /* 0x040fe2000f8408ff */
[----:B------:R-:W-:Y:S01]  /*1f60*/  UMOV UR14, UR13 ;  /* 0x0000000d000e7c82 */ /* 0x000fe20008000000 */
[----:B------:R-:W-:Y:S02]  /*1f70*/  UIADD3 UR8, UR36, -0x1, URZ ;  /* 0xffffffff24087890 */ /* 0x000fe4000fffe03f */
[----:B------:R-:W-:Y:S01]  /*1f80*/  LEA.HI.X R207, R4, UR9, R0, 0x1, P2 ;  /* 0x0000000904cf7c11 */ /* 0x000fe200090f0c00 */
[----:B------:R-:W-:Y:S01]  /*1f90*/  UMOV UR13, UR16 ;  /* 0x00000010000d7c82 */ /* 0x000fe20008000000 */
[----:B------:R-:W-:-:S03]  /*1fa0*/  UMOV UR12, UR17 ;  /* 0x00000011000c7c82 */ /* 0x000fc60008000000 */
        /* <DEDUP_REMOVED lines=20> */
.L_x_451:
        /* <DEDUP_REMOVED lines=19> */
.L_x_452:
        /* <DEDUP_REMOVED lines=36> */
.L_x_454:
[----:B------:R-:W-:Y:S05]  /*2460*/  BSYNC B0 ;  /* 0x0000000000007941 */ /* 0x000fea0003800000 */
.L_x_453:
        /* <DEDUP_REMOVED lines=19> */
.L_x_456:
[----:B------:R-:W-:Y:S05]  /*25a0*/  BSYNC B0 ;  /* 0x0000000000007941 */ /* 0x000fea0003800000 */
.L_x_455:
        /* <DEDUP_REMOVED lines=32> */
.L_x_458:
[----:B------:R-:W-:Y:S05]  /*27b0*/  BSYNC B0 ;  /* 0x0000000000007941 */ /* 0x000fea0003800000 */
.L_x_457:
        /* <DEDUP_REMOVED lines=20> */
.L_x_450:
        /* <DEDUP_REMOVED lines=47> */
.L_x_461:
[----:B------:R-:W-:Y:S05]  /*2bf0*/  BSYNC B0 ;  /* 0x0000000000007941 */ /* 0x000fea0003800000 */
.L_x_460:
        /* <DEDUP_REMOVED lines=16> */
.L_x_463:
        /* <DEDUP_REMOVED lines=35> */
.L_x_464:
[----:B------:R-:W-:Y:S05]  /*2f30*/  BSYNC B0 ;  /* 0x0000000000007941 */ /* 0x000fea0003800000 */
.L_x_462:
[----:B------:R-:W-:Y:S01]  /*2f40*/  UIMAD UR9, UR33, UR20, URZ ;  /* 0x00000014210972a4 */ /* 0x000fe2000f8e023f */
[----:B--23--:R-:W-:Y:S01]  /*2f50*/  IMAD.U32 R4, RZ, RZ, UR20 ;  /* 0x00000014ff047e24 */ /* 0x00cfe2000f8e00ff */
[----:B------:R-:W-:Y:S01]  /*2f60*/  ULDC.64 UR16, c[0x0][0x260] ;  /* 0x0000980000107ab9 */ /* 0x000fe20000000a00 */
[----:B------:R-:W-:Y:S01]  /*2f70*/  VIADD R6, R252, 0x8 ;  /* 0x00000008fc067836 */ /* 0x000fe20000000000 */
[----:B------:R-:W-:Y:S01]  /*2f80*/  UIMAD UR9, UR37, UR21, UR9 ;  /* 0x00000015250972a4 */ /* 0x000fe2000f8e0209 */
[----:B------:R-:W-:Y:S01]  /*2f90*/  IMAD.WIDE.U32 R4, R4, UR37, R234 ;  /* 0x0000002504047c25 */ /* 0x000fe2000f8e00ea */
[----:B------:R-:W-:Y:S01]  /*2fa0*/  SHF.R.S32.HI R27, RZ, 0x1f, R252 ;  /* 0x0000001fff1b7819 */ /* 0x000fe200000114fc */
[----:B------:R-:W-:Y:S01]  /*2fb0*/  BSSY B0, `(.L_x_465) ;  /* 0x0000044000007945 */ /* 0x000fe20003800000 */
[----:B------:R-:W-:Y:S01]  /*2fc0*/  ISETP.GE.AND P2, PT, R6, UR5, PT ;  /* 0x0000000506007c0c */ /* 0x000fe2000bf46270 */
[----:B------:R-:W-:Y:S01]  /*2fd0*/  VIADD R6, R252, 0x28 ;  /* 0x00000028fc067836 */ /* 0x000fe20000000000 */
[----:B------:R-:W-:Y:S01]  /*2fe0*/  IADD3 R8, P1, R4, UR24, RZ ;  /* 0x0000001804087c10 */ /* 0x000fe2000ff3e0ff */
[----:B------:R-:W-:Y:S01]  /*2ff0*/  IMAD.U32 R7, RZ, RZ, UR9 ;  /* 0x00000009ff077e24 */ /* 0x000fe2000f8e00ff */
[----:B------:R-:W-:Y:S01]  /*3000*/  UIMAD UR9, UR39, -0x80, UR10 ;  /* 0xffffff80270978a4 */ /* 0x000fe2000f8e020a */
[----:B------:R-:W-:Y:S01]  /*3010*/  VIADD R4, R252, 0x20 ;  /* 0x00000020fc047836 */ /* 0x000fe20000000000 */
[----:B------:R-:W-:-:S02]  /*3020*/  ISETP.GE.AND P6, PT, R6, UR5, PT ;  /* 0x0000000506007c0c */ /* 0x000fc4000bfc6270 */
[----:B------:R-:W-:Y:S02]  /*3030*/  P2R R26, PR, RZ, 0x4 ;  /* 0x00000004ff1a7803 */ /* 0x000fe40000000000 */
[----:B------:R-:W-:Y:S02]  /*3040*/  ISETP.GE.AND P5, PT, R3, UR9, PT ;  /* 0x0000000903007c0c */ /* 0x000fe4000bfa6270 */
[----:B------:R-:W-:Y:S01]  /*3050*/  IADD3.X R9, R5, UR25, R7, P1, !PT ;  /* 0x0000001905097c10 */ /* 0x000fe20008ffe407 */
[----:B------:R-:W-:Y:S01]  /*3060*/  IMAD.SHL.U32 R7, R252, 0x4, RZ ;  /* 0x00000004fc077824 */ /* 0x000fe200078e00ff */
[----:B------:R-:W-:Y:S01]  /*3070*/  ISETP.GE.AND P2, PT, R4, UR5, PT ;  /* 0x0000000504007c0c */ /* 0x000fe2000bf46270 */
[----:B------:R-:W-:Y:S01]  /*3080*/  IMAD R5, R21, UR16, RZ ;  /* 0x0000001015057c24 */ /* 0x000fe2000f8e02ff */
[----:B------:R-:W-:Y:S01]  /*3090*/  SHF.L.U64.HI R4, R252, 0x2, R27 ;  /* 0x00000002fc047819 */ /* 0x000fe2000001021b */
[----:B------:R-:W-:Y:S01]  /*30a0*/  IMAD.WIDE.U32 R8, R15, UR16, R8 ;  /* 0x000000100f087c25 */ /* 0x000fe2000f8e0008 */
[----:B------:R-:W-:-:S02]  /*30b0*/  P2R R25, PR, RZ, 0x4 ;  /* 0x00000004ff197803 */ /* 0x000fc40000000000 */
[----:B------:R-:W-:Y:S01]  /*30c0*/  IADD3 R18, P1, R7, UR13, RZ ;  /* 0x0000000d07127c10 */ /* 0x000fe2000ff3e0ff */
[----:B------:R-:W-:Y:S01]  /*30d0*/  IMAD R5, R15, UR17, R5 ;  /* 0x000000110f057c24 */ /* 0x000fe2000f8e0205 */
[----:B------:R-:W-:Y:S01]  /*30e0*/  ISETP.GE.AND P2, PT, R252, UR5, PT ;  /* 0x00000005fc007c0c */ /* 0x000fe2000bf46270 */
[----:B------:R2:W-:Y:S01]  /*30f0*/  @P5 STS [R0+0x9000], RZ ;  /* 0x009000ff00005388 */ /* 0x0005e20000000800 */
[----:B------:R-:W-:Y:S01]  /*3100*/  IADD3.X R19, R4, UR12, RZ, P1, !PT ;  /* 0x0000000c04137c10 */ /* 0x000fe20008ffe4ff */
[----:B------:R-:W-:Y:S01]  /*3110*/  IMAD.IADD R14, R9, 0x1, R5 ;  /* 0x00000001090e7824 */ /* 0x000fe200078e0205 */
[----:B------:R-:W-:Y:S01]  /*3120*/  @!P6 LEA R22, P4, R6, UR13, 0x2 ;  /* 0x0000000d0616ec11 */ /* 0x000fe2000f8810ff */
[----:B------:R2:W-:Y:S01]  /*3130*/  @P5 STS [R0+0x9004], RZ ;  /* 0x009004ff00005388 */ /* 0x0005e20000000800 */
[----:B------:R-:W-:Y:S02]  /*3140*/  P2R R24, PR, RZ, 0x4 ;  /* 0x00000004ff187803 */ /* 0x000fe40000000000 */
[----:B------:R-:W-:Y:S01]  /*3150*/  SHF.R.S32.HI R20, RZ, 0x1f, R6 ;  /* 0x0000001fff147819 */ /* 0x000fe20000011406 */
        /* <DEDUP_REMOVED lines=41> */
.L_x_466:
[----:B------:R-:W-:Y:S05]  /*33f0*/  BSYNC B0 ;  /* 0x0000000000007941 */ /* 0x000fea0003800000 */
.L_x_465:
[----:B------:R-:W-:Y:S01]  /*3400*/  VIADD R4, R3, 0x40 ;  /* 0x0000004003047836 */ /* 0x000fe20000000000 */
[----:B------:R-:W-:Y:S01]  /*3410*/  @!P6 LEA.HI.X R23, R6, UR12, R20, 0x2, P4 ;  /* 0x0000000c0617ec11 */ /* 0x000fe2000a0f1414 */
        /* <DEDUP_REMOVED lines=12> */
[----:B------:R-:W-:Y:S02]  /*34e0*/  IMAD R7, R4, UR20, RZ ;  /* 0x0000001404077c24 */ /* 0x000fe4000f8e02ff */
[----:B------:R-:W-:-:S04]  /*34f0*/  IMAD.MOV.U32 R4, RZ, RZ, R8 ;  /* 0x000000ffff047224 */ /* 0x000fc800078e0008 */
[C---:B------:R-:W-:Y:S01]  /*3500*/  IMAD.WIDE.U32 R4, R6.reuse, UR20, R4 ;  /* 0x0000001406047c25 */ /* 0x040fe2000f8e0004 */
[----:B-1----:R-:W1:Y:S01]  /*3510*/  @!P3 LDC.64 R12, c[0x0][0x218] ;  /* 0x00008600ff0cbb82 */ /* 0x002e620000000a00 */
[----:B------:R1:W-:Y:S02]  /*3520*/  @P3 STS.128 [R0+0xa000], RZ ;  /* 0x00a000ff00003388 */ /* 0x0003e40000000c00 */
[----:B------:R-:W-:-:S04]  /*3530*/  IMAD R6, R6, UR21, R7 ;  /* 0x0000001506067c24 */ /* 0x000fc8000f8e0207 */
[----:B---3--:R-:W-:Y:S02]  /*3540*/  IMAD.IADD R10, R5, 0x1, R6 ;  /* 0x00000001050a7824 */ /* 0x008fe400078e0206 */
[----:B------:R-:W3:Y:S01]  /*3550*/  @!P2 LDC.64 R6, c[0x0][0x218] ;  /* 0x00008600ff06ab82 */ /* 0x000ee20000000a00 */
[----:B-1----:R-:W-:-:S04]  /*3560*/  @!P3 LEA R8, P1, R4, R12, 0x1 ;  /* 0x0000000c0408b211 */ /* 0x002fc800078208ff */
[C---:B------:R-:W-:Y:S02]  /*3570*/  @!P3 LEA.HI.X R9, R4.reuse, R13, R10, 0x1, P1 ;  /* 0x0000000d0409b211 */ /* 0x040fe400008f0c0a */
[----:B---3--:R-:W-:-:S03]  /*3580*/  @!P2 LEA R6, P1, R4, R6, 0x1 ;  /* 0x000000060406a211 */ /* 0x008fc600078208ff */
        /* <DEDUP_REMOVED lines=20> */
.L_x_468:
[----:B------:R-:W-:Y:S05]  /*36d0*/  BSYNC B0 ;  /* 0x0000000000007941 */ /* 0x000fea0003800000 */
.L_x_467:
        /* <DEDUP_REMOVED lines=9> */
[----:B-1----:R-:W-:Y:S02]  /*3770*/  MOV R7, UR5 ;  /* 0x0000000500077c02 */ /* 0x002fe40008000f00 */
        /* <DEDUP_REMOVED lines=18> */
[----:B---3--:R-:W1:Y:S01]  /*38a0*/  @!P3 LDC.64 R10, c[0x0][0x220] ;  /* 0x00008800ff0abb82 */ /* 0x008e620000000a00 */
        /* <DEDUP_REMOVED lines=27> */
.L_x_470:
[----:B------:R-:W-:Y:S05]  /*3a60*/  BSYNC B0 ;  /* 0x0000000000007941 */ /* 0x000fea0003800000 */
.L_x_469:
        /* <DEDUP_REMOVED lines=8> */
[----:B------:R-:W-:-:S03]  /*3af0*/  ISETP.GE.AND P1, PT, R234, UR5, PT ;  /* 0x00000005ea007c0c */ /* 0x000fc6000bf26270 */
[----:B------:R-:W-:Y:S02]  /*3b00*/  IMAD.X R4, RZ, RZ, R28, P2 ;  /* 0x000000ffff047224 */ /* 0x000fe400010e061c */
[----:B------:R-:W-:-:S04]  /*3b10*/  IMAD.WIDE.U32 R6, R3, UR22, R6 ;  /* 0x0000001603067c25 */ /* 0x000fc8000f8e0006 */
[----:B------:R-:W-:-:S04]  /*3b20*/  IMAD R4, R4, UR22, RZ ;  /* 0x0000001604047c24 */ /* 0x000fc8000f8e02ff */
[----:B-1-3--:R-:W1:Y:S01]  /*3b30*/  @!P1 LDC.64 R8, c[0x0][0x220] ;  /* 0x00008800ff089b82 */ /* 0x00ae620000000a00 */
[----:B------:R-:W-:Y:S01]  /*3b40*/  IMAD R3, R3, UR23, R4 ;  /* 0x0000001703037c24 */ /* 0x000fe2000f8e0204 */
[----:B------:R3:W-:Y:S03]  /*3b50*/  @P1 STS.128 [R0+0x10000], RZ ;  /* 0x010000ff00001388 */ /* 0x0007e60000000c00 */
[----:B------:R-:W-:Y:S01]  /*3b60*/  IMAD.IADD R3, R7, 0x1, R3 ;  /* 0x0000000107037824 */ /* 0x000fe200078e0203 */
[----:B-1----:R-:W-:-:S04]  /*3b70*/  @!P1 LEA R4, P2, R6, R8, 0x1 ;  /* 0x0000000806049211 */ /* 0x002fc800078408ff */
[----:B------:R-:W-:Y:S02]  /*3b80*/  @!P1 LEA.HI.X R5, R6, R9, R3, 0x1, P2 ;  /* 0x0000000906059211 */ /* 0x000fe400010f0c03 */
[----:B------:R-:W-:-:S03]  /*3b90*/  ISETP.GE.AND P2, PT, R16, UR5, PT ;  /* 0x0000000510007c0c */ /* 0x000fc6000bf46270 */
[----:B------:R-:W-:Y:S01]  /*3ba0*/  @!PT LDS RZ, [RZ] ;  /* 0x00000000fffff984 */ /* 0x000fe20000000800 */
[----:B------:R-:W-:Y:S01]  /*3bb0*/  @!PT LDS RZ, [RZ] ;  /* 0x00000000fffff984 */ /* 0x000fe20000000800 */
[----:B------:R-:W-:Y:S01]  /*3bc0*/  @!PT LDS RZ, [RZ] ;  /* 0x00000000fffff984 */ /* 0x000fe20000000800 */
[----:B------:R1:W-:Y:S10]  /*3bd0*/  @!P1 LDGSTS.E.BYPASS.LTC128B.128 [R0+0x10000], desc[UR6][R4.64] ;  /* 0x1000000004009fae */ /* 0x0003f4000b901d46 */
[----:B------:R-:W1:Y:S01]  /*3be0*/  @!P2 LDC.64 R8, c[0x0][0x220] ;  /* 0x00008800ff08ab82 */ /* 0x000e620000000a00 */
[----:B------:R3:W-:Y:S01]  /*3bf0*/  @P2 STS.128 [R0+0x12000], RZ ;  /* 0x012000ff00002388 */ /* 0x0007e20000000c00 */
[----:B-1----:R-:W-:-:S04]  /*3c00*/  @!P2 LEA R4, P1, R6, R8, 0x1 ;  /* 0x000000080604a211 */ /* 0x002fc800078208ff */
[----:B------:R-:W-:Y:S02]  /*3c10*/  @!P2 LEA.HI.X R5, R6, R9, R3, 0x1, P1 ;  /* 0x000000090605a211 */ /* 0x000fe400008f0c03 */
        /* <DEDUP_REMOVED lines=14> */
.L_x_472:
[----:B------:R-:W-:Y:S05]  /*3d00*/  BSYNC B0 ;  /* 0x0000000000007941 */ /* 0x000fea0003800000 */
.L_x_471:
[----:B------:R-:W-:Y:S01]  /*3d10*/  ISETP.NE.AND P3, PT, R24, RZ, PT ;  /* 0x000000ff1800720c */ /* 0x000fe20003f65270 */
[----:B------:R-:W-:Y:S01]  /*3d20*/  IMAD.MOV.U32 R238, RZ, RZ, 0x7f800000 ;  /* 0x7f800000ffee7424 */ /* 0x000fe200078e00ff */
[----:B------:R-:W-:Y:S01]  /*3d30*/  ISETP.NE.AND P2, PT, R26, RZ, PT ;  /* 0x000000ff1a00720c */ /* 0x000fe20003f45270 */
[----:B------:R-:W-:Y:S01]  /*3d40*/  IMAD.MOV.U32 R239, RZ, RZ, 0x7f800000 ;  /* 0x7f800000ffef7424 */ /* 0x000fe200078e00ff */
[----:B------:R-:W-:Y:S01]  /*3d50*/  ISETP.NE.AND P1, PT, R25, RZ, PT ;  /* 0x000000ff1900720c */ /* 0x000fe20003f25270 */
[----:B------:R-:W-:Y:S01]  /*3d60*/  IMAD.MOV.U32 R236, RZ, RZ, 0x7f800000 ;  /* 0x7f800000ffec7424 */ /* 0x000fe200078e00ff */
[----:B------:R-:W0:Y:S01]  /*3d70*/  LDGDEPBAR ;  /* 0x00000000000079af */ /* 0x000e220000000000 */
[----:B------:R-:W-:Y:S01]  /*3d80*/  IMAD.MOV.U32 R237, RZ, RZ, 0x7f800000 ;  /* 0x7f800000ffed7424 */ /* 0x000fe200078e00ff */
[----:B------:R-:W-:Y:S01]  /*3d90*/  ULDC UR38, c[0x0][0x2d0] ;  /* 0x0000b40000267ab9 */ /* 0x000fe20000000800 */
[----:B------:R-:W-:Y:S01]  /*3da0*/  IMAD R242, RZ, RZ, -UR18 ;  /* 0x80000012fff27e24 */ /* 0x000fe2000f8e02ff */
[----:B------:R-:W-:Y:S01]  /*3db0*/  USHF.L.U32 UR17, UR32, 0x3, URZ ;  /* 0x0000000320117899 */ /* 0x000fe2000800063f */
[----:B------:R-:W-:-:S02]  /*3dc0*/  VIADD R3, R252, 0x1 ;  /* 0x00000001fc037836 */ /* 0x000fc40000000000 */
[----:B-123--:R-:W-:Y:S01]  /*3dd0*/  IMAD.U32 R0, RZ, RZ, UR26 ;  /* 0x0000001aff007e24 */ /* 0x00efe2000f8e00ff */
[----:B------:R1:W5:Y:S01]  /*3de0*/  @!P3 LDG.E R238, desc[UR6][R18.64] ;  /* 0x0000000612eeb981 */ /* 0x000362000c1e1900 */
[----:B------:R-:W-:Y:S01]  /*3df0*/  UIADD3 UR37, UR26, 0x80, UR37 ;  /* 0x000000801a257890 */ /* 0x000fe2000fffe025 */
[C---:B------:R-:W-:Y:S01]  /*3e00*/  VIADD R4, R252.reuse, 0xffffffc0 ;  /* 0xffffffc0fc047836 */ /* 0x040fe20000000000 */
[----:B------:R-:W-:Y:S01]  /*3e10*/  CS2R R126, SRZ ;  /* 0x00000000007e7805 */ /* 0x000fe2000001ff00 */
[----:B------:R1:W5:Y:S01]  /*3e20*/  @!P2 LDG.E R239, desc[UR6][R18.64+0x20] ;  /* 0x0000200612efa981 */ /* 0x000362000c1e1900 */
[----:B------:R-:W-:Y:S01]  /*3e30*/  IMAD.MOV.U32 R232, RZ, RZ, R183 ;  /* 0x000000ffffe87224 */ /* 0x000fe200078e00b7 */
[----:B------:R-:W-:Y:S01]  /*3e40*/  CS2R R124, SRZ ;  /* 0x00000000007c7805 */ /* 0x000fe2000001ff00 */
[----:B------:R-:W-:Y:S01]  /*3e50*/  IMAD.SHL.U32 R248, R252, 0x4, RZ ;  /* 0x00000004fcf87824 */ /* 0x000fe200078e00ff */
[----:B------:R1:W5:Y:S01]  /*3e60*/  @!P1 LDG.E R236, desc[UR6][R18.64+0x80] ;  /* 0x0000800612ec9981 */ /* 0x000362000c1e1900 */
[----:B------:R-:W-:Y:S01]  /*3e70*/  IMAD.SHL.U32 R175, R182, 0x2, RZ ;  /* 0x00000002b6af7824 */ /* 0x000fe200078e00ff */
[----:B------:R-:W-:Y:S01]  /*3e80*/  CS2R R130, SRZ ;  /* 0x0000000000827805 */ /* 0x000fe2000001ff00 */
[----:B------:R-:W-:Y:S01]  /*3e90*/  VIADD R240, R234, 0x20 ;  /* 0x00000020eaf07836 */ /* 0x000fe20000000000 */
[----:B------:R1:W5:Y:S01]  /*3ea0*/  @!P6 LDG.E R237, desc[UR6][R22.64] ;  /* 0x0000000616ede981 */ /* 0x000362000c1e1900 */
[----:B------:R-:W-:Y:S01]  /*3eb0*/  USHF.L.U32 UR18, UR32, 0x4, URZ ;  /* 0x0000000420127899 */ /* 0x000fe2000800063f */
[----:B------:R-:W-:Y:S01]  /*3ec0*/  IADD3 R249, R3, UR10, -R0 ;  /* 0x0000000a03f97c10 */ /* 0x000fe2000fffe800 */
[----:B------:R-:W-:Y:S01]  /*3ed0*/  VIADD R3, R182, 0x1800 ;  /* 0x00001800b6037836 */ /* 0x000fe20000000000 */
[----:B------:R-:W-:Y:S01]  /*3ee0*/  CS2R R128, SRZ ;  /* 0x0000000000807805 */ /* 0x000fe2000001ff00 */
[----:B------:R-:W-:Y:S01]  /*3ef0*/  UIADD3 UR29, UR18, 0x20, URZ ;  /* 0x00000020121d7890 */ /* 0x000fe2000fffe03f */
[----:B------:R-:W-:Y:S01]  /*3f00*/  VIADD R0, R181, 0x1800 ;  /* 0x00001800b5007836 */ /* 0x000fe20000000000 */
[----:B------:R-:W-:Y:S01]  /*3f10*/  UIADD3 UR25, UR18, 0x40, URZ ;  /* 0x0000004012197890 */ /* 0x000fe2000fffe03f */
[----:B------:R-:W-:Y:S01]  /*3f20*/  SEL R3, R3, R182, !P0 ;  /* 0x000000b603037207 */ /* 0x000fe20004000000 */
[----:B------:R-:W-:Y:S01]  /*3f30*/  UIADD3 UR28, UR17, UR29, URZ ;  /* 0x0000001d111c7290 */ /* 0x000fe2000fffe03f */
[----:B------:R-:W-:Y:S01]  /*3f40*/  VIADD R241, R234, 0x40 ;  /* 0x00000040eaf17836 */ /* 0x000fe20000000000 */
[----:B------:R-:W-:Y:S01]  /*3f50*/  UIADD3 UR24, UR17, UR25, URZ ;  /* 0x0000001911187290 */ /* 0x000fe2000fffe03f */
[----:B------:R-:W-:Y:S01]  /*3f60*/  SEL R0, R0, R181, !P0 ;  /* 0x000000b500007207 */ /* 0x000fe20004000000 */
[----:B------:R-:W-:Y:S01]  /*3f70*/  UIADD3 UR27, UR17, UR28, URZ ;  /* 0x0000001c111b7290 */ /* 0x000fe2000fffe03f */
[----:B------:R-:W-:Y:S01]  /*3f80*/  LEA R174, R3, UR4, 0x1 ;  /* 0x0000000403ae7c11 */ /* 0x000fe2000f8e08ff */
[----:B------:R-:W-:Y:S01]  /*3f90*/  UIADD3 UR23, UR17, UR24, URZ ;  /* 0x0000001811177290 */ /* 0x000fe2000fffe03f */
[----:B------:R-:W-:Y:S01]  /*3fa0*/  CS2R R122, SRZ ;  /* 0x00000000007a7805 */ /* 0x000fe2000001ff00 */
[----:B------:R-:W-:Y:S01]  /*3fb0*/  UIADD3 UR26, UR17, UR27, URZ ;  /* 0x0000001b111a7290 */ /* 0x000fe2000fffe03f */
[----:B------:R-:W-:Y:S01]  /*3fc0*/  CS2R R120, SRZ ;  /* 0x0000000000787805 */ /* 0x000fe2000001ff00 */
[----:B------:R-:W-:Y:S01]  /*3fd0*/  UIADD3 UR22, UR17, UR23, URZ ;  /* 0x0000001711167290 */ /* 0x000fe2000fffe03f */
[----:B------:R-:W-:Y:S01]  /*3fe0*/  CS2R R118, SRZ ;  /* 0x0000000000767805 */ /* 0x000fe2000001ff00 */
[----:B------:R-:W-:Y:S01]  /*3ff0*/  UIADD3 UR20, UR17, UR26, URZ ;  /* 0x0000001a11147290 */ /* 0x000fe2000fffe03f */
[----:B------:R-:W-:Y:S01]  /*4000*/  CS2R R116, SRZ ;  /* 0x0000000000747805 */ /* 0x000fe2000001ff00 */
[----:B------:R-:W-:Y:S01]  /*4010*/  UIADD3 UR21, UR17, UR22, URZ ;  /* 0x0000001611157290 */ /* 0x000fe2000fffe03f */
        /* <DEDUP_REMOVED lines=40> */
[----:B------:R-:W-:Y:S01]  /*42a0*/  IMAD.SHL.U32 R247, R4, 0x4, RZ ;  /* 0x0000000404f77824 */ /* 0x000fe200078e00ff */
[----:B------:R-:W-:Y:S01]  /*42b0*/  SHF.L.U64.HI R246, R252, 0x2, R27 ;  /* 0x00000002fcf67819 */ /* 0x000fe2000001021b */
[----:B------:R-:W-:Y:S01]  /*42c0*/  UIMAD UR36, UR32, 0x18, URZ ;  /* 0x00000018202478a4 */ /* 0x000fe2000f8e023f */
[----:B------:R-:W-:Y:S01]  /*42d0*/  LEA R3, R0, UR4, 0x1 ;  /* 0x0000000400037c11 */ /* 0x000fe2000f8e08ff */
[----:B------:R-:W-:Y:S02]  /*42e0*/  USHF.L.U32 UR35, UR32, 0x5, URZ ;  /* 0x0000000520237899 */ /* 0x000fe4000800063f */
[----:B------:R-:W-:-:S02]  /*42f0*/  UIMAD UR34, UR32, 0x28, URZ ;  /* 0x00000028202278a4 */ /* 0x000fc4000f8e023f */
[----:B------:R-:W-:Y:S02]  /*4300*/  UIMAD UR33, UR32, 0x30, URZ ;  /* 0x00000030202178a4 */ /* 0x000fe4000f8e023f */
[----:B------:R-:W-:Y:S02]  /*4310*/  UIMAD UR32, UR32, 0x38, URZ ;  /* 0x00000038202078a4 */ /* 0x000fe4000f8e023f */
[----:B------:R-:W-:Y:S02]  /*4320*/  UIADD3 UR37, UR37, -UR10, URZ ;  /* 0x8000000a25257290 */ /* 0x000fe4000fffe03f */
[----:B------:R-:W-:Y:S02]  /*4330*/  UIADD3 UR31, UR17, UR21, URZ ;  /* 0x00000015111f7290 */ /* 0x000fe4000fffe03f */
[----:B------:R-:W-:Y:S01]  /*4340*/  UIADD3 UR30, UR17, UR20, URZ ;  /* 0x00000014111e7290 */ /* 0x000fe2000fffe03f */
[----:B------:R-:W-:Y:S01]  /*4350*/  ULDC UR5, c[0x0][0x39c] ;  /* 0x0000e70000057ab9 */ /* 0x000fe20000000800 */
[----:B-1----:R-:W-:-:S10]  /*4360*/  ULDC UR11, c[0x0][0x2ec] ;  /* 0x0000bb00000b7ab9 */ /* 0x002fd40000000800 */
.L_x_475:
[----:B------:R-:W0:Y:S01]  /*4370*/  LDGDEPBAR ;  /* 0x00000000000079af */ /* 0x000e220000000000 */
[----:B------:R-:W-:Y:S01]  /*4380*/  IADD3 R0, R180, R174, RZ ;  /* 0x000000aeb4007210 */ /* 0x000fe20007ffe0ff */
[----:B------:R-:W-:Y:S01]  /*4390*/  USHF.L.U32 UR9, UR8, 0x6, URZ ;  /* 0x0000000608097899 */ /* 0x000fe2000800063f */
[----:B-----5:R-:W-:Y:S01]  /*43a0*/  FSETP.NEU.FTZ.AND P2, PT, R238, -INF , PT ;  /* 0xff800000ee00780b */ /* 0x020fe20003f5d000 */
[----:B------:R-:W-:Y:S01]  /*43b0*/  USHF.L.U32 UR16, UR39, 0x7, URZ ;  /* 0x0000000727107899 */ /* 0x000fe2000800063f */
[----:B------:R-:W-:Y:S01]  /*43c0*/  MOV R184, 0x8 ;  /* 0x0000000800b87802 */ /* 0x000fe20000000f00 */
[----:B------:R-:W-:Y:S01]  /*43d0*/  UISETP.GE.AND UP0, UPT, UR9, UR37, UPT ;  /* 0x000000250900728c */ /* 0x000fe2000bf06270 */
[----:B------:R-:W-:Y:S01]  /*43e0*/  FSETP.NEU.FTZ.AND P1, PT, R239, -INF , PT ;  /* 0xff800000ef00780b */ /* 0x000fe20003f3d000 */
[----:B------:R-:W-:Y:S01]  /*43f0*/  UIADD3 UR16, UR16, 0x80, URZ ;  /* 0x0000008010107890 */ /* 0x000fe2000fffe03f */
[----:B------:R-:W-:Y:S01]  /*4400*/  MOV R185, 0x20 ;  /* 0x0000002000b97802 */ /* 0x000fe20000000f00 */
[----:B------:R-:W-:Y:S02]  /*4410*/  UISETP.GT.AND UP3, UPT, UR8, UR19, UPT ;  /* 0x000000130800728c */ /* 0x000fe4000bf64270 */
[----:B------:R-:W-:Y:S06]  /*4420*/  UISETP.LT.AND UP0, UPT, UR16, UR10, UP0 ;  /* 0x0000000a1000728c */ /* 0x000fec0008701270 */
[----:B------:R-:W-:Y:S01]  /*4430*/  PLOP3.LUT P0, PT, PT, PT, UP0, 0x80, 0x0 ;  /* 0x000000000000781c */ /* 0x000fe20003f0f008 */
[----:B------:R-:W-:Y:S04]  /*4440*/  DEPBAR.LE SB0, 0x0 ;  /* 0x000080000000791a */ /* 0x000fe80000000000 */
[----:B------:R-:W-:Y:S06]  /*4450*/  BAR.SYNC.DEFER_BLOCKING 0x0 ;  /* 0x0000000000007b1d */ /* 0x000fec0000010000 */
[----:B------:R-:W-:Y:S08]  /*4460*/  LDSM.16.M88.4 R32, [R174] ;  /* 0x00000000ae20783b */ /* 0x000ff00000000200 */
[----:B------:R-:W1:Y:S08]  /*4470*/  LDSM.16.M88.4 R16, [R172+0x9000] ;  /* 0x00900000ac10783b */ /* 0x000e700000000200 */
[----:B------:R-:W2:Y:S08]  /*4480*/  LDSM.16.M88.4 R28, [R174+0x800] ;  /* 0x00080000ae1c783b */ /* 0x000eb00000000200 */
[----:B------:R-:W3:Y:S08]  /*4490*/  LDSM.16.M88.4 R132, [R172+0x9400] ;  /* 0x00940000ac84783b */ /* 0x000ef00000000200 */
[----:B------:R-:W-:Y:S08]  /*44a0*/  LDSM.16.M88.4 R136, [R0] ;  /* 0x000000000088783b */ /* 0x000ff00000000200 */
[----:B------:R-:W4:Y:S01]  /*44b0*/  LDSM.16.M88.4 R140, [R173+0x9000] ;  /* 0x00900000ad8c783b */ /* 0x000f220000000200 */
        /* <DEDUP_REMOVED lines=8> */
[-C--:B---3--:R-:W-:Y:S06]  /*4540*/  HMMA.16816.F32 R20, R32, R132.reuse, RZ ;  /* 0x000000842014723c */ /* 0x088fec00000018ff */
[C---:B------:R-:W-:Y:S01]  /*4550*/  HMMA.16816.F32 R24, R28.reuse, R132, RZ ;  /* 0x000000841c18723c */ /* 0x040fe200000018ff */
[----:B------:R-:W-:Y:S05]  /*4560*/  LDSM.16.M88.4 R160, [R172+0xb400] ;  /* 0x00b40000aca0783b */ /* 0x000fea0000000200 */
[-C--:B------:R-:W-:Y:S03]  /*4570*/  HMMA.16816.F32 R28, R28, R134.reuse, RZ ;  /* 0x000000861c1c723c */ /* 0x080fe600000018ff */
[----:B------:R-:W-:Y:S03]  /*4580*/  LDSM.16.M88.4 R164, [R0+0x1000] ;  /* 0x0010000000a4783b */ /* 0x000fe60000000200 */
[----:B------:R-:W-:Y:S05]  /*4590*/  HMMA.16816.F32 R32, R32, R134, RZ ;  /* 0x000000862020723c */ /* 0x000fea00000018ff */
[----:B------:R-:W3:Y:S01]  /*45a0*/  LDSM.16.M88.4 R132, [R174+0x1800] ;  /* 0x00180000ae84783b */ /* 0x000ee20000000200 */
[-C--:B----4-:R-:W-:Y:S06]  /*45b0*/  HMMA.16816.F32 R4, R136, R140.reuse, R4 ;  /* 0x0000008c8804723c */ /* 0x090fec0000001804 */
        /* <DEDUP_REMOVED lines=12> */
[----:B------:R-:W4:Y:S01]  /*4680*/  LDSM.16.M88.4 R148, [R172+0xd000] ;  /* 0x00d00000ac94783b */ /* 0x000f220000000200 */
[C---:B---3--:R-:W-:Y:S06]  /*4690*/  HMMA.16816.F32 R8, R132.reuse, R156, R8 ;  /* 0x0000009c8408723c */ /* 0x048fec0000001808 */
[-C--:B------:R-:W-:Y:S06]  /*46a0*/  HMMA.16816.F32 R12, R132, R158.reuse, R12 ;  /* 0x0000009e840c723c */ /* 0x080fec000000180c */
[C---:B------:R-:W-:Y:S01]  /*46b0*/  HMMA.16816.F32 R16, R152.reuse, R158, R16 ;  /* 0x0000009e9810723c */ /* 0x040fe20000001810 */
[----:B------:R-:W-:Y:S05]  /*46c0*/  LDSM.16.M88.4 R156, [R0+0x2000] ;  /* 0x00200000009c783b */ /* 0x000fea0000000200 */
[-C--:B------:R-:W-:Y:S06]  /*46d0*/  HMMA.16816.F32 R20, R152, R160.reuse, R20 ;  /* 0x000000a09814723c */ /* 0x080fec0000001814 */
[C---:B------:R-:W-:Y:S06]  /*46e0*/  HMMA.16816.F32 R24, R132.reuse, R160, R24 ;  /* 0x000000a08418723c */ /* 0x040fec0000001818 */
[-C--:B------:R-:W-:Y:S01]  /*46f0*/  HMMA.16816.F32 R28, R132, R162.reuse, R28 ;  /* 0x000000a2841c723c */ /* 0x080fe2000000181c */
[----:B------:R-:W3:Y:S05]  /*4700*/  LDSM.16.M88.4 R132, [R174+0x2800] ;  /* 0x00280000ae84783b */ /* 0x000eea0000000200 */
[----:B------:R-:W-:Y:S03]  /*4710*/  HMMA.16816.F32 R32, R152, R162, R32 ;  /* 0x000000a29820723c */ /* 0x000fe60000001820 */
[----:B------:R-:W3:Y:S03]  /*4720*/  LDSM.16.M88.4 R152, [R172+0xd400] ;  /* 0x00d40000ac98783b */ /* 0x000ee60000000200 */
[-C--:B-1----:R-:W-:Y:S05]  /*4730*/  HMMA.16816.F32 R4, R164, R168.reuse, R4 ;  /* 0x000000a8a404723c */ /* 0x082fea0000001804 */
[----:B------:R-:W1:Y:S01]  /*4740*/  LDSM.16.M88.4 R160, [R173+0xd000] ;  /* 0x00d00000ada0783b */ /* 0x000e620000000200 */
[C---:B--2---:R-:W-:Y:S06]  /*4750*/  HMMA.16816.F32 R8, R136.reuse, R168, R8 ;  /* 0x000000a88808723c */ /* 0x044fec0000001808 */
[-C--:B------:R-:W-:Y:S06]  /*4760*/  HMMA.16816.F32 R12, R136, R170.reuse, R12 ;  /* 0x000000aa880c723c */ /* 0x080fec000000180c */
[C---:B------:R-:W-:Y:S06]  /*4770*/  HMMA.16816.F32 R16, R164.reuse, R170, R16 ;  /* 0x000000aaa410723c */ /* 0x040fec0000001810 */
[-C--:B------:R-:W-:Y:S06]  /*4780*/  HMMA.16816.F32 R20, R164, R140.reuse, R20 ;  /* 0x0000008ca414723c */ /* 0x080fec0000001814 */
[C---:B------:R-:W-:Y:S06]  /*4790*/  HMMA.16816.F32 R24, R136.reuse, R140, R24 ;  /* 0x0000008c8818723c */ /* 0x040fec0000001818 */
[-C--:B------:R-:W-:Y:S01]  /*47a0*/  HMMA.16816.F32 R28, R136, R142.reuse, R28 ;  /* 0x0000008e881c723c */ /* 0x080fe2000000181c */
[----:B------:R2:W1:Y:S05]  /*47b0*/  LDSM.16.M88.4 R136, [R0+0x2800] ;  /* 0x002800000088783b */ /* 0x00046a0000000200 */
[----:B------:R-:W-:Y:S06]  /*47c0*/  HMMA.16816.F32 R32, R164, R142, R32 ;  /* 0x0000008ea420723c */ /* 0x000fec0000001820 */
[-C--:B----4-:R-:W-:Y:S06]  /*47d0*/  HMMA.16816.F32 R4, R144, R148.reuse, R4 ;  /* 0x000000949004723c */ /* 0x090fec0000001804 */
[C---:B---3--:R-:W-:Y:S06]  /*47e0*/  HMMA.16816.F32 R8, R132.reuse, R148, R8 ;  /* 0x000000948408723c */ /* 0x048fec0000001808 */
[-C--:B------:R-:W-:Y:S01]  /*47f0*/  HMMA.16816.F32 R12, R132, R150.reuse, R12 ;  /* 0x00000096840c723c */ /* 0x080fe2000000180c */
[----:B--2---:R-:W-:Y:S04]  /*4800*/  MOV R0, UR39 ;  /* 0x0000002700007c02 */ /* 0x004fe80008000f00 */
[----:B------:R-:W-:Y:S01]  /*4810*/  @!P0 LEA R0, R0, R251, 0x7 ;  /* 0x000000fb00008211 */ /* 0x000fe200078e38ff */
[C---:B------:R-:W-:Y:S06]  /*4820*/  HMMA.16816.F32 R16, R144.reuse, R150, R16 ;  /* 0x000000969010723c */ /* 0x040fec0000001810 */
[-C--:B------:R-:W-:Y:S06]  /*4830*/  HMMA.16816.F32 R20, R144, R152.reuse, R20 ;  /* 0x000000989014723c */ /* 0x080fec0000001814 */
[C---:B------:R-:W-:Y:S06]  /*4840*/  HMMA.16816.F32 R24, R132.reuse, R152, R24 ;  /* 0x000000988418723c */ /* 0x040fec0000001818 */
[-C--:B------:R-:W-:Y:S06]  /*4850*/  HMMA.16816.F32 R28, R132, R154.reuse, R28 ;  /* 0x0000009a841c723c */ /* 0x080fec000000181c */
[----:B------:R-:W-:Y:S06]  /*4860*/  HMMA.16816.F32 R32, R144, R154, R32 ;  /* 0x0000009a9020723c */ /* 0x000fec0000001820 */
[-C--:B-1----:R-:W-:Y:S06]  /*4870*/  HMMA.16816.F32 R4, R156, R160.reuse, R4 ;  /* 0x000000a09c04723c */ /* 0x082fec0000001804 */
        /* <DEDUP_REMOVED lines=26> */
[----:B---3--:R-:W-:Y:S04]  /*4a20*/  @!P0 VIMNMX R13, R8, UR10, PT ;  /* 0x0000000a080d8c48 */ /* 0x008fe8000bfe0100 */
[----:B------:R-:W-:Y:S05]  /*4a30*/  @!P0 ISETP.GE.AND P3, PT, R0, R13, PT ;  /* 0x0000000d0000820c */ /* 0x000fea0003f66270 */
[----:B------:R3:W4:Y:S10]  /*4a40*/  MUFU.TANH R214, R7 ;  /* 0x0000000700d67308 */ /* 0x0007340000002400 */
[----:B------:R2:W-:Y:S01]  /*4a50*/  MUFU.TANH R168, R10 ;  /* 0x0000000a00a87308 */ /* 0x0005e20000002400 */
[----:B-1----:R-:W-:Y:S05]  /*4a60*/  FMUL.FTZ R11, R238, 1.4426950216293334961 ;  /* 0x3fb8aa3bee0b7820 */ /* 0x002fea0000410000 */
[----:B------:R-:W-:Y:S04]  /*4a70*/  FSEL R11, R11, RZ, P2 ;  /* 0x000000ff0b0b7208 */ /* 0x000fe80001000000 */
[----:B------:R-:W-:Y:S01]  /*4a80*/  MUFU.TANH R203, R17 ;  /* 0x0000001100cb7308 */ /* 0x000fe20000002400 */
[----:B---3--:R-:W1:Y:S09]  /*4a90*/  LDSM.16.M88.4 R4, [R173+0xd400] ;  /* 0x00d40000ad04783b */ /* 0x008e720000000200 */
[----:B------:R3:W-:Y:S01]  /*4aa0*/  MUFU.TANH R160, R12 ;  /* 0x0000000c00a07308 */ /* 0x0007e20000002400 */
[----:B--2---:R-:W-:Y:S05]  /*4ab0*/  FMUL.FTZ R10, R239, 1.4426950216293334961 ;  /* 0x3fb8aa3bef0a7820 */ /* 0x004fea0000410000 */
[----:B------:R-:W-:Y:S04]  /*4ac0*/  FSEL R10, R10, RZ, P1 ;  /* 0x000000ff0a0a7208 */ /* 0x000fe80000800000 */
[----:B------:R-:W-:Y:S10]  /*4ad0*/  MUFU.TANH R213, R18 ;  /* 0x0000001200d57308 */ /* 0x000ff40000002400 */
[----:B------:R2:W-:Y:S01]  /*4ae0*/  MUFU.TANH R166, R14 ;  /* 0x0000000e00a67308 */ /* 0x0005e20000002400 */
[----:B---3--:R-:W-:Y:S02]  /*4af0*/  @!P0 VIADDMNMX R12, R8, R184, UR10, PT ;  /* 0x0000000a080c8e46 */ /* 0x008fe4000b8001b8 */
[----:B------:R-:W-:Y:S02]  /*4b00*/  MOV R184, 0x28 ;  /* 0x0000002800b87802 */ /* 0x000fe40000000f00 */
[----:B------:R-:W-:Y:S05]  /*4b10*/  @!P0 ISETP.GE.AND P1, PT, R0, R12, PT ;  /* 0x0000000c0000820c */ /* 0x000fea0003f26270 */
[----:B------:R-:W-:Y:S10]  /*4b20*/  MUFU.TANH R212, R19 ;  /* 0x0000001300d47308 */ /* 0x000ff40000002400 */
[----:B------:R-:W3:Y:S01]  /*4b30*/  MUFU.TANH R164, R9 ;  /* 0x0000000900a47308 */ /* 0x000ee20000002400 */
[-C--:B-1----:R-:W-:Y:S03]  /*4b40*/  HMMA.16816.F32 R20, R156, R4.reuse, R20 ;  /* 0x000000049c14723c */ /* 0x082fe60000001814 */
[----:B--2---:R-:W-:Y:S03]  /*4b50*/  MOV R14, R152 ;  /* 0x00000098000e7202 */ /* 0x004fe60000000f00 */
[C---:B------:R-:W-:Y:S03]  /*4b60*/  HMMA.16816.F32 R24, R136.reuse, R4, R24 ;  /* 0x000000048818723c */ /* 0x040fe60000001818 */
[----:B------:R-:W1:Y:S03]  /*4b70*/  MUFU.TANH R163, R15 ;  /* 0x0000000f00a37308 */ /* 0x000e660000002400 */
[-C--:B------:R-:W-:Y:S07]  /*4b80*/  HMMA.16816.F32 R28, R136, R6.reuse, R28 ;  /* 0x00000006881c723c */ /* 0x080fee000000181c */
[----:B------:R2:W-:Y:S01]  /*4b90*/  MUFU.TANH R205, R16 ;  /* 0x0000001000cd7308 */ /* 0x0005e20000002400 */
[----:B------:R-:W-:Y:S01]  /*4ba0*/  MOV R5, R201 ;  /* 0x000000c900057202 */ /* 0x000fe20000000f00 */
[----:B------:R-:W-:Y:S04]  /*4bb0*/  HMMA.16816.F32 R32, R156, R6, R32 ;  /* 0x000000069c20723c */ /* 0x000fe80000001820 */
        /* <DEDUP_REMOVED lines=9> */
[----:B------:R-:W-:Y:S01]  /*4c50*/  FMUL.FTZ R24, R24, UR5 ;  /* 0x0000000518187c20 */ /* 0x000fe20008410000 */
[----:B------:R-:W-:Y:S01]  /*4c60*/  FMUL.FTZ R25, R25, UR5 ;  /* 0x0000000519197c20 */ /* 0x000fe20008410000 */
[----:B------:R-:W-:Y:S02]  /*4c70*/  @!P0 FSEL R14, R152, -INF , !P2 ;  /* 0xff800000980e8808 */ /* 0x000fe40005000000 */
[----:B------:R3:W-:Y:S01]  /*4c80*/  MUFU.EX2 R144, R5 ;  /* 0x0000000500907308 */ /* 0x0007e20000000800 */
[----:B------:R-:W-:Y:S01]  /*4c90*/  @!P0 ISETP.GE.AND P2, PT, R4, R12, PT ;  /* 0x0000000c0400820c */ /* 0x000fe20003f46270 */
[----:B--2---:R-:W-:Y:S01]  /*4ca0*/  FMUL.FTZ R16, R237, 1.4426950216293334961 ;  /* 0x3fb8aa3bed107820 */ /* 0x004fe20000410000 */
[----:B----4-:R-:W-:Y:S01]  /*4cb0*/  MOV R9, R214 ;  /* 0x000000d600097202 */ /* 0x010fe20000000f00 */
[----:B------:R-:W-:Y:S01]  /*4cc0*/  FFMA.FTZ R14, R14, UR11, -R11 ;  /* 0x0000000b0e0e7c23 */ /* 0x000fe2000801080b */
[----:B------:R-:W-:Y:S01]  /*4cd0*/  @!P0 FSEL R9, R214, -INF , !P2 ;  /* 0xff800000d6098808 */ /* 0x000fe20005000000 */
[----:B------:R-:W-:Y:S01]  /*4ce0*/  FMUL.FTZ R28, R28, UR5 ;  /* 0x000000051c1c7c20 */ /* 0x000fe20008410000 */
[----:B------:R-:W-:Y:S03]  /*4cf0*/  FMUL.FTZ R29, R29, UR5 ;  /* 0x000000051d1d7c20 */ /* 0x000fe60008410000 */
[----:B------:R-:W2:Y:S01]  /*4d00*/  MUFU.TANH R202, R21 ;  /* 0x0000001500ca7308 */ /* 0x000ea20000002400 */
[----:B------:R-:W-:Y:S01]  /*4d10*/  FMUL.FTZ R30, R30, UR5 ;  /* 0x000000051e1e7c20 */ /* 0x000fe20008410000 */
[----:B------:R-:W-:Y:S01]  /*4d20*/  FMUL.FTZ R32, R32, UR5 ;  /* 0x0000000520207c20 */ /* 0x000fe20008410000 */
[----:B------:R-:W-:Y:S01]  /*4d30*/  FMUL.FTZ R33, R33, UR5 ;  /* 0x0000000521217c20 */ /* 0x000fe20008410000 */
[----:B------:R-:W-:Y:S01]  /*4d40*/  FMUL.FTZ R34, R34, UR5 ;  /* 0x0000000522227c20 */ /* 0x000fe20008410000 */
[----:B------:R-:W-:Y:S01]  /*4d50*/  FMUL.FTZ R35, R35, UR5 ;  /* 0x0000000523237c20 */ /* 0x000fe20008410000 */
[----:B------:R-:W-:Y:S01]  /*4d60*/  FMUL.FTZ R31, R31, UR5 ;  /* 0x000000051f1f7c20 */ /* 0x000fe20008410000 */
[----:B------:R-:W-:Y:S03]  /*4d70*/  FMUL.FTZ R26, R26, UR5 ;  /* 0x000000051a1a7c20 */ /* 0x000fe60008410000 */
[----:B------:R4:W-:Y:S01]  /*4d80*/  MUFU.EX2 R226, R14 ;  /* 0x0000000e00e27308 */ /* 0x0009e20000000800 */
[----:B---3--:R-:W-:Y:S01]  /*4d90*/  MOV R5, R215 ;  /* 0x000000d700057202 */ /* 0x008fe20000000f00 */
[----:B------:R-:W-:Y:S01]  /*4da0*/  FMUL.FTZ R27, R27, UR5 ;  /* 0x000000051b1b7c20 */ /* 0x000fe20008410000 */
[----:B------:R-:W-:Y:S02]  /*4db0*/  @!P0 FSEL R5, R215, -INF , !P1 ;  /* 0xff800000d7058808 */ /* 0x000fe40004800000 */
[----:B------:R-:W-:Y:S02]  /*4dc0*/  FSETP.NEU.FTZ.AND P1, PT, R236, -INF , PT ;  /* 0xff800000ec00780b */ /* 0x000fe40003f3d000 */
[----:B------:R-:W-:Y:S03]  /*4dd0*/  MOV R15, R165 ;  /* 0x000000a5000f7202 */ /* 0x000fe60000000f00 */
[----:B------:R-:W3:Y:S01]  /*4de0*/  MUFU.TANH R210, R22 ;  /* 0x0000001600d27308 */ /* 0x000ee20000002400 */
[--C-:B------:R-:W-:Y:S01]  /*4df0*/  FFMA.FTZ R5, R5, UR11, -R10.reuse ;  /* 0x0000000b05057c23 */ /* 0x100fe2000801080a */
[----:B------:R-:W-:Y:S08]  /*4e00*/  MOV R6, R155 ;  /* 0x0000009b00067202 */ /* 0x000ff00000000f00 */
[----:B------:R1:W-:Y:S01]  /*4e10*/  MUFU.EX2 R227, R5 ;  /* 0x0000000500e37308 */ /* 0x0003e20000000800 */
[----:B----4-:R-:W-:Y:S09]  /*4e20*/  MOV R14, R164 ;  /* 0x000000a4000e7202 */ /* 0x010ff20000000f00 */
[----:B------:R-:W4:Y:S10]  /*4e30*/  MUFU.TANH R206, R23 ;  /* 0x0000001700ce7308 */ /* 0x000f340000002400 */
[----:B------:R-:W4:Y:S01]  /*4e40*/  MUFU.TANH R151, R24 ;  /* 0x0000001800977308 */ /* 0x000f220000002400 */
[----:B-1----:R-:W-:Y:S01]  /*4e50*/  FFMA.FTZ R5, R9, UR11, -R10 ;  /* 0x0000000b09057c23 */ /* 0x002fe2000801080a */
[C---:B------:R-:W-:Y:S02]  /*4e60*/  @!P0 VIADDMNMX R9, R8.reuse, R185, UR10, PT ;  /* 0x0000000a08098e46 */ /* 0x040fe4000b8001b9 */
[----:B------:R-:W-:Y:S02]  /*4e70*/  @!P0 VIADDMNMX R8, R8, R184, UR10, PT ;  /* 0x0000000a08088e46 */ /* 0x000fe4000b8001b8 */
[-C--:B------:R-:W-:Y:S04]  /*4e80*/  @!P0 ISETP.GE.AND P3, PT, R0, R9.reuse, PT ;  /* 0x000000090000820c */ /* 0x080fe80003f66270 */
[----:B------:R1:W-:Y:S01]  /*4e90*/  MUFU.EX2 R233, R5 ;  /* 0x0000000500e97308 */ /* 0x0003e20000000800 */
[C---:B------:R-:W-:Y:S02]  /*4ea0*/  @!P0 ISETP.GE.AND P4, PT, R4.reuse, R9, PT ;  /* 0x000000090400820c */ /* 0x040fe40003f86270 */
[----:B------:R-:W-:Y:S02]  /*4eb0*/  @!P0 FSEL R15, R165, -INF , !P3 ;  /* 0xff800000a50f8808 */ /* 0x000fe40005800000 */
[-C--:B------:R-:W-:Y:S02]  /*4ec0*/  @!P0 ISETP.GE.AND P2, PT, R4, R8.reuse, PT ;  /* 0x000000080400820c */ /* 0x080fe40003f46270 */
[----:B------:R-:W-:Y:S03]  /*4ed0*/  @!P0 FSEL R14, R164, -INF , !P4 ;  /* 0xff800000a40e8808 */ /* 0x000fe60006000000 */
[----:B------:R-:W4:Y:S01]  /*4ee0*/  MUFU.TANH R150, R25 ;  /* 0x0000001900967308 */ /* 0x000f220000002400 */
[----:B------:R-:W-:Y:S09]  /*4ef0*/  @!P0 ISETP.GE.AND P3, PT, R0, R8, PT ;  /* 0x000000080000820c */ /* 0x000ff20003f66270 */
[----:B------:R-:W4:Y:S01]  /*4f00*/  MUFU.TANH R162, R26 ;  /* 0x0000001a00a27308 */ /* 0x000f220000002400 */
[----:B-1----:R-:W-:Y:S05]  /*4f10*/  FMUL.FTZ R5, R236, 1.4426950216293334961 ;  /* 0x3fb8aa3bec057820 */ /* 0x002fea0000410000 */
[----:B------:R-:W-:Y:S04]  /*4f20*/  FSEL R5, R5, RZ, P1 ;  /* 0x000000ff05057208 */ /* 0x000fe80000800000 */
[----:B------:R-:W-:Y:S01]  /*4f30*/  MUFU.TANH R161, R27 ;  /* 0x0000001b00a17308 */ /* 0x000fe20000002400 */
[----:B------:R-:W-:Y:S01]  /*4f40*/  FSETP.NEU.FTZ.AND P1, PT, R237, -INF , PT ;  /* 0xff800000ed00780b */ /* 0x000fe20003f3d000 */
[--C-:B------:R-:W-:Y:S01]  /*4f50*/  FFMA.FTZ R4, R15, UR11, -R5.reuse ;  /* 0x0000000b0f047c23 */ /* 0x100fe20008010805 */
[--C-:B------:R-:W-:Y:S01]  /*4f60*/  FFMA.FTZ R14, R14, UR11, -R5.reuse ;  /* 0x0000000b0e0e7c23 */ /* 0x100fe20008010805 */
[----:B------:R-:W-:Y:S02]  /*4f70*/  MOV R15, R168 ;  /* 0x000000a8000f7202 */ /* 0x000fe40000000f00 */
[----:B------:R-:W-:Y:S04]  /*4f80*/  @!P0 FSEL R15, R168, -INF , !P3 ;  /* 0xff800000a80f8808 */ /* 0x000fe80005800000 */
[----:B------:R1:W-:Y:S10]  /*4f90*/  MUFU.EX2 R188, R4 ;  /* 0x0000000400bc7308 */ /* 0x0003f40000000800 */
[----:B------:R2:W-:Y:S10]  /*4fa0*/  MUFU.EX2 R187, R14 ;  /* 0x0000000e00bb7308 */ /* 0x0005f40000000800 */
[----:B------:R-:W4:Y:S01]  /*4fb0*/  MUFU.TANH R149, R28 ;  /* 0x0000001c00957308 */ /* 0x000f220000002400 */
[----:B-1----:R-:W-:Y:S02]  /*4fc0*/  FSEL R4, R16, RZ, P1 ;  /* 0x000000ff10047208 */ /* 0x002fe40000800000 */
[----:B------:R-:W-:Y:S02]  /*4fd0*/  MOV R16, R167 ;  /* 0x000000a700107202 */ /* 0x000fe40000000f00 */
[----:B------:R-:W-:Y:S05]  /*4fe0*/  @!P0 FSEL R16, R167, -INF , !P2 ;  /* 0xff800000a7108808 */ /* 0x000fea0005000000 */
[----:B------:R-:W1:Y:S01]  /*4ff0*/  MUFU.TANH R148, R29 ;  /* 0x0000001d00947308 */ /* 0x000e620000002400 */
[--C-:B--2---:R-:W-:Y:S01]  /*5000*/  FFMA.FTZ R14, R15, UR11, -R4.reuse ;  /* 0x0000000b0f0e7c23 */ /* 0x104fe20008010804 */
[----:B------:R-:W-:Y:S04]  /*5010*/  @!P0 IADD3 R15, R0, 0x8, RZ ;  /* 0x00000008000f8810 */ /* 0x000fe80007ffe0ff */
[C---:B------:R-:W-:Y:S04]  /*5020*/  @!P0 ISETP.GE.AND P1, PT, R15.reuse, R9, PT ;  /* 0x000000090f00820c */ /* 0x040fe80003f26270 */
[----:B------:R2:W-:Y:S01]  /*5030*/  MUFU.EX2 R192, R14 ;  /* 0x0000000e00c07308 */ /* 0x0005e20000000800 */
[----:B------:R-:W-:Y:S09]  /*5040*/  @!P0 ISETP.GE.AND P2, PT, R15, R8, PT ;  /* 0x000000080f00820c */ /* 0x000ff20003f46270 */
[----:B------:R-:W1:Y:S10]  /*5050*/  MUFU.TANH R154, R30 ;  /* 0x0000001e009a7308 */ /* 0x000e740000002400 */
[----:B------:R-:W1:Y:S01]  /*5060*/  MUFU.TANH R197, R32 ;  /* 0x0000002000c57308 */ /* 0x000e620000002400 */
[--C-:B--2---:R-:W-:Y:S01]  /*5070*/  FFMA.FTZ R14, R16, UR11, -R4.reuse ;  /* 0x0000000b100e7c23 */ /* 0x104fe20008010804 */
[----:B------:R-:W-:Y:S02]  /*5080*/  MOV R16, R160 ;  /* 0x000000a000107202 */ /* 0x000fe40000000f00 */
[----:B------:R-:W-:Y:S06]  /*5090*/  @!P0 FSEL R16, R160, -INF , !P1 ;  /* 0xff800000a0108808 */ /* 0x000fec0004800000 */
[----:B------:R2:W-:Y:S01]  /*50a0*/  MUFU.EX2 R191, R14 ;  /* 0x0000000e00bf7308 */ /* 0x0005e20000000800 */
[--C-:B------:R-:W-:Y:S01]  /*50b0*/  FFMA.FTZ R7, R16, UR11, -R5.reuse ;  /* 0x0000000b10077c23 */ /* 0x100fe20008010805 */
[----:B------:R-:W-:Y:S08]  /*50c0*/  MOV R16, R163 ;  /* 0x000000a300107202 */ /* 0x000ff00000000f00 */
[----:B------:R3:W-:Y:S10]  /*50d0*/  MUFU.EX2 R171, R7 ;  /* 0x0000000700ab7308 */ /* 0x0007f40000000800 */
[----:B------:R-:W1:Y:S01]  /*50e0*/  MUFU.TANH R198, R33 ;  /* 0x0000002100c67308 */ /* 0x000e620000002400 */
[----:B--2---:R-:W-:Y:S04]  /*50f0*/  @!P0 IADD3 R14, R0, 0x9, RZ ;  /* 0x00000009000e8810 */ /* 0x004fe80007ffe0ff */
[----:B------:R-:W-:Y:S05]  /*5100*/  @!P0 ISETP.GE.AND P1, PT, R14, R9, PT ;  /* 0x000000090e00820c */ /* 0x000fea0003f26270 */
[----:B------:R-:W-:Y:S01]  /*5110*/  MUFU.TANH R200, R34 ;  /* 0x0000002200c87308 */ /* 0x000fe20000002400 */
[----:B------:R-:W-:Y:S02]  /*5120*/  @!P0 FSEL R6, R155, -INF , !P1 ;  /* 0xff8000009b068808 */ /* 0x000fe40004800000 */
[----:B---3--:R-:W-:Y:S02]  /*5130*/  MOV R7, R166 ;  /* 0x000000a600077202 */ /* 0x008fe40000000f00 */
[----:B------:R-:W-:Y:S01]  /*5140*/  @!P0 FSEL R7, R166, -INF , !P2 ;  /* 0xff800000a6078808 */ /* 0x000fe20005000000 */
[----:B------:R-:W-:Y:S01]  /*5150*/  FFMA.FTZ R6, R6, UR11, -R5 ;  /* 0x0000000b06067c23 */ /* 0x000fe20008010805 */
[----:B------:R-:W-:Y:S03]  /*5160*/  @!P0 ISETP.GE.AND P1, PT, R14, R8, PT ;  /* 0x000000080e00820c */ /* 0x000fe60003f26270 */
[----:B------:R-:W2:Y:S01]  /*5170*/  MUFU.TANH R199, R35 ;  /* 0x0000002300c77308 */ /* 0x000ea20000002400 */
[----:B------:R-:W-:Y:S02]  /*5180*/  @!P0 FSEL R16, R163, -INF , !P1 ;  /* 0xff800000a3108808 */ /* 0x000fe40004800000 */
[----:B------:R-:W-:Y:S07]  /*5190*/  @!P0 ISETP.GE.AND P1, PT, R15, R13, PT ;  /* 0x0000000d0f00820c */ /* 0x000fee0003f26270 */
[----:B------:R3:W-:Y:S10]  /*51a0*/  MUFU.EX2 R170, R6 ;  /* 0x0000000600aa7308 */ /* 0x0007f40000000800 */
[----:B------:R-:W-:Y:S01]  /*51b0*/  MUFU.TANH R153, R31 ;  /* 0x0000001f00997308 */ /* 0x000fe20000002400 */
[--C-:B---3--:R-:W-:Y:S01]  /*51c0*/  FFMA.FTZ R6, R7, UR11, -R4.reuse ;  /* 0x0000000b07067c23 */ /* 0x108fe20008010804 */
[----:B------:R-:W-:Y:S08]  /*51d0*/  MOV R7, R203 ;  /* 0x000000cb00077202 */ /* 0x000ff00000000f00 */
        /* <DEDUP_REMOVED lines=34> */
[----:B---3--:R-:W-:Y:S02]  /*5400*/  MOV R14, R210 ;  /* 0x000000d2000e7202 */ /* 0x008fe40000000f00 */
[----:B------:R-:W-:Y:S02]  /*5410*/  @!P0 FSEL R14, R210, -INF , !P1 ;  /* 0xff800000d20e8808 */ /* 0x000fe40004800000 */
[----:B------:R-:W-:Y:S03]  /*5420*/  @!P0 ISETP.GE.AND P1, PT, R6, R12, PT ;  /* 0x0000000c0600820c */ /* 0x000fe60003f26270 */
[--C-:B------:R-:W-:Y:S01]  /*5430*/  FFMA.FTZ R14, R14, UR11, -R10.reuse ;  /* 0x0000000b0e0e7c23 */ /* 0x100fe2000801080a */
[----:B----4-:R-:W-:Y:S02]  /*5440*/  MOV R15, R206 ;  /* 0x000000ce000f7202 */ /* 0x010fe40000000f00 */
[----:B------:R-:W-:Y:S01]  /*5450*/  @!P0 FSEL R15, R206, -INF , !P1 ;  /* 0xff800000ce0f8808 */ /* 0x000fe20004800000 */
[----:B------:R3:W-:Y:S01]  /*5460*/  MUFU.EX2 R228, R14 ;  /* 0x0000000e00e47308 */ /* 0x0007e20000000800 */
[----:B------:R-:W-:Y:S03]  /*5470*/  @!P0 ISETP.GE.AND P1, PT, R7, R9, PT ;  /* 0x000000090700820c */ /* 0x000fe60003f26270 */
[----:B------:R-:W-:Y:S06]  /*5480*/  FFMA.FTZ R15, R15, UR11, -R10 ;  /* 0x0000000b0f0f7c23 */ /* 0x000fec000801080a */
[----:B------:R4:W2:Y:S01]  /*5490*/  MUFU.EX2 R229, R15 ;  /* 0x0000000f00e57308 */ /* 0x0008a20000000800 */
[----:B---3--:R-:W-:Y:S02]  /*54a0*/  MOV R14, R151 ;  /* 0x00000097000e7202 */ /* 0x008fe40000000f00 */
[----:B------:R-:W-:Y:S02]  /*54b0*/  @!P0 FSEL R14, R151, -INF , !P1 ;  /* 0xff800000970e8808 */ /* 0x000fe40004800000 */
[----:B------:R-:W-:Y:S03]  /*54c0*/  @!P0 ISETP.GE.AND P1, PT, R6, R9, PT ;  /* 0x000000090600820c */ /* 0x000fe60003f26270 */
[--C-:B------:R-:W-:Y:S01]  /*54d0*/  FFMA.FTZ R14, R14, UR11, -R5.reuse ;  /* 0x0000000b0e0e7c23 */ /* 0x100fe20008010805 */
[----:B----4-:R-:W-:Y:S02]  /*54e0*/  MOV R15, R150 ;  /* 0x00000096000f7202 */ /* 0x010fe40000000f00 */
[----:B------:R-:W-:Y:S01]  /*54f0*/  @!P0 FSEL R15, R150, -INF , !P1 ;  /* 0xff800000960f8808 */ /* 0x000fe20004800000 */
[----:B------:R3:W-:Y:S01]  /*5500*/  MUFU.EX2 R159, R14 ;  /* 0x0000000e009f7308 */ /* 0x0007e20000000800 */
[----:B------:R-:W-:Y:S02]  /*5510*/  @!P0 ISETP.GE.AND P1, PT, R7, R8, PT ;  /* 0x000000080700820c */ /* 0x000fe40003f26270 */
        /* <DEDUP_REMOVED lines=8> */
[--C-:B---3--:R-:W-:Y:S01]  /*55a0*/  FFMA.FTZ R14, R15, UR11, -R5.reuse ;  /* 0x0000000b0f0e7c23 */ /* 0x108fe20008010805 */
[----:B------:R-:W-:Y:S07]  /*55b0*/  MOV R15, R149 ;  /* 0x00000095000f7202 */ /* 0x000fee0000000f00 */
[----:B------:R3:W-:Y:S02]  /*55c0*/  MUFU.EX2 R158, R14 ;  /* 0x0000000e009e7308 */ /* 0x0007e40000000800 */
[----:B---3--:R-:W-:Y:S02]  /*55d0*/  MOV R14, R161 ;  /* 0x000000a1000e7202 */ /* 0x008fe40000000f00 */
        /* <DEDUP_REMOVED lines=15> */
[----:B------:R-:W-:Y:S03]  /*56d0*/  @!P0 ISETP.GE.AND P1, PT, R6, R13, PT ;  /* 0x0000000d0600820c */ /* 0x000fe60003f26270 */
[----:B------:R-:W-:Y:S06]  /*56e0*/  FFMA.FTZ R7, R9, UR11, -R4 ;  /* 0x0000000b09077c23 */ /* 0x000fec0008010804 */
        /* <DEDUP_REMOVED lines=8> */
[----:B------:R-:W-:Y:S02]  /*5770*/  @!P0 ISETP.GE.AND P1, PT, R6, R12, PT ;  /* 0x0000000c0600820c */ /* 0x000fe40003f26270 */
[----:B--2---:R-:W-:Y:S01]  /*5780*/  MOV R6, R199 ;  /* 0x000000c700067202 */ /* 0x004fe20000000f00 */
        /* <DEDUP_REMOVED lines=26> */
[----:B---3--:R-:W-:Y:S02]  /*5930*/  F2FP.F16.F32.PACK_AB R0, R191, R192 ;  /* 0x000000c0bf00723e */ /* 0x008fe400000000ff */
[----:B----4-:R-:W-:Y:S03]  /*5940*/  F2FP.F16.F32.PACK_AB R5, R187, R188 ;  /* 0x000000bcbb05723e */ /* 0x010fe600000000ff */
        /* <DEDUP_REMOVED lines=11> */
[----:B----4-:R-:W-:Y:S03]  /*5a00*/  F2FP.F16.F32.PACK_AB R6, R185, R186 ;  /* 0x000000bab906723e */ /* 0x010fe600000000ff */
[----:B------:R4:W-:Y:S01]  /*5a10*/  STS [R193+0x19000], R0 ;  /* 0x01900000c1007388 */ /* 0x0009e20000000800 */
[----:B-1----:R-:W-:Y:S02]  /*5a20*/  F2FP.F16.F32.PACK_AB R7, R158, R159 ;  /* 0x0000009f9e07723e */ /* 0x002fe400000000ff */
[----:B---3--:R-:W-:Y:S02]  /*5a30*/  F2FP.F16.F32.PACK_AB R4, R156, R157 ;  /* 0x0000009d9c04723e */ /* 0x008fe400000000ff */
[----:B--2---:R-:W-:Y:S02]  /*5a40*/  F2FP.F16.F32.PACK_AB R5, R224, R225 ;  /* 0x000000e1e005723e */ /* 0x004fe400000000ff */
[----:B----4-:R-:W-:Y:S03]  /*5a50*/  F2FP.F16.F32.PACK_AB R0, R169, R184 ;  /* 0x000000b8a900723e */ /* 0x010fe600000000ff */
[----:B------:R-:W-:Y:S04]  /*5a60*/  STS [R193+0x19400], R5 ;  /* 0x01940005c1007388 */ /* 0x000fe80000000800 */
[----:B------:R-:W-:Y:S04]  /*5a70*/  STS [R194+0x1a000], R7 ;  /* 0x01a00007c2007388 */ /* 0x000fe80000000800 */
[----:B------:R-:W-:Y:S04]  /*5a80*/  STS [R194+0x1a400], R6 ;  /* 0x01a40006c2007388 */ /* 0x000fe80000000800 */
[----:B------:R-:W-:Y:S04]  /*5a90*/  STS [R193+0x1a000], R4 ;  /* 0x01a00004c1007388 */ /* 0x000fe80000000800 */
[----:B------:R1:W-:Y:S04]  /*5aa0*/  STS [R193+0x1a400], R0 ;  /* 0x01a40000c1007388 */ /* 0x0003e80000000800 */
[----:B------:R-:W-:Y:S08]  /*5ab0*/  LDSM.16.M88.4 R32, [R175+UR4+0x6000] ;  /* 0x00600004af20783b */ /* 0x000ff00008000200 */
[----:B------:R-:W2:Y:S08]  /*5ac0*/  LDSM.16.M88.4 R16, [R172+0xf000] ;  /* 0x00f00000ac10783b */ /* 0x000eb00000000200 */
[----:B------:R-:W3:Y:S01]  /*5ad0*/  LDSM.16.M88.4 R28, [R175+UR4+0x6800] ;  /* 0x00680004af1c783b */ /* 0x000ee20008000200 */
[----:B-1----:R-:W-:Y:S07]  /*5ae0*/  MOV R0, UR4 ;  /* 0x0000000400007c02 */ /* 0x002fee0008000f00 */
[----:B------:R-:W1:Y:S01]  /*5af0*/  LDSM.16.M88.4 R132, [R172+0xf400] ;  /* 0x00f40000ac84783b */ /* 0x000e620000000200 */
[----:B------:R-:W-:Y:S04]  /*5b00*/  IADD3 R0, R175, 0x6000, R0 ;  /* 0x00006000af007810 */ /* 0x000fe80007ffe000 */
[----:B------:R-:W-:Y:S03]  /*5b10*/  IADD3 R0, R0, R180, RZ ;  /* 0x000000b400007210 */ /* 0x000fe60007ffe0ff */
[----:B------:R-:W-:Y:S08]  /*5b20*/  LDSM.16.M88.4 R140, [R173+0xf000] ;  /* 0x00f00000ad8c783b */ /* 0x000ff00000000200 */
[----:B------:R-:W4:Y:S01]  /*5b30*/  LDSM.16.M88.4 R136, [R0] ;  /* 0x000000000088783b */ /* 0x000f220000000200 */
[-C--:B--2---:R-:W-:Y:S06]  /*5b40*/  HMMA.16816.F32 R4, R32, R16.reuse, RZ ;  /* 0x000000102004723c */ /* 0x084fec00000018ff */
[C---:B---3--:R-:W-:Y:S06]  /*5b50*/  HMMA.16816.F32 R8, R28.reuse, R16, RZ ;  /* 0x000000101c08723c */ /* 0x048fec00000018ff */
[-C--:B------:R-:W-:Y:S06]  /*5b60*/  HMMA.16816.F32 R12, R28, R18.reuse, RZ ;  /* 0x000000121c0c723c */ /* 0x080fec00000018ff */
[C---:B------:R-:W-:Y:S06]  /*5b70*/  HMMA.16816.F32 R16, R32.reuse, R18, RZ ;  /* 0x000000122010723c */ /* 0x040fec00000018ff */
[-C--:B-1----:R-:W-:Y:S06]  /*5b80*/  HMMA.16816.F32 R20, R32, R132.reuse, RZ ;  /* 0x000000842014723c */ /* 0x082fec00000018ff */
[C---:B------:R-:W-:Y:S06]  /*5b90*/  HMMA.16816.F32 R24, R28.reuse, R132, RZ ;  /* 0x000000841c18723c */ /* 0x040fec00000018ff */
[-C--:B------:R-:W-:Y:S06]  /*5ba0*/  HMMA.16816.F32 R28, R28, R134.reuse, RZ ;  /* 0x000000861c1c723c */ /* 0x080fec00000018ff */
[----:B------:R-:W-:Y:S01]  /*5bb0*/  HMMA.16816.F32 R32, R32, R134, RZ ;  /* 0x000000862020723c */ /* 0x000fe200000018ff */
[----:B------:R-:W1:Y:S05]  /*5bc0*/  LDSM.16.M88.4 R132, [R0+0x800] ;  /* 0x000800000084783b */ /* 0x000e6a0000000200 */
[-C--:B----4-:R-:W-:Y:S06]  /*5bd0*/  HMMA.16816.F32 R4, R136, R140.reuse, R4 ;  /* 0x0000008c8804723c */ /* 0x090fec0000001804 */
[C---:B-1----:R-:W-:Y:S06]  /*5be0*/  HMMA.16816.F32 R8, R132.reuse, R140, R8 ;  /* 0x0000008c8408723c */ /* 0x042fec0000001808 */
[-C--:B------:R-:W-:Y:S06]  /*5bf0*/  HMMA.16816.F32 R12, R132, R142.reuse, R12 ;  /* 0x0000008e840c723c */ /* 0x080fec000000180c */
[C---:B------:R-:W-:Y:S01]  /*5c00*/  HMMA.16816.F32 R16, R136.reuse, R142, R16 ;  /* 0x0000008e8810723c */ /* 0x040fe20000001810 */
[----:B------:R-:W1:Y:S05]  /*5c10*/  LDSM.16.M88.4 R140, [R173+0xf400] ;  /* 0x00f40000ad8c783b */ /* 0x000e6a0000000200 */
[-C--:B-1----:R-:W-:Y:S06]  /*5c20*/  HMMA.16816.F32 R20, R136, R140.reuse, R20 ;  /* 0x0000008c8814723c */ /* 0x082fec0000001814 */
[C---:B------:R-:W-:Y:S06]  /*5c30*/  HMMA.16816.F32 R24, R132.reuse, R140, R24 ;  /* 0x0000008c8418723c */ /* 0x040fec0000001818 */
[-C--:B------:R-:W-:Y:S01]  /*5c40*/  HMMA.16816.F32 R28, R132, R142.reuse, R28 ;  /* 0x0000008e841c723c */ /* 0x080fe2000000181c */
[----:B------:R-:W-:Y:S05]  /*5c50*/  LDSM.16.M88.4 R132, [R175+UR4+0x7000] ;  /* 0x00700004af84783b */ /* 0x000fea0008000200 */
[----:B------:R-:W-:Y:S03]  /*5c60*/  HMMA.16816.F32 R32, R136, R142, R32 ;  /* 0x0000008e8820723c */ /* 0x000fe60000001820 */
[----:B------:R-:W1:Y:S08]  /*5c70*/  LDSM.16.M88.4 R136, [R172+0x11000] ;  /* 0x01100000ac88783b */ /* 0x000e700000000200 */
[----:B------:R-:W2:Y:S01]  /*5c80*/  LDSM.16.M88.4 R140, [R175+UR4+0x7800] ;  /* 0x00780004af8c783b */ /* 0x000ea20008000200 */
[-C--:B-1----:R-:W-:Y:S06]  /*5c90*/  HMMA.16816.F32 R4, R132, R136.reuse, R4 ;  /* 0x000000888404723c */ /* 0x082fec0000001804 */
[C---:B--2---:R-:W-:Y:S06]  /*5ca0*/  HMMA.16816.F32 R8, R140.reuse, R136, R8 ;  /* 0x000000888c08723c */ /* 0x044fec0000001808 */
[-C--:B------:R-:W-:Y:S06]  /*5cb0*/  HMMA.16816.F32 R12, R140, R138.reuse, R12 ;  /* 0x0000008a8c0c723c */ /* 0x080fec000000180c */
[C---:B------:R-:W-:Y:S01]  /*5cc0*/  HMMA.16816.F32 R16, R132.reuse, R138, R16 ;  /* 0x0000008a8410723c */ /* 0x040fe20000001810 */
[----:B------:R-:W1:Y:S05]  /*5cd0*/  LDSM.16.M88.4 R136, [R172+0x11400] ;  /* 0x01140000ac88783b */ /* 0x000e6a0000000200 */
[-C--:B-1----:R-:W-:Y:S06]  /*5ce0*/  HMMA.16816.F32 R20, R132, R136.reuse, R20 ;  /* 0x000000888414723c */ /* 0x082fec0000001814 */
[C---:B------:R-:W-:Y:S06]  /*5cf0*/  HMMA.16816.F32 R24, R140.reuse, R136, R24 ;  /* 0x000000888c18723c */ /* 0x040fec0000001818 */
[-C--:B------:R-:W-:Y:S01]  /*5d00*/  HMMA.16816.F32 R28, R140, R138.reuse, R28 ;  /* 0x0000008a8c1c723c */ /* 0x080fe2000000181c */
[----:B------:R-:W-:Y:S05]  /*5d10*/  LDSM.16.M88.4 R140, [R0+0x1000] ;  /* 0x00100000008c783b */ /* 0x000fea0000000200 */
[----:B------:R-:W-:Y:S03]  /*5d20*/  HMMA.16816.F32 R32, R132, R138, R32 ;  /* 0x0000008a8420723c */ /* 0x000fe60000001820 */
[----:B------:R-:W1:Y:S08]  /*5d30*/  LDSM.16.M88.4 R132, [R173+0x11000] ;  /* 0x01100000ad84783b */ /* 0x000e700000000200 */
[----:B------:R-:W2:Y:S01]  /*5d40*/  LDSM.16.M88.4 R136, [R0+0x1800] ;  /* 0x001800000088783b */ /* 0x000ea20000000200 */
        /* <DEDUP_REMOVED lines=19> */
[-C--:B------:R-:W-:Y:S06]  /*5e80*/  HMMA.16816.F32 R28, R140, R134.reuse, R28 ;  /* 0x000000868c1c723c */ /* 0x080fec000000181c */
[----:B------:R-:W-:Y:S01]  /*5e90*/  HMMA.16816.F32 R32, R136, R134, R32 ;  /* 0x000000868820723c */ /* 0x000fe20000001820 */
[----:B------:R-:W-:Y:S08]  /*5ea0*/  LDSM.16.M88.4 R132, [R0+0x2000] ;  /* 0x002000000084783b */ /* 0x000ff00000000200 */
[----:B------:R-:W1:Y:S02]  /*5eb0*/  LDSM.16.M88.4 R136, [R173+0x13000] ;  /* 0x01300000ad88783b */ /* 0x000e640000000200 */
[-C--:B-1----:R-:W-:Y:S11]  /*5ec0*/  HMMA.16816.F32 R4, R132, R136.reuse, R4 ;  /* 0x000000888404723c */ /* 0x082ff60000001804 */
[----:B------:R-:W-:Y:S11]  /*5ed0*/  @!UPT UIADD3 URZ, URZ, URZ, URZ ;  /* 0x0000003f3f3ff290 */ /* 0x000ff6000fffe03f */
[----:B------:R-:W-:Y:S02]  /*5ee0*/  @!UPT UIADD3 URZ, URZ, URZ, URZ ;  /* 0x0000003f3f3ff290 */ /* 0x000fe4000fffe03f */
[C---:B------:R-:W-:Y:S01]  /*5ef0*/  FADD.FTZ R4, -R145.reuse, R4 ;  /* 0x0000000491047221 */ /* 0x040fe20000010100 */
[----:B------:R-:W-:Y:S03]  /*5f00*/  FADD.FTZ R5, -R145, R5 ;  /* 0x0000000591057221 */ /* 0x000fe60000010100 */
[----:B------:R-:W-:Y:S01]  /*5f10*/  FMUL.FTZ R141, R144, R4 ;  /* 0x00000004908d7220 */ /* 0x000fe20000410000 */
[----:B------:R-:W-:Y:S01]  /*5f20*/  FMUL.FTZ R140, R226, R5 ;  /* 0x00000005e28c7220 */ /* 0x000fe20000410000 */
[----:B------:R-:W2:Y:S01]  /*5f30*/  LDG.E R144, desc[UR6][R146.64+0x20] ;  /* 0x0000200692907981 */ /* 0x000ea2000c1e1900 */
[----:B------:R-:W-:Y:S01]  /*5f40*/  FFMA.FTZ R4, -R152, R152, 1 ;  /* 0x3f80000098047423 */ /* 0x000fe20000010198 */
[----:B------:R-:W-:Y:S03]  /*5f50*/  FFMA.FTZ R5, -R201, R201, 1 ;  /* 0x3f800000c9057423 */ /* 0x000fe600000101c9 */
[----:B------:R-:W-:Y:S01]  /*5f60*/  FMUL.FTZ R4, R4, UR5 ;  /* 0x0000000504047c20 */ /* 0x000fe20008410000 */
[----:B------:R-:W-:Y:S01]  /*5f70*/  FMUL.FTZ R5, R5, UR5 ;  /* 0x0000000505057c20 */ /* 0x000fe20008410000 */
[----:B--2---:R-:W-:Y:S03]  /*5f80*/  FADD.FTZ R142, -R144, R6 ;  /* 0x00000006908e7221 */ /* 0x004fe60000010100 */
[----:B------:R-:W-:Y:S01]  /*5f90*/  FMUL.FTZ R6, R141, R5 ;  /* 0x000000058d067220 */ /* 0x000fe20000410000 */
[----:B------:R-:W-:Y:S01]  /*5fa0*/  FMUL.FTZ R5, R140, R4 ;  /* 0x000000048c057220 */ /* 0x000fe20000410000 */
[----:B------:R-:W-:Y:S01]  /*5fb0*/  FADD.FTZ R7, -R144, R7 ;  /* 0x0000000790077221 */ /* 0x000fe20000010100 */
[----:B------:R1:W5:Y:S01]  /*5fc0*/  LDG.E R4, desc[UR6][R146.64+0x80] ;  /* 0x0000800692047981 */ /* 0x000362000c1e1900 */
[----:B------:R-:W-:Y:S03]  /*5fd0*/  FMUL.FTZ R152, R227, R142 ;  /* 0x0000008ee3987220 */ /* 0x000fe60000410000 */
[----:B------:R2:W3:Y:S08]  /*5fe0*/  LDSM.16.M88.4 R140, [R0+0x2800] ;  /* 0x00280000008c783b */ /* 0x0004f00000000200 */
[----:B--2---:R1:W5:Y:S01]  /*5ff0*/  LDG.E R0, desc[UR6][R146.64+0xa0] ;  /* 0x0000a00692007981 */ /* 0x004362000c1e1900 */
[C---:B---3--:R-:W-:Y:S06]  /*6000*/  HMMA.16816.F32 R8, R140.reuse, R136, R8 ;  /* 0x000000888c08723c */ /* 0x048fec0000001808 */
[-C--:B------:R-:W-:Y:S06]  /*6010*/  HMMA.16816.F32 R12, R140, R138.reuse, R12 ;  /* 0x0000008a8c0c723c */ /* 0x080fec000000180c */
[C---:B------:R-:W-:Y:S01]  /*6020*/  HMMA.16816.F32 R16, R132.reuse, R138, R16 ;  /* 0x0000008a8410723c */ /* 0x040fe20000001810 */
[----:B------:R-:W2:Y:S11]  /*6030*/  LDSM.16.M88.4 R136, [R173+0x13400] ;  /* 0x01340000ad88783b */ /* 0x000eb60000000200 */
[----:B------:R-:W-:Y:S11]  /*6040*/  @!UPT UIADD3 URZ, URZ, URZ, URZ ;  /* 0x0000003f3f3ff290 */ /* 0x000ff6000fffe03f */
[----:B------:R-:W-:Y:S01]  /*6050*/  @!UPT UIADD3 URZ, URZ, URZ, URZ ;  /* 0x0000003f3f3ff290 */ /* 0x000fe2000fffe03f */
[C---:B------:R-:W-:Y:S01]  /*6060*/  FADD.FTZ R17, -R145.reuse, R17 ;  /* 0x0000001191117221 */ /* 0x040fe20000010100 */
[-C--:B--2---:R-:W-:Y:S06]  /*6070*/  HMMA.16816.F32 R20, R132, R136.reuse, R20 ;  /* 0x000000888414723c */ /* 0x084fec0000001814 */
[C---:B------:R-:W-:Y:S06]  /*6080*/  HMMA.16816.F32 R24, R140.reuse, R136, R24 ;  /* 0x000000888c18723c */ /* 0x040fec0000001818 */
[-C--:B------:R-:W-:Y:S06]  /*6090*/  HMMA.16816.F32 R28, R140, R138.reuse, R28 ;  /* 0x0000008a8c1c723c */ /* 0x080fec000000181c */
[----:B------:R-:W-:Y:S06]  /*60a0*/  HMMA.16816.F32 R32, R132, R138, R32 ;  /* 0x0000008a8420723c */ /* 0x000fec0000001820 */
[C---:B------:R-:W-:Y:S01]  /*60b0*/  FADD.FTZ R21, -R145.reuse, R21 ;  /* 0x0000001591157221 */ /* 0x040fe20000010100 */
[----:B------:R-:W-:Y:S01]  /*60c0*/  FADD.FTZ R132, -R145, R16 ;  /* 0x0000001091847221 */ /* 0x000fe20000010100 */
[----:B------:R-:W-:Y:S03]  /*60d0*/  F2FP.F16.F32.PACK_AB R16, R5, R6 ;  /* 0x000000060510723e */ /* 0x000fe600000000ff */
[----:B------:R-:W-:Y:S01]  /*60e0*/  FMUL.FTZ R5, R223, R132 ;  /* 0x00000084df057220 */ /* 0x000fe20000410000 */
[----:B------:R-:W-:Y:S01]  /*60f0*/  FMUL.FTZ R132, R222, R17 ;  /* 0x00000011de847220 */ /* 0x000fe20000410000 */
[----:B------:R-:W-:Y:S01]  /*6100*/  FFMA.FTZ R17, -R205, R205, 1 ;  /* 0x3f800000cd117423 */ /* 0x000fe200000101cd */
[----:B------:R-:W-:Y:S01]  /*6110*/  FADD.FTZ R20, -R145, R20 ;  /* 0x0000001491147221 */ /* 0x000fe20000010100 */
[----:B------:R-:W-:Y:S01]  /*6120*/  FMUL.FTZ R134, R220, R21 ;  /* 0x00000015dc867220 */ /* 0x000fe20000410000 */
[----:B------:R-:W-:Y:S01]  /*6130*/  FFMA.FTZ R21, -R202, R202, 1 ;  /* 0x3f800000ca157423 */ /* 0x000fe200000101ca */
[----:B------:R-:W-:Y:S01]  /*6140*/  FMUL.FTZ R17, R17, UR5 ;  /* 0x0000000511117c20 */ /* 0x000fe20008410000 */
[----:B------:R-:W-:Y:S01]  /*6150*/  FMUL.FTZ R133, R221, R20 ;  /* 0x00000014dd857220 */ /* 0x000fe20000410000 */
[----:B------:R-:W-:Y:S01]  /*6160*/  FFMA.FTZ R6, -R203, R203, 1 ;  /* 0x3f800000cb067423 */ /* 0x000fe200000101cb */
[----:B------:R-:W-:Y:S01]  /*6170*/  FFMA.FTZ R20, -R197, R197, 1 ;  /* 0x3f800000c5147423 */ /* 0x000fe200000101c5 */
[----:B------:R-:W-:Y:S01]  /*6180*/  FMUL.FTZ R17, R5, R17 ;  /* 0x0000001105117220 */ /* 0x000fe20000410000 */
[----:B------:R-:W-:Y:S01]  /*6190*/  FFMA.FTZ R5, -R204, R204, 1 ;  /* 0x3f800000cc057423 */ /* 0x000fe200000101cc */
[----:B------:R-:W-:Y:S01]  /*61a0*/  FMUL.FTZ R6, R6, UR5 ;  /* 0x0000000506067c20 */ /* 0x000fe20008410000 */
[C---:B------:R-:W-:Y:S01]  /*61b0*/  FADD.FTZ R32, -R145.reuse, R32 ;  /* 0x0000002091207221 */ /* 0x040fe20000010100 */
[----:B------:R-:W-:Y:S01]  /*61c0*/  FADD.FTZ R145, -R145, R33 ;  /* 0x0000002191917221 */ /* 0x000fe20000010100 */
[----:B------:R-:W-:Y:S01]  /*61d0*/  FMUL.FTZ R33, R21, UR5 ;  /* 0x0000000515217c20 */ /* 0x000fe20008410000 */
[----:B------:R-:W-:Y:S01]  /*61e0*/  FMUL.FTZ R20, R20, UR5 ;  /* 0x0000000514147c20 */ /* 0x000fe20008410000 */
[----:B------:R-:W-:Y:S01]  /*61f0*/  FMUL.FTZ R21, R219, R32 ;  /* 0x00000020db157220 */ /* 0x000fe20000410000 */
[----:B------:R-:W-:Y:S01]  /*6200*/  FMUL.FTZ R6, R132, R6 ;  /* 0x0000000684067220 */ /* 0x000fe20000410000 */
[----:B------:R-:W-:Y:S01]  /*6210*/  FMUL.FTZ R5, R5, UR5 ;  /* 0x0000000505057c20 */ /* 0x000fe20008410000 */
[----:B------:R-:W-:Y:S01]  /*6220*/  FFMA.FTZ R132, -R214, R214, 1 ;  /* 0x3f800000d6847423 */ /* 0x000fe200000101d6 */
[----:B------:R-:W-:Y:S01]  /*6230*/  FMUL.FTZ R20, R21, R20 ;  /* 0x0000001415147220 */ /* 0x000fe20000410000 */
[----:B------:R-:W-:Y:S01]  /*6240*/  FFMA.FTZ R21, -R215, R215, 1 ;  /* 0x3f800000d7157423 */ /* 0x000fe200000101d7 */
[----:B------:R-:W-:Y:S01]  /*6250*/  FMUL.FTZ R5, R133, R5 ;  /* 0x0000000585057220 */ /* 0x000fe20000410000 */
[----:B------:R-:W-:Y:S01]  /*6260*/  FMUL.FTZ R33, R134, R33 ;  /* 0x0000002186217220 */ /* 0x000fe20000410000 */
[----:B------:R-:W-:Y:S01]  /*6270*/  FMUL.FTZ R133, R233, R7 ;  /* 0x00000007e9857220 */ /* 0x000fe20000410000 */
[----:B------:R-:W-:Y:S01]  /*6280*/  FMUL.FTZ R21, R21, UR5 ;  /* 0x0000000515157c20 */ /* 0x000fe20008410000 */
[----:B------:R-:W-:Y:S01]  /*6290*/  FMUL.FTZ R132, R132, UR5 ;  /* 0x0000000584847c20 */ /* 0x000fe20008410000 */
[----:B------:R-:W-:Y:S01]  /*62a0*/  F2FP.F16.F32.PACK_AB R7, R6, R17 ;  /* 0x000000110607723e */ /* 0x000fe200000000ff */
[----:B------:R-:W-:Y:S01]  /*62b0*/  FFMA.FTZ R32, -R198, R198, 1 ;  /* 0x3f800000c6207423 */ /* 0x000fe200000101c6 */
[----:B------:R-:W-:Y:S01]  /*62c0*/  FMUL.FTZ R17, R152, R21 ;  /* 0x0000001598117220 */ /* 0x000fe20000410000 */
[----:B------:R-:W-:Y:S01]  /*62d0*/  FMUL.FTZ R6, R133, R132 ;  /* 0x0000008485067220 */ /* 0x000fe20000410000 */
[----:B------:R-:W-:Y:S01]  /*62e0*/  F2FP.F16.F32.PACK_AB R33, R33, R5 ;  /* 0x000000052121723e */ /* 0x000fe200000000ff */
[----:B------:R-:W-:Y:S01]  /*62f0*/  FADD.FTZ R5, -R144, R18 ;  /* 0x0000001290057221 */ /* 0x000fe20000010100 */
[----:B------:R-:W-:Y:S01]  /*6300*/  FMUL.FTZ R134, R218, R145 ;  /* 0x00000091da867220 */ /* 0x000fe20000410000 */
[----:B------:R-:W-:Y:S01]  /*6310*/  FMUL.FTZ R32, R32, UR5 ;  /* 0x0000000520207c20 */ /* 0x000fe20008410000 */
[----:B------:R-:W-:Y:S01]  /*6320*/  F2FP.F16.F32.PACK_AB R6, R6, R17 ;  /* 0x000000110606723e */ /* 0x000fe200000000ff */
[----:B------:R-:W-:Y:S01]  /*6330*/  FMUL.FTZ R17, R231, R5 ;  /* 0x00000005e7117220 */ /* 0x000fe20000410000 */
[----:B------:R-:W-:Y:S01]  /*6340*/  FFMA.FTZ R5, -R213, R213, 1 ;  /* 0x3f800000d5057423 */ /* 0x000fe200000101d5 */
[----:B------:R-:W-:Y:S01]  /*6350*/  FMUL.FTZ R32, R134, R32 ;  /* 0x0000002086207220 */ /* 0x000fe20000410000 */
[C---:B------:R-:W-:Y:S01]  /*6360*/  FADD.FTZ R35, -R144.reuse, R35 ;  /* 0x0000002390237221 */ /* 0x040fe20000010100 */
[C---:B------:R-:W-:Y:S01]  /*6370*/  FADD.FTZ R21, -R144.reuse, R34 ;  /* 0x0000002290157221 */ /* 0x040fe20000010100 */
[----:B------:R-:W-:Y:S01]  /*6380*/  FMUL.FTZ R5, R5, UR5 ;  /* 0x0000000505057c20 */ /* 0x000fe20008410000 */
[----:B------:R-:W-:Y:S01]  /*6390*/  FADD.FTZ R18, -R144, R19 ;  /* 0x0000001390127221 */ /* 0x000fe20000010100 */
[----:B------:R-:W-:Y:S01]  /*63a0*/  F2FP.F16.F32.PACK_AB R32, R32, R20 ;  /* 0x000000142020723e */ /* 0x000fe200000000ff */
[----:B------:R-:W-:Y:S01]  /*63b0*/  FADD.FTZ R20, -R144, R23 ;  /* 0x0000001790147221 */ /* 0x000fe20000010100 */
[----:B------:R-:W-:Y:S01]  /*63c0*/  FMUL.FTZ R34, R17, R5 ;  /* 0x0000000511227220 */ /* 0x000fe20000410000 */
[----:B------:R-:W-:Y:S01]  /*63d0*/  FMUL.FTZ R17, R224, R35 ;  /* 0x00000023e0117220 */ /* 0x000fe20000410000 */
[----:B------:R-:W-:Y:S01]  /*63e0*/  FADD.FTZ R19, -R144, R22 ;  /* 0x0000001690137221 */ /* 0x000fe20000010100 */
[----:B------:R-:W-:Y:S01]  /*63f0*/  FFMA.FTZ R23, -R212, R212, 1 ;  /* 0x3f800000d4177423 */ /* 0x000fe200000101d4 */
[----:B------:R-:W-:Y:S01]  /*6400*/  FFMA.FTZ R132, -R210, R210, 1 ;  /* 0x3f800000d2847423 */ /* 0x000fe200000101d2 */
[----:B------:R-:W-:Y:S01]  /*6410*/  FFMA.FTZ R35, -R206, R206, 1 ;  /* 0x3f800000ce237423 */ /* 0x000fe200000101ce */
[----:B------:R-:W-:Y:S01]  /*6420*/  FFMA.FTZ R134, -R200, R200, 1 ;  /* 0x3f800000c8867423 */ /* 0x000fe200000101c8 */
[----:B------:R-:W-:Y:S01]  /*6430*/  FFMA.FTZ R133, -R199, R199, 1 ;  /* 0x3f800000c7857423 */ /* 0x000fe200000101c7 */
[----:B------:R-:W-:Y:S01]  /*6440*/  FMUL.FTZ R18, R230, R18 ;  /* 0x00000012e6127220 */ /* 0x000fe20000410000 */
[----:B------:R-:W-:Y:S01]  /*6450*/  FMUL.FTZ R19, R228, R19 ;  /* 0x00000013e4137220 */ /* 0x000fe20000410000 */
[----:B------:R-:W-:Y:S01]  /*6460*/  FMUL.FTZ R20, R229, R20 ;  /* 0x00000014e5147220 */ /* 0x000fe20000410000 */
[----:B------:R-:W-:Y:S01]  /*6470*/  FMUL.FTZ R23, R23, UR5 ;  /* 0x0000000517177c20 */ /* 0x000fe20008410000 */
[----:B------:R-:W-:Y:S01]  /*6480*/  FMUL.FTZ R5, R225, R21 ;  /* 0x00000015e1057220 */ /* 0x000fe20000410000 */
[----:B------:R-:W-:Y:S01]  /*6490*/  FMUL.FTZ R132, R132, UR5 ;  /* 0x0000000584847c20 */ /* 0x000fe20008410000 */
[----:B------:R-:W-:Y:S01]  /*64a0*/  FMUL.FTZ R35, R35, UR5 ;  /* 0x0000000523237c20 */ /* 0x000fe20008410000 */
[----:B------:R-:W-:Y:S01]  /*64b0*/  FMUL.FTZ R134, R134, UR5 ;  /* 0x0000000586867c20 */ /* 0x000fe20008410000 */
[----:B------:R-:W-:Y:S01]  /*64c0*/  FMUL.FTZ R133, R133, UR5 ;  /* 0x0000000585857c20 */ /* 0x000fe20008410000 */
[----:B------:R-:W-:Y:S01]  /*64d0*/  FMUL.FTZ R23, R18, R23 ;  /* 0x0000001712177220 */ /* 0x000fe20000410000 */
[----:B------:R-:W-:Y:S01]  /*64e0*/  FMUL.FTZ R132, R19, R132 ;  /* 0x0000008413847220 */ /* 0x000fe20000410000 */
[----:B------:R-:W-:Y:S01]  /*64f0*/  FMUL.FTZ R35, R20, R35 ;  /* 0x0000002314237220 */ /* 0x000fe20000410000 */
[----:B------:R-:W-:Y:S01]  /*6500*/  FMUL.FTZ R134, R5, R134 ;  /* 0x0000008605867220 */ /* 0x000fe20000410000 */
[----:B------:R-:W-:Y:S01]  /*6510*/  FMUL.FTZ R133, R17, R133 ;  /* 0x0000008511857220 */ /* 0x000fe20000410000 */
[----:B-1----:R-:W-:Y:S06]  /*6520*/  @!P0 BRA `(.L_x_473) ;  /* 0x0000000000c48947 */ /* 0x002fec0003800000 */
[----:B------:R-:W1:Y:S01]  /*6530*/  LDC R5, c[0x0][0x240] ;  /* 0x00009000ff057b82 */ /* 0x000e620000000800 */
[----:B------:R-:W-:Y:S01]  /*6540*/  ULOP3.LUT UR9, UR8, 0x1, URZ, 0xc0, !UPT ;  /* 0x0000000108097892 */ /* 0x000fe2000f8ec03f */
[----:B------:R-:W-:Y:S01]  /*6550*/  ISETP.GE.AND P3, PT, R234, UR38, PT ;  /* 0x00000026ea007c0c */ /* 0x000fe2000bf66270 */
[----:B------:R-:W-:Y:S01]  /*6560*/  UMOV UR16, 0xffffd000 ;  /* 0xffffd00000107882 */ /* 0x000fe20000000000 */
[----:B------:R-:W-:Y:S01]  /*6570*/  ISETP.GE.AND P2, PT, R240, UR38, PT ;  /* 0x00000026f0007c0c */ /* 0x000fe2000bf46270 */
[----:B------:R-:W-:Y:S01]  /*6580*/  UISETP.NE.U32.AND UP0, UPT, UR9, 0x1, UPT ;  /* 0x000000010900788c */ /* 0x000fe2000bf05070 */
[----:B------:R-:W-:Y:S03]  /*6590*/  ISETP.GE.AND P1, PT, R241, UR38, PT ;  /* 0x00000026f1007c0c */ /* 0x000fe6000bf26270 */
[----:B------:R-:W-:Y:S06]  /*65a0*/  USEL UR9, UR16, 0x3000, !UP0 ;  /* 0x0000300010097887 */ /* 0x000fec000c000000 */
[----:B------:R-:W-:Y:S02]  /*65b0*/  VIADD R183, R183, UR9 ;  /* 0x00000009b7b77c36 */ /* 0x000fe40008000000 */
[----:B------:R-:W-:Y:S02]  /*65c0*/  @!P2 VIADD R22, R232, UR9 ;  /* 0x00000009e816ac36 */ /* 0x000fe40008000000 */
[----:B------:R-:W-:Y:S01]  /*65d0*/  VIADD R174, R174, UR9 ;  /* 0x00000009aeae7c36 */ /* 0x000fe20008000000 */
[----:B------:R2:W-:Y:S04]  /*65e0*/  @P3 STS [R183], RZ ;  /* 0x000000ffb7003388 */ /* 0x0005e80000000800 */
[----:B------:R2:W-:Y:S01]  /*65f0*/  @P3 STS [R183+0x4], RZ ;  /* 0x000004ffb7003388 */ /* 0x0005e20000000800 */
[----:B-1----:R-:W-:Y:S03]  /*6600*/  IMAD.U32 R5, R5, -0x40, RZ ;  /* 0xffffffc005057824 */ /* 0x002fe600078e00ff */
[----:B------:R2:W-:Y:S02]  /*6610*/  @P3 STS [R183+0x8], RZ ;  /* 0x000008ffb7003388 */ /* 0x0005e40000000800 */
[C---:B------:R-:W-:Y:S02]  /*6620*/  LEA R208, P4, R5.reuse, R208, 0x1 ;  /* 0x000000d005d07211 */ /* 0x040fe400078808ff */
[----:B------:R2:W-:Y:S01]  /*6630*/  @P3 STS [R183+0xc], RZ ;  /* 0x00000cffb7003388 */ /* 0x0005e20000000800 */
[----:B------:R-:W-:Y:S02]  /*6640*/  SHF.R.S32.HI R17, RZ, 0x1f, R5 ;  /* 0x0000001fff117819 */ /* 0x000fe40000011405 */
[----:B------:R-:W-:Y:S01]  /*6650*/  @!P3 MOV R18, R208 ;  /* 0x000000d00012b202 */ /* 0x000fe20000000f00 */
[--C-:B------:R-:W-:Y:S01]  /*6660*/  @!P2 IMAD.MOV.U32 R20, RZ, RZ, R208.reuse ;  /* 0x000000ffff14a224 */ /* 0x100fe200078e00d0 */
[----:B------:R-:W-:Y:S01]  /*6670*/  LEA.HI.X R207, R5, R207, R17, 0x1, P4 ;  /* 0x000000cf05cf7211 */ /* 0x000fe200020f0c11 */
[C---:B------:R-:W-:Y:S01]  /*6680*/  @!P1 VIADD R17, R232.reuse, UR9 ;  /* 0x00000009e8119c36 */ /* 0x040fe20008000000 */
[----:B------:R-:W-:Y:S02]  /*6690*/  IADD3 R5, R232, UR9, RZ ;  /* 0x00000009e8057c10 */ /* 0x000fe4000fffe0ff */
[----:B------:R-:W-:Y:S01]  /*66a0*/  @!P2 MOV R21, R207 ;  /* 0x000000cf0015a202 */ /* 0x000fe20000000f00 */
        /* <DEDUP_REMOVED lines=25> */
.L_x_473:
[----:B------:R-:W-:Y:S01]  /*6840*/  STS [R196+0x15000], R16 ;  /* 0x01500010c4007388 */ /* 0x000fe20000000800 */
[----:B------:R-:W-:Y:S01]  /*6850*/  F2FP.F16.F32.PACK_AB R5, R23, R34 ;  /* 0x000000221705723e */ /* 0x000fe200000000ff */
[C---:B-----5:R-:W-:Y:S01]  /*6860*/  FADD.FTZ R8, -R4.reuse, R8 ;  /* 0x0000000804087221 */ /* 0x060fe20000010100 */
[C---:B------:R-:W-:Y:S01]  /*6870*/  FADD.FTZ R9, -R4.reuse, R9 ;  /* 0x0000000904097221 */ /* 0x040fe20000010100 */
[----:B------:R1:W-:Y:S01]  /*6880*/  STS [R196+0x15400], R6 ;  /* 0x01540006c4007388 */ /* 0x0003e20000000800 */
[----:B------:R-:W-:Y:S01]  /*6890*/  FADD.FTZ R25, -R4, R25 ;  /* 0x0000001904197221 */ /* 0x000fe20000010100 */
[----:B--2---:R-:W-:Y:S01]  /*68a0*/  FMUL.FTZ R19, R188, R8 ;  /* 0x00000008bc137220 */ /* 0x004fe20000410000 */
        /* <DEDUP_REMOVED lines=26> */
[----:B--2---:R-:W-:Y:S01]  /*6a50*/  FFMA.FTZ R7, -R160, R160, 1 ;  /* 0x3f800000a0077423 */ /* 0x004fe200000101a0 */
        /* <DEDUP_REMOVED lines=8> */
[----:B---3--:R-:W-:Y:S01]  /*6ae0*/  FFMA.FTZ R5, -R163, R163, 1 ;  /* 0x3f800000a3057423 */ /* 0x008fe200000101a3 */
        /* <DEDUP_REMOVED lines=143> */
[----:B------:R-:W-:Y:S02]  /*73e0*/  LEA R4, R243, UR4, 0x1 ;  /* 0x00000004f3047c11 */ /* 0x000fe4000f8e08ff */
        /* <DEDUP_REMOVED lines=29> */
.L_x_474:
        /* <DEDUP_REMOVED lines=8> */
[----:B------:R-:W-:Y:S01]  /*7640*/  UIADD3 UR8, UR8, -0x1, URZ ;  /* 0xffffffff08087890 */ /* 0x000fe2000fffe03f */
[----:B------:R-:W3:Y:S04]  /*7650*/  LDSM.16.MT88.4 R28, [R0+0xd000] ;  /* 0x00d00000001c783b */ /* 0x000ee80000004200 */
        /* <DEDUP_REMOVED lines=17> */
[----:B------:R-:W-:Y:S05]  /*7770*/  LDSM.16.M88.4 R132, [R178] ;  /* 0x00000000b284783b */ /* 0x000fea0000000200 */
[C---:B------:R-:W-:Y:S06]  /*7780*/  HMMA.16816.F32 R12, R32.reuse, R136, R12 ;  /* 0x00000088200c723c */ /* 0x040fec000000180c */
[C---:B------:R-:W-:Y:S01]  /*7790*/  HMMA.16816.F32 R16, R32.reuse, R138, R16 ;  /* 0x0000008a2010723c */ /* 0x040fe20000001810 */
[----:B------:R-:W2:Y:S05]  /*77a0*/  LDSM.16.MT88.4 R136, [R0+0x9c00] ;  /* 0x009c00000088783b */ /* 0x000eaa0000004200 */
[C---:B------:R-:W-:Y:S06]  /*77b0*/  HMMA.16816.F32 R20, R32.reuse, R140, R20 ;  /* 0x0000008c2014723c */ /* 0x040fec0000001814 */
[----:B------:R-:W-:Y:S01]  /*77c0*/  HMMA.16816.F32 R24, R32, R142, R24 ;  /* 0x0000008e2018723c */ /* 0x000fe20000001818 */
[----:B------:R-:W3:Y:S04]  /*77d0*/  LDSM.16.MT88.4 R32, [R0+0xdc00] ;  /* 0x00dc00000020783b */ /* 0x000ee80000004200 */
        /* <DEDUP_REMOVED lines=11> */
[C---:B--2---:R-:W-:Y:S06]  /*7890*/  HMMA.16816.F32 R4, R132.reuse, R136, R4 ;  /* 0x000000888404723c */ /* 0x044fec0000001804 */
[C---:B------:R-:W-:Y:S01]  /*78a0*/  HMMA.16816.F32 R8, R132.reuse, R138, R8 ;  /* 0x0000008a8408723c */ /* 0x040fe20000001808 */
[----:B------:R-:W2:Y:S05]  /*78b0*/  LDSM.16.M88.4 R136, [R177+0x2000] ;  /* 0x00200000b188783b */ /* 0x000eaa0000000200 */
[C---:B------:R-:W-:Y:S06]  /*78c0*/  HMMA.16816.F32 R12, R132.reuse, R156, R12 ;  /* 0x0000009c840c723c */ /* 0x040fec000000180c */
[C---:B------:R-:W-:Y:S01]  /*78d0*/  HMMA.16816.F32 R16, R132.reuse, R158, R16 ;  /* 0x0000009e8410723c */ /* 0x040fe20000001810 */
[----:B------:R-:W2:Y:S05]  /*78e0*/  LDSM.16.MT88.4 R156, [R0+0xc400] ;  /* 0x00c40000009c783b */ /* 0x000eaa0000004200 */
[C---:B---3--:R-:W-:Y:S06]  /*78f0*/  HMMA.16816.F32 R20, R132.reuse, R32, R20 ;  /* 0x000000208414723c */ /* 0x048fec0000001814 */
[----:B------:R-:W-:Y:S01]  /*7900*/  HMMA.16816.F32 R24, R132, R34, R24 ;  /* 0x000000228418723c */ /* 0x000fe20000001818 */
[----:B------:R-:W3:Y:S04]  /*7910*/  LDSM.16.MT88.4 R32, [R0+0xe400] ;  /* 0x00e400000020783b */ /* 0x000ee80000004200 */
[----:B------:R-:W-:Y:S01]  /*7920*/  LDSM.16.M88.4 R132, [R179+0x2000] ;  /* 0x00200000b384783b */ /* 0x000fe20000000200 */
[C---:B----4-:R-:W-:Y:S06]  /*7930*/  HMMA.16816.F32 R4, R140.reuse, R148, R4 ;  /* 0x000000948c04723c */ /* 0x050fec0000001804 */
        /* <DEDUP_REMOVED lines=12> */
[C---:B------:R-:W-:Y:S06]  /*7a00*/  HMMA.16816.F32 R12, R136.reuse, R156, R12 ;  /* 0x0000009c880c723c */ /* 0x040fec000000180c */
[C---:B------:R-:W-:Y:S01]  /*7a10*/  HMMA.16816.F32 R16, R136.reuse, R158, R16 ;  /* 0x0000009e8810723c */ /* 0x040fe20000001810 */
[----:B------:R-:W2:Y:S05]  /*7a20*/  LDSM.16.MT88.4 R156, [R0+0xcc00] ;  /* 0x00cc0000009c783b */ /* 0x000eaa0000004200 */
[C---:B---3--:R-:W-:Y:S06]  /*7a30*/  HMMA.16816.F32 R20, R136.reuse, R32, R20 ;  /* 0x000000208814723c */ /* 0x048fec0000001814 */
[----:B------:R-:W-:Y:S01]  /*7a40*/  HMMA.16816.F32 R24, R136, R34, R24 ;  /* 0x000000228818723c */ /* 0x000fe20000001818 */
[----:B------:R3:W2:Y:S04]  /*7a50*/  LDSM.16.MT88.4 R32, [R0+0xec00] ;  /* 0x00ec00000020783b */ /* 0x0006a80000004200 */
[----:B------:R-:W-:Y:S01]  /*7a60*/  LDSM.16.MT88.4 R136, [R3+0x2400] ;  /* 0x002400000388783b */ /* 0x000fe20000004200 */
[C---:B----4-:R-:W-:Y:S06]  /*7a70*/  HMMA.16816.F32 R4, R132.reuse, R148, R4 ;  /* 0x000000948404723c */ /* 0x050fec0000001804 */
[C---:B------:R-:W-:Y:S06]  /*7a80*/  HMMA.16816.F32 R8, R132.reuse, R150, R8 ;  /* 0x000000968408723c */ /* 0x040fec0000001808 */
[C---:B------:R-:W-:Y:S06]  /*7a90*/  HMMA.16816.F32 R12, R132.reuse, R152, R12 ;  /* 0x00000098840c723c */ /* 0x040fec000000180c */
[C---:B------:R-:W-:Y:S01]  /*7aa0*/  HMMA.16816.F32 R16, R132.reuse, R154, R16 ;  /* 0x0000009a8410723c */ /* 0x040fe20000001810 */
[----:B---3--:R-:W-:Y:S05]  /*7ab0*/  IMAD.U32 R0, RZ, RZ, UR17 ;  /* 0x00000011ff007e24 */ /* 0x008fea000f8e00ff */
[C---:B-1----:R-:W-:Y:S06]  /*7ac0*/  HMMA.16816.F32 R20, R132.reuse, R28, R20 ;  /* 0x0000001c8414723c */ /* 0x042fec0000001814 */
[----:B------:R-:W-:Y:S05]  /*7ad0*/  HMMA.16816.F32 R24, R132, R30, R24 ;  /* 0x0000001e8418723c */ /* 0x000fea0000001818 */
[----:B------:R-:W-:Y:S01]  /*7ae0*/  IMAD.MOV.U32 R28, RZ, RZ, R217 ;  /* 0x000000ffff1c7224 */ /* 0x000fe200078e00d9 */
[C---:B--2---:R-:W-:Y:S01]  /*7af0*/  HMMA.16816.F32 R4, R140.reuse, R144, R4 ;  /* 0x000000908c04723c */ /* 0x044fe20000001804 */
[----:B------:R-:W-:Y:S04]  /*7b00*/  IMAD.U32 R132, RZ, RZ, UR17 ;  /* 0x00000011ff847e24 */ /* 0x000fe8000f8e00ff */
[----:B------:R-:W-:Y:S01]  /*7b10*/  @P0 IADD3 R30, P2, R247, UR13, RZ ;  /* 0x0000000df71e0c10 */ /* 0x000fe2000ff5e0ff */
[C---:B------:R-:W-:Y:S01]  /*7b20*/  HMMA.16816.F32 R8, R140.reuse, R146, R8 ;  /* 0x000000928c08723c */ /* 0x040fe20000001808 */
[----:B------:R-:W-:Y:S01]  /*7b30*/  LDSM.16.MT88.4 R144, [R3+0x1c00] ;  /* 0x001c00000390783b */ /* 0x000fe20000004200 */
[----:B------:R-:W-:Y:S03]  /*7b40*/  @UP3 UIADD3 UR13, UP1, UR13, -0x100, URZ ;  /* 0xffffff000d0d3890 */ /* 0x000fe6000ff3e03f */
[----:B------:R-:W-:Y:S01]  /*7b50*/  @P0 IADD3.X R31, R250, UR12, RZ, P2, !PT ;  /* 0x0000000cfa1f0c10 */ /* 0x000fe200097fe4ff */
[C---:B------:R-:W-:Y:S01]  /*7b60*/  HMMA.16816.F32 R12, R140.reuse, R156, R12 ;  /* 0x0000009c8c0c723c */ /* 0x040fe2000000180c */
[----:B------:R-:W-:Y:S03]  /*7b70*/  @UP3 UIADD3.X UR12, UR12, -0x1, URZ, UP1, !UPT ;  /* 0xffffffff0c0c3890 */ /* 0x000fe60008ffe43f */
[----:B------:R-:W5:Y:S01]  /*7b80*/  @P0 LDG.E R238, desc[UR6][R30.64] ;  /* 0x000000061eee0981 */ /* 0x000f62000c1e1900 */
[----:B------:R-:W-:Y:S01]  /*7b90*/  IMAD.MOV.U32 R29, RZ, RZ, R216 ;  /* 0x000000ffff1d7224 */ /* 0x000fe200078e00d8 */
[C---:B------:R-:W-:Y:S02]  /*7ba0*/  HMMA.16816.F32 R16, R140.reuse, R158, R16 ;  /* 0x0000009e8c10723c */ /* 0x040fe40000001810 */
[----:B------:R-:W5:Y:S04]  /*7bb0*/  @P0 LDG.E R239, desc[UR6][R30.64+0x20] ;  /* 0x000020061eef0981 */ /* 0x000f68000c1e1900 */
[C---:B------:R-:W-:Y:S01]  /*7bc0*/  HMMA.16816.F32 R20, R140.reuse, R32, R20 ;  /* 0x000000208c14723c */ /* 0x040fe20000001814 */
[----:B------:R-:W5:Y:S04]  /*7bd0*/  @P0 LDG.E R236, desc[UR6][R30.64+0x80] ;  /* 0x000080061eec0981 */ /* 0x000f68000c1e1900 */
[----:B------:R1:W5:Y:S01]  /*7be0*/  @P0 LDG.E R237, desc[UR6][R30.64+0xa0] ;  /* 0x0000a0061eed0981 */ /* 0x000362000c1e1900 */
[----:B------:R-:W-:Y:S03]  /*7bf0*/  HMMA.16816.F32 R24, R140, R34, R24 ;  /* 0x000000228c18723c */ /* 0x000fe60000001818 */
[----:B------:R2:W-:Y:S02]  /*7c00*/  REDG.E.ADD.F32.FTZ.RN.STRONG.GPU desc[UR6][R28.64], R4 ;  /* 0x000000041c0079a6 */ /* 0x0005e4000c10f386 */
[-C--:B------:R-:W-:Y:S01]  /*7c10*/  LEA R32, P1, R132, R28.reuse, 0x2 ;  /* 0x0000001c84207211 */ /* 0x080fe200078210ff */
[----:B------:R-:W-:Y:S01]  /*7c20*/  IMAD.U32 R132, RZ, RZ, UR18 ;  /* 0x00000012ff847e24 */ /* 0x000fe2000f8e00ff */
[----:B------:R-:W-:Y:S01]  /*7c30*/  LDSM.16.MT88.4 R140, [R3+0x1800] ;  /* 0x00180000038c783b */ /* 0x000fe20000004200 */
[----:B------:R-:W-:Y:S03]  /*7c40*/  IMAD.U32 R34, RZ, RZ, UR36 ;  /* 0x00000024ff227e24 */ /* 0x000fe6000f8e00ff */
[-C--:B------:R-:W-:Y:S01]  /*7c50*/  LEA.HI.X.SX32 R33, R0, R29.reuse, 0x2, P1 ;  /* 0x0000001d00217211 */ /* 0x080fe200008f16ff */
[----:B------:R-:W-:Y:S01]  /*7c60*/  IMAD.U32 R0, RZ, RZ, UR18 ;  /* 0x00000012ff007e24 */ /* 0x000fe2000f8e00ff */
[-C--:B------:R-:W-:Y:S02]  /*7c70*/  LEA R132, P0, R132, R28.reuse, 0x2 ;  /* 0x0000001c84847211 */ /* 0x080fe400078010ff */
[-C--:B------:R-:W-:Y:S01]  /*7c80*/  LEA R34, P2, R34, R28.reuse, 0x2 ;  /* 0x0000001c22227211 */ /* 0x080fe200078410ff */
[----:B------:R3:W-:Y:S01]  /*7c90*/  REDG.E.ADD.F32.FTZ.RN.STRONG.GPU desc[UR6][R32.64], R5 ;  /* 0x00000005200079a6 */ /* 0x0007e2000c10f386 */
[-C--:B------:R-:W-:Y:S01]  /*7ca0*/  LEA.HI.X.SX32 R133, R0, R29.reuse, 0x2, P0 ;  /* 0x0000001d00857211 */ /* 0x080fe200000f16ff */
[----:B------:R-:W-:Y:S04]  /*7cb0*/  IMAD.U32 R0, RZ, RZ, UR34 ;  /* 0x00000022ff007e24 */ /* 0x000fe8000f8e00ff */
[----:B------:R4:W-:Y:S01]  /*7cc0*/  REDG.E.ADD.F32.FTZ.RN.STRONG.GPU desc[UR6][R132.64], R6 ;  /* 0x00000006840079a6 */ /* 0x0009e2000c10f386 */
[----:B-1----:R-:W-:Y:S02]  /*7cd0*/  IMAD.U32 R30, RZ, RZ, UR35 ;  /* 0x00000023ff1e7e24 */ /* 0x002fe4000f8e00ff */
[----:B------:R-:W-:Y:S01]  /*7ce0*/  IMAD.U32 R31, RZ, RZ, UR36 ;  /* 0x00000024ff1f7e24 */ /* 0x000fe2000f8e00ff */
[----:B------:R-:W-:Y:S02]  /*7cf0*/  LDSM.16.MT88.4 R132, [R2+0x17800] ;  /* 0x017800000284783b */ /* 0x000fe40000004200 */
[-C--:B------:R-:W-:Y:S01]  /*7d00*/  LEA R30, P1, R30, R28.reuse, 0x2 ;  /* 0x0000001c1e1e7211 */ /* 0x080fe200078210ff */
[----:B--2---:R-:W-:Y:S01]  /*7d10*/  IMAD.U32 R4, RZ, RZ, UR34 ;  /* 0x00000022ff047e24 */ /* 0x004fe2000f8e00ff */
[-C--:B------:R-:W-:Y:S04]  /*7d20*/  LEA.HI.X.SX32 R35, R31, R29.reuse, 0x2, P2 ;  /* 0x0000001d1f237211 */ /* 0x080fe800010f16ff */
[-C--:B------:R-:W-:Y:S01]  /*7d30*/  LEA R4, P0, R4, R28.reuse, 0x2 ;  /* 0x0000001c04047211 */ /* 0x080fe200078010ff */
[----:B------:R1:W-:Y:S01]  /*7d40*/  REDG.E.ADD.F32.FTZ.RN.STRONG.GPU desc[UR6][R34.64], R7 ;  /* 0x00000007220079a6 */ /* 0x0003e2000c10f386 */
[----:B---3--:R-:W-:Y:S05]  /*7d50*/  IMAD.U32 R5, RZ, RZ, UR35 ;  /* 0x00000023ff057e24 */ /* 0x008fea000f8e00ff */
[-C--:B------:R-:W-:Y:S01]  /*7d60*/  LEA.HI.X.SX32 R31, R5, R29.reuse, 0x2, P1 ;  /* 0x0000001d051f7211 */ /* 0x080fe200008f16ff */
[----:B----4-:R-:W-:Y:S01]  /*7d70*/  IMAD.U32 R6, RZ, RZ, UR29 ;  /* 0x0000001dff067e24 */ /* 0x010fe2000f8e00ff */
[-C--:B------:R-:W-:Y:S01]  /*7d80*/  LEA.HI.X.SX32 R5, R0, R29.reuse, 0x2, P0 ;  /* 0x0000001d00057211 */ /* 0x080fe200000f16ff */
[----:B------:R-:W-:Y:S02]  /*7d90*/  IMAD.U32 R0, RZ, RZ, UR33 ;  /* 0x00000021ff007e24 */ /* 0x000fe4000f8e00ff */
[----:B------:R2:W-:Y:S04]  /*7da0*/  REDG.E.ADD.F32.FTZ.RN.STRONG.GPU desc[UR6][R30.64], R8 ;  /* 0x000000081e0079a6 */ /* 0x0005e8000c10f386 */
[----:B------:R3:W-:Y:S01]  /*7db0*/  REDG.E.ADD.F32.FTZ.RN.STRONG.GPU desc[UR6][R4.64], R9 ;  /* 0x00000009040079a6 */ /* 0x0007e2000c10f386 */
[----:B-1----:R-:W-:Y:S02]  /*7dc0*/  IMAD.U32 R7, RZ, RZ, UR28 ;  /* 0x0000001cff077e24 */ /* 0x002fe4000f8e00ff */
[----:B--2---:R-:W-:Y:S02]  /*7dd0*/  IMAD.U32 R8, RZ, RZ, UR32 ;  /* 0x00000020ff087e24 */ /* 0x004fe4000f8e00ff */
        /* <DEDUP_REMOVED lines=145> */
[----:B------:R-:W-:Y:S01]  /*86f0*/  F2FP.F16.F32.PACK_AB R36, R37, R36 ;  /* 0x000000242524723e */ /* 0x000fe200000000ff */
[----:B------:R-:W-:Y:S01]  /*8700*/  UISETP.NE.AND UP0, UPT, UR41, -0x1, UPT ;  /* 0xffffffff2900788c */ /* 0x000fe2000bf05270 */
[----:B------:R-:W-:Y:S02]  /*8710*/  F2FP.F16.F32.PACK_AB R38, R39, R38 ;  /* 0x000000262726723e */ /* 0x000fe400000000ff */
[----:B------:R-:W-:Y:S01]  /*8720*/  F2FP.F16.F32.PACK_AB R48, R49, R48 ;  /* 0x000000303130723e */ /* 0x000fe200000000ff */
[----:B------:R-:W-:Y:S01]  /*8730*/  ULDC UR5, c[0x0][0x390] ;  /* 0x0000e40000057ab9 */ /* 0x000fe20000000800 */
        /* <DEDUP_REMOVED lines=66> */
[----:B------:R-:W-:Y:S01]  /*8b60*/  @UP0 UIADD3 UR5, UR40, UR41, URZ ;  /* 0x0000002928050290 */ /* 0x000fe2000fffe03f */
[----:B------:R-:W-:Y:S01]  /*8b70*/  F2FP.F16.F32.PACK_AB R11, R11, R108 ;  /* 0x0000006c0b0b723e */ /* 0x000fe200000000ff */
        /* <DEDUP_REMOVED lines=22> */
[----:B------:R-:W-:Y:S01]  /*8ce0*/  F2FP.F16.F32.PACK_AB R44, R45, R44 ;  /* 0x0000002c2d2c723e */ /* 0x000fe200000000ff */
[----:B------:R-:W-:Y:S01]  /*8cf0*/  STS [R244+0x2200], R16 ;  /* 0x00220010f4007388 */ /* 0x000fe20000000800 */
[----:B------:R-:W-:Y:S02]  /*8d00*/  F2FP.F16.F32.PACK_AB R46, R47, R46 ;  /* 0x0000002e2f2e723e */ /* 0x000fe400000000ff */
[----:B------:R-:W-:Y:S01]  /*8d10*/  F2FP.F16.F32.PACK_AB R52, R53, R52 ;  /* 0x000000343534723e */ /* 0x000fe200000000ff */
[----:B------:R-:W-:Y:S01]  /*8d20*/  STS [R245+0x2000], R13 ;  /* 0x0020000df5007388 */ /* 0x000fe20000000800 */
[----:B------:R-:W-:Y:S02]  /*8d30*/  F2FP.F16.F32.PACK_AB R54, R55, R54 ;  /* 0x000000363736723e */ /* 0x000fe400000000ff */
        /* <DEDUP_REMOVED lines=19> */
[----:B------:R1:W-:Y:S01]  /*8e70*/  STS [R244+0x4200], R8 ;  /* 0x00420008f4007388 */ /* 0x0003e20000000800 */
[----:B------:R-:W-:-:S02]  /*8e80*/  F2FP.F16.F32.PACK_AB R78, R79, R78 ;  /* 0x0000004e4f4e723e */ /* 0x000fc400000000ff */
[----:B------:R-:W-:Y:S01]  /*8e90*/  PLOP3.LUT P0, PT, PT, PT, UP0, 0x80, 0x0 ;  /* 0x000000000000781c */ /* 0x000fe20003f0f008 */
        /* <DEDUP_REMOVED lines=45> */
.L_x_476:
[----:B------:R-:W-:Y:S01]  /*9170*/  @UP0 UIADD3 UR11, UR40, UR41, URZ ;  /* 0x00000029280b0290 */ /* 0x000fe2000fffe03f */
[----:B--2---:R-:W-:Y:S01]  /*9180*/  LEA R0, R243, UR4, 0x1 ;  /* 0x00000004f3007c11 */ /* 0x004fe2000f8e08ff */
        /* <DEDUP_REMOVED lines=18> */
.L_x_477:
        /* <DEDUP_REMOVED lines=37> */
[----:B------:R-:W-:Y:S01]  /*9500*/  IMAD.MOV.U32 R4, RZ, RZ, R8 ;  /* 0x000000ffff047224 */ /* 0x000fe200078e0008 */
[----:B------:R-:W-:Y:S01]  /*9510*/  MOV R5, R24 ;  /* 0x0000001800057202 */ /* 0x000fe20000000f00 */
[----:B------:R-:W3:Y:S01]  /*9520*/  LDS.128 R16, [R0+0xd000] ;  /* 0x00d0000000107984 */ /* 0x000ee20000000c00 */
[----:B------:R-:W-:Y:S01]  /*9530*/  IMAD R25, R26, UR8, RZ ;  /* 0x000000081a197c24 */ /* 0x000fe2000f8e02ff */
[----:B------:R-:W-:Y:S01]  /*9540*/  ISETP.GE.AND P1, PT, R240, UR15, PT ;  /* 0x0000000ff0007c0c */ /* 0x000fe2000bf26270 */
[----:B------:R-:W-:Y:S01]  /*9550*/  ULDC.64 UR16, c[0x0][0x3f0] ;  /* 0x0000fc0000107ab9 */ /* 0x000fe20000000a00 */
[----:B------:R-:W-:Y:S01]  /*9560*/  IMAD.WIDE.U32 R10, R3, UR8, R4 ;  /* 0x00000008030a7c25 */ /* 0x000fe2000f8e0004 */
[----:B------:R-:W-:-:S03]  /*9570*/  ISETP.GE.AND P0, PT, R241, UR15, PT ;  /* 0x0000000ff1007c0c */ /* 0x000fc6000bf06270 */
[----:B------:R-:W-:Y:S02]  /*9580*/  IMAD R4, R3, UR9, R25 ;  /* 0x0000000903047c24 */ /* 0x000fe4000f8e0219 */
[----:B------:R-:W4:Y:S02]  /*9590*/  @!P2 LDS.128 R12, [R0+0x9000] ;  /* 0x00900000000ca984 */ /* 0x000f240000000c00 */
[----:B------:R-:W-:Y:S01]  /*95a0*/  IMAD.IADD R5, R4, 0x1, R11 ;  /* 0x0000000104057824 */ /* 0x000fe200078e020b */
[----:B------:R-:W-:-:S04]  /*95b0*/  LEA R4, P5, R10, UR16, 0x1 ;  /* 0x000000100a047c11 */ /* 0x000fc8000f8a08ff */
[----:B------:R-:W-:-:S05]  /*95c0*/  LEA.HI.X R5, R10, UR17, R5, 0x1, P5 ;  /* 0x000000110a057c11 */ /* 0x000fca000a8f0c05 */
[----:B--2---:R2:W-:Y:S04]  /*95d0*/  @!P1 STG.E.128 desc[UR6][R4.64+0x40], R20 ;  /* 0x0000401404009986 */ /* 0x0045e8000c101d06 */
[----:B---3--:R2:W-:Y:S04]  /*95e0*/  @!P0 STG.E.128 desc[UR6][R4.64+0x80], R16 ;  /* 0x0000801004008986 */ /* 0x0085e8000c101d06 */
[----:B----4-:R2:W-:Y:S02]  /*95f0*/  @!P2 STG.E.128 desc[UR6][R4.64], R12 ;  /* 0x0000000c0400a986 */ /* 0x0105e4000c101d06 */
.L_x_479:
[----:B------:R-:W-:Y:S05]  /*9600*/  BSYNC B0 ;  /* 0x0000000000007941 */ /* 0x000fea0003800000 */
.L_x_478:
[----:B------:R-:W-:Y:S04]  /*9610*/  BSSY B0, `(.L_x_480) ;  /* 0x0000013000007945 */ /* 0x000fe80003800000 */
[----:B------:R-:W-:Y:S05]  /*9620*/  @P3 BRA `(.L_x_481) ;  /* 0x0000000000443947 */ /* 0x000fea0003800000 */
[----:B--2---:R-:W-:Y:S01]  /*9630*/  IADD3 R4, P0, R3, 0x40, RZ ;  /* 0x0000004003047810 */ /* 0x004fe20007f1e0ff */
        /* <DEDUP_REMOVED lines=16> */
.L_x_481:
[----:B------:R-:W-:Y:S05]  /*9740*/  BSYNC B0 ;  /* 0x0000000000007941 */ /* 0x000fea0003800000 */
.L_x_480:
[----:B--2---:R-:W-:Y:S01]  /*9750*/  IMAD.U32 R4, RZ, RZ, UR12 ;  /* 0x0000000cff047e24 */ /* 0x004fe2000f8e00ff */
[----:B------:R-:W-:Y:S01]  /*9760*/  UIMAD UR11, UR11, UR12, URZ ;  /* 0x0000000c0b0b72a4 */ /* 0x000fe2000f8e023f */
[----:B------:R-:W2:Y:S01]  /*9770*/  LDS.128 R20, [R0+0xf000] ;  /* 0x00f0000000147984 */ /* 0x000ea20000000c00 */
        /* <DEDUP_REMOVED lines=8> */
[----:B-1----:R-:W-:Y:S01]  /*9800*/  IMAD.U32 R0, RZ, RZ, UR5 ;  /* 0x00000005ff007e24 */ /* 0x002fe2000f8e00ff */
[----:B------:R-:W-:-:S04]  /*9810*/  UIMAD UR5, UR10, UR8, URZ ;  /* 0x000000080a0572a4 */ /* 0x000fc8000f8e023f */
[----:B------:R-:W-:Y:S01]  /*9820*/  IADD3.X R7, R7, UR18, R0, P0, !PT ;  /* 0x0000001207077c10 */ /* 0x000fe200087fe400 */
[----:B------:R-:W-:Y:S01]  /*9830*/  UIMAD UR9, UR60, UR9, UR5 ;  /* 0x000000093c0972a4 */ /* 0x000fe2000f8e0205 */
[----:B------:R-:W-:-:S05]  /*9840*/  MOV R0, UR8 ;  /* 0x0000000800007c02 */ /* 0x000fca0008000f00 */
[----:B------:R-:W-:-:S05]  /*9850*/  IMAD.WIDE.U32 R6, R0, UR60, R6 ;  /* 0x0000003c00067c25 */ /* 0x000fca000f8e0006 */
[----:B------:R-:W-:Y:S01]  /*9860*/  IADD3 R0, R7, UR9, RZ ;  /* 0x0000000907007c10 */ /* 0x000fe2000fffe0ff */
[----:B--2---:R-:W-:Y:S06]  /*9870*/  @P4 BRA `(.L_x_483) ;  /* 0x0000000000404947 */ /* 0x004fec0003800000 */
        /* <DEDUP_REMOVED lines=16> */
.L_x_483:
[----:B------:R-:W-:Y:S05]  /*9980*/  BSYNC B0 ;  /* 0x0000000000007941 */ /* 0x000fea0003800000 */
.L_x_482:
        /* <DEDUP_REMOVED lines=18> */
.L_x_459:
[----:B------:R-:W-:Y:S05]  /*9ab0*/  BSYNC B1 ;  /* 0x0000000000017941 */ /* 0x000fea0003800000 */
.L_x_445:
[----:B------:R-:W3:Y:S01]  /*9ac0*/  LDL R3, [R1] ;  /* 0x0000000001037983 */ /* 0x000ee20000100800 */
[----:B------:R-:W-:Y:S02]  /*9ad0*/  ULDC UR5, c[0x0][0xc] ;  /* 0x0000030000057ab9 */ /* 0x000fe40000000800 */
[----:B------:R-:W-:Y:S01]  /*9ae0*/  UIADD3 UR39, UR5, UR39, URZ ;  /* 0x0000002705277290 */ /* 0x000fe2000fffe03f */
[----:B---3--:R-:W-:-:S13]  /*9af0*/  R2UR UR8, R3 ;  /* 0x00000000030872ca */ /* 0x008fda00000e0000 */
[----:B------:R-:W-:-:S06]  /*9b00*/  UISETP.GE.AND UP0, UPT, UR39, UR8, UPT ;  /* 0x000000082700728c */ /* 0x000fcc000bf06270 */
[----:B------:R-:W-:-:S13]  /*9b10*/  PLOP3.LUT P0, PT, PT, PT, UP0, 0x80, 0x0 ;  /* 0x000000000000781c */ /* 0x000fda0003f0f008 */
[----:B------:R-:W-:Y:S05]  /*9b20*/  @P0 BRA `(.L_x_484) ;  /* 0x0000000000040947 */ /* 0x000fea0003800000 */
[----:B------:R-:W-:Y:S05]  /*9b30*/  BRA `(.L_x_485) ;  /* 0xffffff7000307947 */ /* 0x000fea000383ffff */
.L_x_484:
[----:B------:R-:W-:Y:S05]  /*9b40*/  EXIT ;  /* 0x000000000000794d */ /* 0x000fea0003800000 */
.L_x_486:
        /* <DEDUP_REMOVED lines=11> */
.L_x_685:


//--------------------- .text._ZN5flash44flash_bwd_dq_dk_dv_loop_seqk_parallel_kernelI23Flash_bwd_kernel_traitsILi96ELi64ELi128ELi8ELi2ELi4ELi4ELb0ELb0EN7cutlass6half_tE19Flash_kernel_traitsILi96ELi64ELi128ELi8ES3_EELb1ELb1ELb0ELb0ELb1ELb1ELb0EEEvNS_16Flash_bwd_paramsE --------------------------
	.section	.text._ZN5flash44flash_bwd_dq_dk_dv_loop_seqk_parallel_kernelI23Flash_bwd_kernel_traitsILi96ELi64ELi128ELi8ELi2ELi4ELi4ELb0ELb0EN7cutlass6half_tE19Flash_kernel_traitsILi96ELi64ELi128ELi8ES3_EELb1ELb1ELb0ELb0ELb1ELb1ELb0EEEvNS_16Flash_bwd_paramsE,"ax",@progbits
	.align	128
        .global         _ZN5flash44flash_bwd_dq_dk_dv_loop_seqk_parallel_kernelI23Flash_bwd_kernel_traitsILi96ELi64ELi128ELi8ELi2ELi4ELi4ELb0ELb0EN7cutlass6half_tE19Flash_kernel_traitsILi96ELi64ELi128ELi8ES3_EELb1ELb1ELb0ELb0ELb1ELb1ELb0EEEvNS_16Flash_bwd_paramsE
        .type           _ZN5flash44flash_bwd_dq_dk_dv_loop_seqk_parallel_kernelI23Flash_bwd_kernel_traitsILi96ELi64ELi128ELi8ELi2ELi4ELi4ELb0ELb0EN7cutlass6half_tE19Flash_kernel_traitsILi96ELi64ELi128ELi8ES3_EELb1ELb1ELb0ELb0ELb1ELb1ELb0EEEvNS_16Flash_bwd_paramsE,@function
        .size           _ZN5flash44flash_bwd_dq_dk_dv_loop_seqk_parallel_kernelI23Flash_bwd_kernel_traitsILi96ELi64ELi128ELi8ELi2ELi4ELi4ELb0ELb0EN7cutlass6half_tE19Flash_kernel_traitsILi96ELi64ELi128ELi8ES3_EELb1ELb1ELb0ELb0ELb1ELb1ELb0EEEvNS_16Flash_bwd_paramsE,(.L_x_686 - _ZN5flash44flash_bwd_dq_dk_dv_loop_seqk_parallel_kernelI23Flash_bwd_kernel_traitsILi96ELi64ELi128ELi8ELi2ELi4ELi4ELb0ELb0EN7cutlass6half_tE19Flash_kernel_traitsILi96ELi64ELi128ELi8ES3_EELb1ELb1ELb0ELb0ELb1ELb1ELb0EEEvNS_16Flash_bwd_paramsE)
        .other          _ZN5flash44flash_bwd_dq_dk_dv_loop_seqk_parallel_kernelI23Flash_bwd_kernel_traitsILi96ELi64ELi128ELi8ELi2ELi4ELi4ELb0ELb0EN7cutlass6half_tE19Flash_kernel_traitsILi96ELi64ELi128ELi8ES3_EELb1ELb1ELb0ELb0ELb1ELb1ELb0EEEvNS_16Flash_bwd_paramsE,@"STO_CUDA_ENTRY STV_DEFAULT"
_ZN5flash44flash_bwd_dq_dk_dv_loop_seqk_parallel_kernelI23Flash_bwd_kernel_traitsILi96ELi64ELi128ELi8ELi2ELi4ELi4ELb0ELb0EN7cutlass6half_tE19Flash_kernel_traitsILi96ELi64ELi128ELi8ES3_EELb1ELb1ELb0ELb0ELb1ELb1ELb0EEEvNS_16Flash_bwd_paramsE:
.text._ZN5flash44flash_bwd_dq_dk_dv_loop_seqk_parallel_kernelI23Flash_bwd_kernel_traitsILi96ELi64ELi128ELi8ELi2ELi4ELi4ELb0ELb0EN7cutlass6half_tE19Flash_kernel_traitsILi96ELi64ELi128ELi8ES3_EELb1ELb1ELb0ELb0ELb1ELb1ELb0EEEvNS_16Flash_bwd_paramsE:
[----:B------:R-:W-:Y:S08]  /*0000*/  LDC R1, c[0x0][0x28] ;  /* 0x00000a00ff017b82 */ /* 0x000ff00000000800 */
[----:B------:R-:W1:Y:S01]  /*0010*/  S2UR UR18, SR_CTAID.X ;  /* 0x00000000001279c3 */ /* 0x000e620000002500 */
[----:B------:R-:W-:Y:S02]  /*0020*/  ULDC UR4, c[0x0][0x2c8] ;  /* 0x0000b20000047ab9 */ /* 0x000fe40000000800 */
[----:B------:R-:W-:-:S04]  /*0030*/  UIADD3 UR5, UR4, 0x7f, URZ ;  /* 0x0000007f04057890 */ /* 0x000fc8000fffe03f */
[----:B------:R-:W-:-:S04]  /*0040*/  USHF.R.S32.HI UR4, URZ, 0x1f, UR5 ;  /* 0x0000001f3f047899 */ /* 0x000fc80008011405 */
[----:B------:R-:W-:-:S04]  /*0050*/  ULEA.HI UR4, UR4, UR5, URZ, 0x7 ;  /* 0x0000000504047291 */ /* 0x000fc8000f8f383f */
[----:B------:R-:W-:-:S04]  /*0060*/  USHF.R.S32.HI UR4, URZ, 0x7, UR4 ;  /* 0x000000073f047899 */ /* 0x000fc80008011404 */
[----:B-1----:R-:W-:-:S06]  /*0070*/  UISETP.GE.AND UP0, UPT, UR18, UR4, UPT ;  /* 0x000000041200728c */ /* 0x002fcc000bf06270 */
[----:B------:R-:W-:-:S13]  /*0080*/  PLOP3.LUT P0, PT, PT, PT, UP0, 0x80, 0x0 ;  /* 0x000000000000781c */ /* 0x000fda0003f0f008 */
[----:B------:R-:W-:Y:S05]  /*0090*/  @P0 EXIT ;  /* 0x000000000000094d */ /* 0x000fea0003800000 */
[----:B------:R-:W1:Y:S01]  /*00a0*/  S2R R11, SR_TID.X ;  /* 0x00000000000b7919 */ /* 0x000e620000002100 */
[----:B------:R-:W2:Y:S01]  /*00b0*/  S2UR UR4, SR_CgaCtaId ;  /* 0x00000000000479c3 */ /* 0x000ea20000008800 */
[----:B------:R-:W-:Y:S01]  /*00c0*/  UMOV UR5, 0x400 ;  /* 0x0000040000057882 */ /* 0x000fe20000000000 */
[----:B------:R-:W-:Y:S01]  /*00d0*/  IMAD.MOV.U32 R184, RZ, RZ, 0x20 ;  /* 0x00000020ffb87424 */ /* 0x000fe200078e00ff */
[----:B------:R-:W-:Y:S01]  /*00e0*/  UMOV UR56, 0xffffd000 ;  /* 0xffffd00000387882 */ /* 0x000fe20000000000 */
[----:B------:R-:W-:Y:S02]  /*00f0*/  IMAD.MOV.U32 R221, RZ, RZ, -0x10 ;  /* 0xfffffff0ffdd7424 */ /* 0x000fe400078e00ff */
[----:B------:R-:W-:Y:S02]  /*0100*/  IMAD.MOV.U32 R182, RZ, RZ, 0x40 ;  /* 0x00000040ffb67424 */ /* 0x000fe400078e00ff */
[----:B------:R-:W3:Y:S08]  /*0110*/  S2UR UR57, SR_CTAID.Z ;  /* 0x00000000003979c3 */ /* 0x000ef00000002700 */
[----:B------:R-:W4:Y:S08]  /*0120*/  S2UR UR55, SR_CTAID.Y ;  /* 0x00000000003779c3 */ /* 0x000f300000002600 */
[----:B------:R-:W-:Y:S01]  /*0130*/  S2UR UR59, SR_CTAID.Z ;  /* 0x00000000003b79c3 */ /* 0x000fe20000002700 */
[----:B--2---:R-:W-:Y:S01]  /*0140*/  ULEA UR4, UR4, UR5, 0x18 ;  /* 0x0000000504047291 */ /* 0x004fe2000f8ec03f */
[----:B-1----:R-:W-:Y:S01]  /*0150*/  SHF.R.S32.HI R2, RZ, 0x1f, R11 ;  /* 0x0000001fff027819 */ /* 0x002fe2000001140b */
[----:B---3--:R-:W-:-:S05]  /*0160*/  USHF.R.S32.HI UR5, URZ, 0x1f, UR57 ;  /* 0x0000001f3f057899 */ /* 0x008fca0008011439 */
[----:B------:R-:W1:Y:S01]  /*0170*/  S2UR UR58, SR_CTAID.Y ;  /* 0x00000000003a79c3 */ /* 0x000e620000002600 */
[CC--:B------:R-:W-:Y:S02]  /*0180*/  LEA.HI R9, R2.reuse, R11.reuse, RZ, 0x5 ;  /* 0x0000000b02097211 */ /* 0x0c0fe400078f28ff */
[CC--:B------:R-:W-:Y:S02]  /*0190*/  LEA.HI R0, R2.reuse, R11.reuse, RZ, 0x4 ;  /* 0x0000000b02007211 */ /* 0x0c0fe400078f20ff */
[CC--:B------:R-:W-:Y:S01]  /*01a0*/  LEA.HI R19, R2.reuse, R11.reuse, RZ, 0x3 ;  /* 0x0000000b02137211 */ /* 0x0c0fe200078f18ff */
[----:B----4-:R-:W-:Y:S01]  /*01b0*/  UIMAD.WIDE UR6, UR55, 0x80, URZ ;  /* 0x00000080370678a5 */ /* 0x010fe2000f8e023f */
[----:B------:R-:W-:Y:S01]  /*01c0*/  SHF.R.S32.HI R3, RZ, 0x4, R0 ;  /* 0x00000004ff037819 */ /* 0x000fe20000011400 */
[----:B------:R-:W-:Y:S01]  /*01d0*/  USHF.R.S32.HI UR60, URZ, 0x1f, UR55 ;  /* 0x0000001f3f3c7899 */ /* 0x000fe20008011437 */
        /* <DEDUP_REMOVED lines=23> */
[----:B------:R-:W-:Y:S02]  /*0350*/  SHF.R.S32.HI R241, RZ, 0x6, R7 ;  /* 0x00000006fff17819 */ /* 0x000fe40000011407 */
[----:B------:R-:W-:Y:S01]  /*0360*/  SHF.R.U32.HI R7, RZ, 0x3, R0 ;  /* 0x00000003ff077819 */ /* 0x000fe20000011600 */
[----:B------:R-:W-:Y:S01]  /*0370*/  IMAD.IADD R3, R10, 0x1, -R2 ;  /* 0x000000010a037824 */ /* 0x000fe200078e0a02 */
[----:B------:R-:W-:Y:S01]  /*0380*/  LOP3.LUT R4, R0, 0x18, R244, 0xf8, !PT ;  /* 0x0000001800047812 */ /* 0x000fe200078ef8f4 */
[----:B------:R-:W-:Y:S01]  /*0390*/  IMAD R0, R241, 0x4, R15 ;  /* 0x00000004f1007824 */ /* 0x000fe200078e020f */
[--C-:B------:R-:W-:Y:S02]  /*03a0*/  SHF.R.S32.HI R243, RZ, 0x2, R5.reuse ;  /* 0x00000002fff37819 */ /* 0x100fe40000011405 */
        /* <DEDUP_REMOVED lines=14> */
[----:B------:R-:W-:Y:S02]  /*0490*/  LOP3.LUT R7, R0, 0x7fffffe, RZ, 0xc0, !PT ;  /* 0x07fffffe00077812 */ /* 0x000fe400078ec0ff */
[----:B------:R-:W-:Y:S02]  /*04a0*/  LEA.HI R2, R3, R8, RZ, 0x2 ;  /* 0x0000000803027211 */ /* 0x000fe400078f10ff */
[----:B------:R-:W-:Y:S01]  /*04b0*/  LOP3.LUT R0, R11, 0xfffffff8, RZ, 0xc0, !PT ;  /* 0xfffffff80b007812 */ /* 0x000fe200078ec0ff */
[----:B------:R-:W-:Y:S01]  /*04c0*/  IMAD.IADD R20, R6, 0x1, -R7 ;  /* 0x0000000106147824 */ /* 0x000fe200078e0a07 */
[----:B------:R-:W-:-:S02]  /*04d0*/  SHF.R.S32.HI R248, RZ, 0x5, R9 ;  /* 0x00000005fff87819 */ /* 0x000fc40000011409 */
[----:B------:R-:W-:Y:S01]  /*04e0*/  LOP3.LUT R2, R2, 0xfffffffc, RZ, 0xc0, !PT ;  /* 0xfffffffc02027812 */ /* 0x000fe200078ec0ff */
[----:B------:R-:W-:Y:S01]  /*04f0*/  IMAD.IADD R18, R6, 0x1, -R0 ;  /* 0x0000000106127824 */ /* 0x000fe200078e0a00 */
[----:B------:R-:W-:Y:S01]  /*0500*/  SHF.R.S32.HI R0, RZ, 0x1f, R9 ;  /* 0x0000001fff007819 */ /* 0x000fe20000011409 */
[----:B------:R-:W-:Y:S01]  /*0510*/  IMAD R3, R248, 0x8, R5 ;  /* 0x00000008f8037824 */ /* 0x000fe200078e0205 */
[----:B------:R-:W-:Y:S01]  /*0520*/  LOP3.LUT R5, R4, 0x1, RZ, 0xc0, !PT ;  /* 0x0000000104057812 */ /* 0x000fe200078ec0ff */
[----:B------:R-:W-:Y:S01]  /*0530*/  IMAD.IADD R16, R8, 0x1, -R2 ;  /* 0x0000000108107824 */ /* 0x000fe200078e0a02 */
[-C--:B------:R-:W-:Y:S01]  /*0540*/  LEA.HI R2, R9, R248.reuse, RZ, 0x1 ;  /* 0x000000f809027211 */ /* 0x080fe200078f08ff */
[----:B------:R-:W-:Y:S01]  /*0550*/  IMAD.U32 R240, R3, 0x20, R240 ;  /* 0x0000002003f07824 */ /* 0x000fe200078e00f0 */
[----:B------:R-:W-:Y:S01]  /*0560*/  LEA.HI R0, R0, R248, RZ, 0x2 ;  /* 0x000000f800007211 */ /* 0x000fe200078f10ff */
[----:B------:R-:W-:Y:S01]  /*0570*/  IMAD.SHL.U32 R8, R14, 0x2, RZ ;  /* 0x000000020e087824 */ /* 0x000fe200078e00ff */
[----:B------:R-:W-:-:S02]  /*0580*/  LOP3.LUT R3, R2, 0xfffffffe, RZ, 0xc0, !PT ;  /* 0xfffffffe02037812 */ /* 0x000fc400078ec0ff */
[----:B------:R-:W-:Y:S02]  /*0590*/  LOP3.LUT R0, R0, 0xfffffffc, RZ, 0xc0, !PT ;  /* 0xfffffffc00007812 */ /* 0x000fe400078ec0ff */
[----:B------:R-:W-:Y:S01]  /*05a0*/  SHF.R.S32.HI R2, RZ, 0x1, R12 ;  /* 0x00000001ff027819 */ /* 0x000fe2000001140c */
[----:B------:R-:W-:Y:S01]  /*05b0*/  IMAD.IADD R242, R248, 0x1, -R3 ;  /* 0x00000001f8f27824 */ /* 0x000fe200078e0a03 */
[----:B------:R-:W-:Y:S01]  /*05c0*/  ISETP.NE.U32.AND P5, PT, R5, 0x1, PT ;  /* 0x000000010500780c */ /* 0x000fe20003fa5070 */
[----:B------:R-:W-:Y:S01]  /*05d0*/  IMAD.SHL.U32 R5, R10, 0x40, RZ ;  /* 0x000000400a057824 */ /* 0x000fe200078e00ff */
[----:B------:R-:W-:Y:S01]  /*05e0*/  LEA.HI R12, R4, R4, RZ, 0x1 ;  /* 0x00000004040c7211 */ /* 0x000fe200078f08ff */
[----:B------:R-:W-:Y:S01]  /*05f0*/  IMAD.IADD R0, R248, 0x1, -R0 ;  /* 0x00000001f8007824 */ /* 0x000fe200078e0a00 */
[----:B------:R-:W-:Y:S02]  /*0600*/  LOP3.LUT P6, RZ, R2, 0x2, RZ, 0xc0, !PT ;  /* 0x0000000202ff7812 */ /* 0x000fe400078cc0ff */
[----:B------:R-:W-:Y:S01]  /*0610*/  LOP3.LUT R3, R12, 0x3fffffe, RZ, 0xc0, !PT ;  /* 0x03fffffe0c037812 */ /* 0x000fe200078ec0ff */
[----:B------:R-:W-:Y:S01]  /*0620*/  IMAD.SHL.U32 R6, R0, 0x10, RZ ;  /* 0x0000001000067824 */ /* 0x000fe200078e00ff */
[----:B------:R-:W-:Y:S01]  /*0630*/  LOP3.LUT R7, R5, 0x1c0, RZ, 0xc0, !PT ;  /* 0x000001c005077812 */ /* 0x000fe200078ec0ff */
[----:B------:R-:W-:Y:S01]  /*0640*/  IMAD.SHL.U32 R5, R2, 0x40, RZ ;  /* 0x0000004002057824 */ /* 0x000fe200078e00ff */
[----:B------:R-:W-:Y:S01]  /*0650*/  SHF.R.S32.HI R2, RZ, 0x3, R11 ;  /* 0x00000003ff027819 */ /* 0x000fe2000001140b */
[C---:B------:R-:W-:Y:S01]  /*0660*/  IMAD.IADD R11, R4.reuse, 0x1, -R3 ;  /* 0x00000001040b7824 */ /* 0x040fe200078e0a03 */
[C---:B------:R-:W-:Y:S01]  /*0670*/  LOP3.LUT P4, RZ, R4.reuse, 0x2, RZ, 0xc0, !PT ;  /* 0x0000000204ff7812 */ /* 0x040fe2000788c0ff */
[----:B------:R-:W-:Y:S01]  /*0680*/  IMAD.SHL.U32 R4, R4, 0x40, RZ ;  /* 0x0000004004047824 */ /* 0x000fe200078e00ff */
[----:B------:R-:W-:Y:S01]  /*0690*/  LOP3.LUT R3, R5, 0xc0, RZ, 0xc0, !PT ;  /* 0x000000c005037812 */ /* 0x000fe200078ec0ff */
[C---:B------:R-:W-:Y:S01]  /*06a0*/  IMAD R14, R0.reuse, 0x2, R2 ;  /* 0x00000002000e7824 */ /* 0x040fe200078e0202 */
[----:B------:R-:W-:Y:S01]  /*06b0*/  SHF.R.S32.HI R13, RZ, 0x7, R17 ;  /* 0x00000007ff0d7819 */ /* 0x000fe20000011411 */
[----:B------:R-:W-:Y:S01]  /*06c0*/  IMAD.SHL.U32 R17, R241, 0x20, RZ ;  /* 0x00000020f1117824 */ /* 0x000fe200078e00ff */
[----:B------:R-:W-:Y:S01]  /*06d0*/  LOP3.LUT R5, R7, 0x30, R6, 0xf8, !PT ;  /* 0x0000003007057812 */ /* 0x000fe200078ef806 */
[----:B------:R-:W-:Y:S01]  /*06e0*/  IMAD R10, R0, 0x200, R8 ;  /* 0x00000200000a7824 */ /* 0x000fe200078e0208 */
[----:B------:R-:W-:Y:S01]  /*06f0*/  LOP3.LUT R0, R4, 0x1c0, RZ, 0xc0, !PT ;  /* 0x000001c004007812 */ /* 0x000fe200078ec0ff */
[----:B------:R-:W-:Y:S01]  /*0700*/  IMAD R20, R2, 0x8, R20 ;  /* 0x0000000802147824 */ /* 0x000fe200078e0214 */
[--C-:B------:R-:W-:Y:S01]  /*0710*/  LOP3.LUT R9, R5, 0x8, R19.reuse, 0xf8, !PT ;  /* 0x0000000805097812 */ /* 0x100fe200078ef813 */
[----:B------:R-:W-:Y:S01]  /*0720*/  IMAD R10, R11, 0x20, R10 ;  /* 0x000000200b0a7824 */ /* 0x000fe200078e020a */
[----:B------:R-:W-:-:S02]  /*0730*/  LOP3.LUT R5, R3, 0x8, R19, 0xf8, !PT ;  /* 0x0000000803057812 */ /* 0x000fc400078ef813 */
[----:B------:R-:W-:Y:S02]  /*0740*/  SHF.R.U32.HI R4, RZ, 0x3, R3 ;  /* 0x00000003ff047819 */ /* 0x000fe40000011603 */
[----:B------:R-:W-:Y:S02]  /*0750*/  LOP3.LUT R3, R0, 0x20, R17, 0xf8, !PT ;  /* 0x0000002000037812 */ /* 0x000fe400078ef811 */
[----:B------:R-:W-:Y:S01]  /*0760*/  SHF.R.U32.HI R2, RZ, 0x3, R0 ;  /* 0x00000003ff027819 */ /* 0x000fe20000011600 */
[----:B------:R-:W-:Y:S01]  /*0770*/  IMAD R0, R13, 0x1000, R8 ;  /* 0x000010000d007824 */ /* 0x000fe200078e0208 */
[----:B------:R-:W-:Y:S02]  /*0780*/  SHF.R.U32.HI R6, RZ, 0x3, R7 ;  /* 0x00000003ff067819 */ /* 0x000fe40000011607 */
[----:B------:R-:W-:Y:S01]  /*0790*/  LOP3.LUT R2, R3, R2, RZ, 0x3c, !PT ;  /* 0x0000000203027212 */ /* 0x000fe200078e3cff */
[----:B------:R-:W-:Y:S01]  /*07a0*/  IMAD R0, R242, 0x400, R0 ;  /* 0x00000400f2007824 */ /* 0x000fe200078e0200 */
[----:B------:R-:W-:Y:S01]  /*07b0*/  LOP3.LUT R4, R5, R4, RZ, 0x3c, !PT ;  /* 0x0000000405047212 */ /* 0x000fe200078e3cff */
[C---:B------:R-:W-:Y:S01]  /*07c0*/  IMAD.SHL.U32 R3, R18.reuse, 0x40, RZ ;  /* 0x0000004012037824 */ /* 0x040fe200078e00ff */
[----:B------:R-:W-:Y:S01]  /*07d0*/  R2P PR, R18, 0x6 ;  /* 0x0000000612007804 */ /* 0x000fe20000000000 */
[----:B------:R-:W-:Y:S01]  /*07e0*/  IMAD.IADD R224, R2, 0x1, R0 ;  /* 0x0000000102e07824 */ /* 0x000fe200078e0200 */
[----:B------:R-:W-:Y:S01]  /*07f0*/  LOP3.LUT R5, R9, R6, RZ, 0x3c, !PT ;  /* 0x0000000609057212 */ /* 0x000fe200078e3cff */
        /* <DEDUP_REMOVED lines=8> */
[C---:B------:R-:W-:Y:S01]  /*0880*/  IMAD.SHL.U32 R9, R15.reuse, 0x10, RZ ;  /* 0x000000100f097824 */ /* 0x040fe200078e00ff */
        /* <DEDUP_REMOVED lines=8> */
[----:B------:R-:W-:-:S02]  /*0910*/  LOP3.LUT R0, R0, 0xc0, RZ, 0xc0, !PT ;  /* 0x000000c000007812 */ /* 0x000fc400078ec0ff */
[----:B------:R-:W-:Y:S02]  /*0920*/  SHF.R.U32.HI R6, RZ, 0x3, R2 ;  /* 0x00000003ff067819 */ /* 0x000fe40000011602 */
[----:B------:R-:W-:Y:S02]  /*0930*/  SHF.R.U32.HI R8, RZ, 0x3, R0 ;  /* 0x00000003ff087819 */ /* 0x000fe40000011600 */
        /* <DEDUP_REMOVED lines=15> */
[----:B------:R-:W-:Y:S01]  /*0a30*/  UIADD3 UR6, UR4, 0x15000, URZ ;  /* 0x0001500004067890 */ /* 0x000fe2000fffe03f */
[----:B------:R-:W-:Y:S01]  /*0a40*/  IMAD.IADD R8, R8, 0x1, R10 ;  /* 0x0000000108087824 */ /* 0x000fe200078e020a */
[----:B------:R-:W-:Y:S01]  /*0a50*/  SHF.R.S32.HI R230, RZ, 0x2, R230 ;  /* 0x00000002ffe67819 */ /* 0x000fe200000114e6 */
[----:B------:R-:W-:Y:S01]  /*0a60*/  IMAD.IADD R186, R4, 0x1, R3 ;  /* 0x0000000104ba7824 */ /* 0x000fe200078e0203 */
[----:B------:R-:W-:Y:S01]  /*0a70*/  SEL R178, R184, 0xffffffe0, !P6 ;  /* 0xffffffe0b8b27807 */ /* 0x000fe20007000000 */
[----:B------:R-:W-:Y:S01]  /*0a80*/  IMAD.U32 R0, RZ, RZ, UR5 ;  /* 0x00000005ff007e24 */ /* 0x000fe2000f8e00ff */
[----:B------:R-:W-:Y:S01]  /*0a90*/  UIADD3 UR5, UR4, 0x9000, URZ ;  /* 0x0000900004057890 */ /* 0x000fe2000fffe03f */
[----:B------:R-:W-:Y:S01]  /*0aa0*/  LEA R180, R180, UR6, 0x1 ;  /* 0x00000006b4b47c11 */ /* 0x000fe2000f8e08ff */
[----:B------:R-:W-:Y:S01]  /*0ab0*/  IMAD.U32 R3, RZ, RZ, UR7 ;  /* 0x00000007ff037e24 */ /* 0x000fe2000f8e00ff */
[----:B------:R-:W-:Y:S01]  /*0ac0*/  LOP3.LUT P0, RZ, R16, 0x2, RZ, 0xc0, !PT ;  /* 0x0000000210ff7812 */ /* 0x000fe2000780c0ff */
[----:B------:R-:W-:Y:S01]  /*0ad0*/  IMAD.IADD R223, R224, 0x1, R221 ;  /* 0x00000001e0df7824 */ /* 0x000fe200078e02dd */
[----:B------:R-:W-:Y:S01]  /*0ae0*/  LEA R3, R5, UR4, 0x1 ;  /* 0x0000000405037c11 */ /* 0x000fe2000f8e08ff */
[----:B------:R-:W-:Y:S01]  /*0af0*/  IMAD.IADD R181, R180, 0x1, R181 ;  /* 0x00000001b4b57824 */ /* 0x000fe200078e02b5 */
[----:B------:R-:W-:Y:S01]  /*0b00*/  LEA R238, R8, UR5, 0x1 ;  /* 0x0000000508ee7c11 */ /* 0x000fe2000f8e08ff */
[----:B------:R-:W-:Y:S01]  /*0b10*/  IMAD.IADD R183, R180, 0x1, R182 ;  /* 0x00000001b4b77824 */ /* 0x000fe200078e02b6 */
[----:B------:R-:W-:Y:S01]  /*0b20*/  LEA R177, R177, UR5, 0x1 ;  /* 0x00000005b1b17c11 */ /* 0x000fe2000f8e08ff */
[----:B------:R-:W-:Y:S01]  /*0b30*/  IMAD R230, R242, 0x10, R230 ;  /* 0x00000010f2e67824 */ /* 0x000fe200078e02e6 */
[----:B------:R-:W-:Y:S01]  /*0b40*/  SEL R184, R184, 0xffffffe0, !P0 ;  /* 0xffffffe0b8b87807 */ /* 0x000fe20004000000 */
[----:B------:R-:W-:Y:S01]  /*0b50*/  VIADD R239, R238, 0x20 ;  /* 0x00000020eeef7836 */ /* 0x000fe20000000000 */
[----:B------:R-:W-:Y:S01]  /*0b60*/  ULDC.64 UR6, c[0x0][0x208] ;  /* 0x0000820000067ab9 */ /* 0x000fe20000000a00 */
[----:B------:R-:W-:-:S02]  /*0b70*/  IMAD.IADD R178, R177, 0x1, R178 ;  /* 0x00000001b1b27824 */ /* 0x000fc400078e02b2 */
[----:B------:R-:W-:Y:S02]  /*0b80*/  IMAD.IADD R221, R221, 0x1, R222 ;  /* 0x00000001dddd7824 */ /* 0x000fe400078e02de */
[----:B------:R-:W-:Y:S02]  /*0b90*/  IMAD.IADD R182, R181, 0x1, R182 ;  /* 0x00000001b5b67824 */ /* 0x000fe400078e02b6 */
[----:B------:R-:W-:-:S07]  /*0ba0*/  @P3 VIADD R239, R238, 0xffffffe0 ;  /* 0xffffffe0eeef3836 */ /* 0x000fce0000000000 */
.L_x_495:
        /* <DEDUP_REMOVED lines=8> */
[----:B------:R-:W1:Y:S02]  /*0c30*/  @P0 S2R R0, SR_CTAID.Y ;  /* 0x0000000000000919 */ /* 0x000e640000002600 */
        /* <DEDUP_REMOVED lines=34> */
[----:B------:R-:W-:Y:S02]  /*0e60*/  USHF.R.S32.HI UR8, URZ, 0x1f, UR13 ;  /* 0x0000001f3f087899 */ /* 0x000fe4000801140d */
[----:B------:R-:W-:Y:S02]  /*0e70*/  UIMAD.WIDE UR22, UR55, 0x80, URZ ;  /* 0x00000080371678a5 */ /* 0x000fe4000f8e023f */
[----:B------:R-:W-:Y:S02]  /*0e80*/  ULEA.HI UR8, UR8, UR13, URZ, 0x6 ;  /* 0x0000000d08087291 */ /* 0x000fe4000f8f303f */
[----:B------:R-:W-:Y:S01]  /*0e90*/  USEL UR19, UR22, URZ, UP1 ;  /* 0x0000003f16137287 */ /* 0x000fe20008800000 */
[----:B------:R-:W-:Y:S02]  /*0ea0*/  ULDC UR26, c[0x0][0x270] ;  /* 0x00009c00001a7ab9 */ /* 0x000fe40000000800 */
[----:B------:R-:W-:Y:S01]  /*0eb0*/  @UP0 UIMAD UR11, UR55, UR27, URZ ;  /* 0x0000001b370b02a4 */ /* 0x000fe2000f8e023f */
[----:B-1----:R-:W-:Y:S01]  /*0ec0*/  IABS R8, R9 ;  /* 0x0000000900087213 */ /* 0x002fe20000000000 */
[----:B------:R-:W-:Y:S01]  /*0ed0*/  @UP0 ULDC UR9, c[0x0][0x2e4] ;  /* 0x0000b90000090ab9 */ /* 0x000fe20000000800 */
[----:B------:R-:W-:Y:S01]  /*0ee0*/  ISETP.NE.AND P1, PT, R9, RZ, PT ;  /* 0x000000ff0900720c */ /* 0x000fe20003f25270 */
[----:B------:R-:W-:Y:S01]  /*0ef0*/  @UP0 UIMAD UR22, UR57, UR9, UR11 ;  /* 0x00000009391602a4 */ /* 0x000fe2000f8e020b */
[----:B------:R-:W1:Y:S01]  /*0f00*/  I2F.RP R4, R8 ;  /* 0x0000000800047306 */ /* 0x000e620000209400 */
[----:B------:R-:W-:Y:S01]  /*0f10*/  ULOP3.LUT UR9, UR8, 0xffffffc0, URZ, 0xc0, !UPT ;  /* 0xffffffc008097892 */ /* 0x000fe2000f8ec03f */
[----:B------:R-:W-:Y:S01]  /*0f20*/  ULDC UR24, c[0x0][0x2dc] ;  /* 0x0000b70000187ab9 */ /* 0x000fe20000000800 */
[----:B------:R-:W-:Y:S01]  /*0f30*/  USEL UR21, UR23, URZ, UP1 ;  /* 0x0000003f17157287 */ /* 0x000fe20008800000 */
[----:B--2---:R-:W-:Y:S01]  /*0f40*/  IABS R2, R2 ;  /* 0x0000000200027213 */ /* 0x004fe20000000000 */
[----:B------:R-:W-:-:S02]  /*0f50*/  USHF.R.S32.HI UR23, URZ, 0x6, UR8 ;  /* 0x000000063f177899 */ /* 0x000fc40008011408 */
[----:B------:R-:W-:Y:S02]  /*0f60*/  UIMAD UR16, UR57, UR24, URZ ;  /* 0x00000018391072a4 */ /* 0x000fe4000f8e023f */
[----:B------:R-:W-:Y:S02]  /*0f70*/  @!UP0 UIMAD UR12, UR55, UR26, UR57 ;  /* 0x0000001a370c82a4 */ /* 0x000fe4000f8e0239 */
[----:B------:R-:W-:Y:S01]  /*0f80*/  UIADD3 UR8, UR9, -0x40, URZ ;  /* 0xffffffc009087890 */ /* 0x000fe2000fffe03f */
[----:B------:R-:W-:Y:S01]  /*0f90*/  ULDC.U8 UR20, c[0x0][0x480] ;  /* 0x0001200000147ab9 */ /* 0x000fe20000000000 */
[----:B-1----:R-:W1:Y:S01]  /*0fa0*/  MUFU.RCP R4, R4 ;  /* 0x0000000400047308 */ /* 0x002e620000001000 */
[----:B------:R-:W-:Y:S01]  /*0fb0*/  ISETP.NE.AND P4, PT, RZ, UR20, PT ;  /* 0x00000014ff007c0c */ /* 0x000fe2000bf85270 */
[----:B------:R-:W-:Y:S02]  /*0fc0*/  USHF.R.S32.HI UR15, URZ, 0x1f, UR5 ;  /* 0x0000001f3f0f7899 */ /* 0x000fe40008011405 */
[----:B------:R-:W-:-:S02]  /*0fd0*/  USHF.R.S32.HI UR14, URZ, 0x1f, UR49 ;  /* 0x0000001f3f0e7899 */ /* 0x000fc40008011431 */
[----:B------:R-:W-:Y:S02]  /*0fe0*/  USHF.R.S32.HI UR25, URZ, 0x1f, UR26 ;  /* 0x0000001f3f197899 */ /* 0x000fe4000801141a */
        /* <DEDUP_REMOVED lines=8> */
[----:B------:R-:W-:Y:S01]  /*1070*/  IMAD.HI.U32 R0, R5, R0, R4 ;  /* 0x0000000005007227 */ /* 0x000fe200078e0004 */
[----:B------:R-:W-:-:S05]  /*1080*/  MOV R4, R2 ;  /* 0x0000000200047202 */ /* 0x000fca0000000f00 */
[----:B------:R-:W-:-:S04]  /*1090*/  IMAD.HI.U32 R0, R0, R4, RZ ;  /* 0x0000000400007227 */ /* 0x000fc800078e00ff */
[----:B------:R-:W-:-:S04]  /*10a0*/  IMAD.MOV R2, RZ, RZ, -R0 ;  /* 0x000000ffff027224 */ /* 0x000fc800078e0a00 */
[----:B------:R-:W-:Y:S02]  /*10b0*/  IMAD R2, R8, R2, R4 ;  /* 0x0000000208027224 */ /* 0x000fe400078e0204 */
[----:B---3--:R-:W-:-:S03]  /*10c0*/  IMAD.WIDE.U32 R4, R10, R6, RZ ;  /* 0x000000060a047225 */ /* 0x008fc600078e00ff */
[----:B------:R-:W-:Y:S01]  /*10d0*/  ISETP.GT.U32.AND P2, PT, R8, R2, PT ;  /* 0x000000020800720c */ /* 0x000fe20003f44070 */
[----:B------:R-:W-:Y:S01]  /*10e0*/  IMAD R7, R10, R7, R5 ;  /* 0x000000070a077224 */ /* 0x000fe200078e0205 */
[----:B------:R-:W-:-:S04]  /*10f0*/  SEL R11, R4, RZ, P4 ;  /* 0x000000ff040b7207 */ /* 0x000fc80002000000 */
[----:B------:R-:W-:-:S07]  /*1100*/  SEL R16, R7, RZ, P4 ;  /* 0x000000ff07107207 */ /* 0x000fce0002000000 */
[----:B------:R-:W-:Y:S01]  /*1110*/  @!P2 IMAD.IADD R2, R2, 0x1, -R8 ;  /* 0x000000010202a824 */ /* 0x000fe200078e0a08 */
[----:B------:R-:W-:-:S04]  /*1120*/  @!P2 IADD3 R0, R0, 0x1, RZ ;  /* 0x000000010000a810 */ /* 0x000fc80007ffe0ff */
[----:B------:R-:W-:Y:S02]  /*1130*/  ISETP.GE.U32.AND P3, PT, R2, R8, PT ;  /* 0x000000080200720c */ /* 0x000fe40003f66070 */
[----:B------:R-:W-:-:S04]  /*1140*/  LOP3.LUT R2, R9, UR57, RZ, 0x3c, !PT ;  /* 0x0000003909027c12 */ /* 0x000fc8000f8e3cff */
[----:B------:R-:W-:-:S07]  /*1150*/  ISETP.GE.AND P0, PT, R2, RZ, PT ;  /* 0x000000ff0200720c */ /* 0x000fce0003f06270 */
[----:B------:R-:W-:-:S04]  /*1160*/  @P3 VIADD R0, R0, 0x1 ;  /* 0x0000000100003836 */ /* 0x000fc80000000000 */
[----:B------:R-:W-:-:S05]  /*1170*/  IMAD.MOV.U32 R2, RZ, RZ, R0 ;  /* 0x000000ffff027224 */ /* 0x000fca00078e0000 */
[----:B------:R-:W-:Y:S02]  /*1180*/  @!P0 IADD3 R2, -R2, RZ, RZ ;  /* 0x000000ff02028210 */ /* 0x000fe40007ffe1ff */
        /* <DEDUP_REMOVED lines=12> */
.L_x_488:
[----:B------:R-:W-:Y:S01]  /*1250*/  UIMAD UR12, UR55, UR26, UR57 ;  /* 0x0000001a370c72a4 */ /* 0x000fe2000f8e0239 */
[----:B------:R-:W-:-:S03]  /*1260*/  ULDC UR11, c[0x0][0x2d4] ;  /* 0x0000b500000b7ab9 */ /* 0x000fc60000000800 */
[----:B------:R-:W-:-:S12]  /*1270*/  UIMAD UR20, UR12, UR11, URZ ;  /* 0x0000000b0c1472a4 */ /* 0x000fd8000f8e023f */
.L_x_489:
[----:B------:R-:W1:Y:S01]  /*1280*/  LDC.64 R14, c[0x0][0x248] ;  /* 0x00009200ff0e7b82 */ /* 0x000e620000000a00 */
[----:B------:R-:W2:Y:S01]  /*1290*/  S2R R28, SR_TID.X ;  /* 0x00000000001c7919 */ /* 0x000ea20000002100 */
[----:B------:R-:W-:Y:S01]  /*12a0*/  UIADD3 UR52, UP0, UR49, UR5, URZ ;  /* 0x0000000531347290 */ /* 0x000fe2000ff1e03f */
[----:B------:R-:W-:Y:S01]  /*12b0*/  SHF.R.S32.HI R245, RZ, 0x1f, R244 ;  /* 0x0000001ffff57819 */ /* 0x000fe200000114f4 */
[----:B------:R-:W-:Y:S01]  /*12c0*/  UIMAD UR33, UR26, UR24, URZ ;  /* 0x000000181a2172a4 */ /* 0x000fe2000f8e023f */
[----:B------:R-:W-:Y:S01]  /*12d0*/  SHF.R.S32.HI R29, RZ, 0x1f, R243 ;  /* 0x0000001fff1d7819 */ /* 0x000fe200000114f3 */
[----:B------:R-:W-:Y:S01]  /*12e0*/  UIADD3.X UR53, UR15, UR14, URZ, UP0, !UPT ;  /* 0x0000000e0f357290 */ /* 0x000fe200087fe43f */
[----:B------:R-:W-:Y:S01]  /*12f0*/  IADD3 R18, P0, R243, UR8, RZ ;  /* 0x00000008f3127c10 */ /* 0x000fe2000ff1e0ff */
[----:B------:R-:W3:Y:S01]  /*1300*/  LDC.64 R6, c[0x0][0x230] ;  /* 0x00008c00ff067b82 */ /* 0x000ee20000000a00 */
[----:B------:R-:W-:Y:S01]  /*1310*/  USHF.L.U32 UR5, UR33, 0x6, URZ ;  /* 0x0000000621057899 */ /* 0x000fe2000800063f */
[----:B------:R-:W-:Y:S01]  /*1320*/  IMAD.U32 R10, RZ, RZ, UR16 ;  /* 0x00000010ff0a7e24 */ /* 0x000fe2000f8e00ff */
[----:B------:R-:W-:Y:S01]  /*1330*/  IADD3.X R24, R29, UR9, RZ, P0, !PT ;  /* 0x000000091d187c10 */ /* 0x000fe200087fe4ff */
[----:B------:R-:W-:Y:S01]  /*1340*/  ULDC.64 UR12, c[0x0][0x240] ;  /* 0x00009000000c7ab9 */ /* 0x000fe20000000a00 */
[----:B------:R-:W-:Y:S01]  /*1350*/  IMAD.U32 R17, RZ, RZ, UR17 ;  /* 0x00000011ff117e24 */ /* 0x000fe2000f8e00ff */
[----:B------:R-:W-:Y:S01]  /*1360*/  ULDC.64 UR14, c[0x0][0x260] ;  /* 0x00009800000e7ab9 */ /* 0x000fe20000000a00 */
[----:B------:R-:W-:Y:S01]  /*1370*/  ULDC.64 UR16, c[0x0][0x218] ;  /* 0x0000860000107ab9 */ /* 0x000fe20000000a00 */
[----:B------:R-:W4:Y:S01]  /*1380*/  LDC.64 R20, c[0x0][0x418] ;  /* 0x00010600ff147b82 */ /* 0x000f220000000a00 */
[----:B------:R-:W-:Y:S01]  /*1390*/  USHF.R.S32.HI UR28, URZ, 0x1f, UR57 ;  /* 0x0000001f3f1c7899 */ /* 0x000fe20008011439 */
[----:B------:R-:W-:-:S02]  /*13a0*/  CS2R R126, SRZ ;  /* 0x00000000007e7805 */ /* 0x000fc4000001ff00 */
[----:B------:R-:W-:Y:S02]  /*13b0*/  CS2R R124, SRZ ;  /* 0x00000000007c7805 */ /* 0x000fe4000001ff00 */
[----:B------:R-:W-:Y:S02]  /*13c0*/  CS2R R130, SRZ ;  /* 0x0000000000827805 */ /* 0x000fe4000001ff00 */
[----:B------:R-:W-:Y:S02]  /*13d0*/  CS2R R128, SRZ ;  /* 0x0000000000807805 */ /* 0x000fe4000001ff00 */
[----:B------:R-:W-:Y:S02]  /*13e0*/  CS2R R122, SRZ ;  /* 0x00000000007a7805 */ /* 0x000fe4000001ff00 */
[----:B------:R-:W-:Y:S01]  /*13f0*/  CS2R R120, SRZ ;  /* 0x0000000000787805 */ /* 0x000fe2000001ff00 */
[C---:B-1----:R-:W-:Y:S01]  /*1400*/  IMAD R0, R14.reuse, UR53, RZ ;  /* 0x000000350e007c24 */ /* 0x042fe2000f8e02ff */
[----:B------:R-:W1:Y:S01]  /*1410*/  LDC.64 R12, c[0x0][0x228] ;  /* 0x00008a00ff0c7b82 */ /* 0x000e620000000a00 */
[----:B------:R-:W-:Y:S01]  /*1420*/  IMAD.WIDE.U32 R4, R14, UR52, R244 ;  /* 0x000000340e047c25 */ /* 0x000fe2000f8e00f4 */
[----:B------:R-:W-:-:S02]  /*1430*/  CS2R R118, SRZ ;  /* 0x0000000000767805 */ /* 0x000fc4000001ff00 */
[----:B------:R-:W-:Y:S02]  /*1440*/  CS2R R116, SRZ ;  /* 0x0000000000747805 */ /* 0x000fe4000001ff00 */
[----:B------:R-:W-:Y:S01]  /*1450*/  CS2R R110, SRZ ;  /* 0x00000000006e7805 */ /* 0x000fe2000001ff00 */
[----:B------:R-:W-:Y:S01]  /*1460*/  IMAD R0, R15, UR52, R0 ;  /* 0x000000340f007c24 */ /* 0x000fe2000f8e0200 */
[----:B------:R-:W-:Y:S01]  /*1470*/  CS2R R108, SRZ ;  /* 0x00000000006c7805 */ /* 0x000fe2000001ff00 */
[C---:B---3--:R-:W-:Y:S01]  /*1480*/  IMAD R8, R6.reuse, UR60, RZ ;  /* 0x0000003c06087c24 */ /* 0x048fe2000f8e02ff */
[----:B------:R-:W3:Y:S01]  /*1490*/  LDC.64 R22, c[0x0][0x238] ;  /* 0x00008e00ff167b82 */ /* 0x000ee20000000a00 */
[----:B------:R-:W-:Y:S01]  /*14a0*/  IMAD.IADD R5, R5, 0x1, R0 ;  /* 0x0000000105057824 */ /* 0x000fe200078e0200 */
[----:B--2---:R-:W-:Y:S01]  /*14b0*/  SHF.R.S32.HI R0, RZ, 0x1f, R28 ;  /* 0x0000001fff007819 */ /* 0x004fe2000001141c */
[----:B------:R-:W-:Y:S01]  /*14c0*/  IMAD R7, R7, UR55, R8 ;  /* 0x0000003707077c24 */ /* 0x000fe2000f8e0208 */
[----:B------:R-:W-:Y:S01]  /*14d0*/  CS2R R114, SRZ ;  /* 0x0000000000727805 */ /* 0x000fe2000001ff00 */
[----:B------:R-:W-:Y:S01]  /*14e0*/  IMAD.WIDE.U32 R4, R6, UR55, R4 ;  /* 0x0000003706047c25 */ /* 0x000fe2000f8e0004 */
[----:B------:R-:W-:-:S02]  /*14f0*/  LEA.HI R0, R0, R28, RZ, 0x5 ;  /* 0x0000001c00007211 */ /* 0x000fc400078f28ff */
[----:B------:R-:W-:Y:S02]  /*1500*/  CS2R R112, SRZ ;  /* 0x0000000000707805 */ /* 0x000fe4000001ff00 */
[----:B------:R-:W-:Y:S01]  /*1510*/  CS2R R106, SRZ ;  /* 0x00000000006a7805 */ /* 0x000fe2000001ff00 */
[----:B------:R-:W-:Y:S01]  /*1520*/  IMAD R6, R24, UR12, RZ ;  /* 0x0000000c18067c24 */ /* 0x000fe2000f8e02ff */
[----:B------:R-:W-:Y:S01]  /*1530*/  LOP3.LUT R0, R0, 0xffffffe0, RZ, 0xc0, !PT ;  /* 0xffffffe000007812 */ /* 0x000fe200078ec0ff */
[----:B------:R-:W-:Y:S01]  /*1540*/  IMAD.WIDE.U32 R8, R18, UR12, R244 ;  /* 0x0000000c12087c25 */ /* 0x000fe2000f8e00f4 */
[----:B------:R-:W-:Y:S01]  /*1550*/  USHF.R.S32.HI UR12, URZ, 0x1f, UR5 ;  /* 0x0000001f3f0c7899 */ /* 0x000fe20008011405 */
[----:B------:R-:W-:Y:S02]  /*1560*/  CS2R R104, SRZ ;  /* 0x0000000000687805 */ /* 0x000fe4000001ff00 */
[----:B------:R-:W-:Y:S01]  /*1570*/  CS2R R102, SRZ ;  /* 0x0000000000667805 */ /* 0x000fe2000001ff00 */
[----:B------:R-:W-:Y:S01]  /*1580*/  IMAD.IADD R28, R28, 0x1, -R0 ;  /* 0x000000011c1c7824 */ /* 0x000fe200078e0a00 */
[----:B------:R-:W-:Y:S01]  /*1590*/  CS2R R100, SRZ ;  /* 0x0000000000647805 */ /* 0x000fe2000001ff00 */
[----:B------:R-:W-:Y:S01]  /*15a0*/  IMAD.IADD R5, R5, 0x1, R7 ;  /* 0x0000000105057824 */ /* 0x000fe200078e0207 */
[----:B------:R-:W-:Y:S01]  /*15b0*/  CS2R R94, SRZ ;  /* 0x00000000005e7805 */ /* 0x000fe2000001ff00 */
[----:B------:R-:W-:Y:S01]  /*15c0*/  IMAD R0, R248, UR33, R28 ;  /* 0x00000021f8007c24 */ /* 0x000fe2000f8e021c */
[----:B------:R-:W-:Y:S01]  /*15d0*/  CS2R R92, SRZ ;  /* 0x00000000005c7805 */ /* 0x000fe2000001ff00 */
[----:B------:R-:W-:Y:S01]  /*15e0*/  IMAD R7, R18, UR13, R6 ;  /* 0x0000000d12077c24 */ /* 0x000fe2000f8e0206 */
[----:B------:R-:W-:Y:S01]  /*15f0*/  CS2R R98, SRZ ;  /* 0x0000000000627805 */ /* 0x000fe2000001ff00 */
[----:B------:R-:W-:Y:S01]  /*1600*/  IMAD R6, R25, UR14, RZ ;  /* 0x0000000e19067c24 */ /* 0x000fe2000f8e02ff */
[----:B------:R-:W-:Y:S01]  /*1610*/  IADD3 R10, P1, P0, R0, UR5, R10 ;  /* 0x00000005000a7c10 */ /* 0x000fe2000f83e00a */
[----:B------:R-:W-:Y:S01]  /*1620*/  USHF.R.S32.HI UR5, URZ, 0x1f, UR24 ;  /* 0x0000001f3f057899 */ /* 0x000fe20008011418 */
[----:B------:R-:W-:Y:S01]  /*1630*/  SHF.R.S32.HI R0, RZ, 0x1f, R0 ;  /* 0x0000001fff007819 */ /* 0x000fe20000011400 */
[C---:B------:R-:W-:Y:S01]  /*1640*/  IMAD R6, R2.reuse, UR15, R6 ;  /* 0x0000000f02067c24 */ /* 0x040fe2000f8e0206 */
[----:B------:R-:W-:Y:S01]  /*1650*/  CS2R R96, SRZ ;  /* 0x0000000000607805 */ /* 0x000fe2000001ff00 */
[----:B------:R-:W-:Y:S01]  /*1660*/  IMAD.WIDE.U32 R4, R2, UR14, R4 ;  /* 0x0000000e02047c25 */ /* 0x000fe2000f8e0004 */
[----:B------:R-:W-:Y:S01]  /*1670*/  IADD3.X R0, R0, UR12, R17, P1, P0 ;  /* 0x0000000c00007c10 */ /* 0x000fe20008fe0411 */
[----:B------:R-:W-:Y:S01]  /*1680*/  UIMAD.WIDE UR14, UR55, UR11, UR8 ;  /* 0x0000000b370e72a5 */ /* 0x000fe2000f8e0208 */
[----:B------:R-:W-:Y:S01]  /*1690*/  IADD3 R10, P0, R10, R11, RZ ;  /* 0x0000000b0a0a7210 */ /* 0x000fe20007f1e0ff */
[----:B------:R-:W-:Y:S01]  /*16a0*/  UIMAD UR9, UR5, UR26, URZ ;  /* 0x0000001a050972a4 */ /* 0x000fe2000f8e023f */
[----:B------:R-:W-:Y:S01]  /*16b0*/  IMAD.IADD R5, R5, 0x1, R6 ;  /* 0x0000000105057824 */ /* 0x000fe200078e0206 */
[----:B------:R-:W-:Y:S01]  /*16c0*/  UIMAD.WIDE.U32 UR12, UR24, UR26, URZ ;  /* 0x0000001a180c72a5 */ /* 0x000fe2000f8e003f */
[----:B------:R-:W-:Y:S01]  /*16d0*/  IMAD.IADD R9, R9, 0x1, R7 ;  /* 0x0000000109097824 */ /* 0x000fe200078e0207 */
[----:B------:R-:W-:Y:S01]  /*16e0*/  UIMAD UR9, UR25, UR24, UR9 ;  /* 0x00000018190972a4 */ /* 0x000fe2000f8e0209 */
[----:B------:R-:W-:Y:S01]  /*16f0*/  IMAD.X R11, R0, 0x1, R16, P0 ;  /* 0x00000001000b7824 */ /* 0x000fe200000e0610 */
[----:B------:R-:W-:Y:S01]  /*1700*/  UIADD3 UR5, UP0, UR14, UR19, URZ ;  /* 0x000000130e057290 */ /* 0x000fe2000ff1e03f */
[----:B------:R-:W2:Y:S01]  /*1710*/  LDC.64 R16, c[0x0][0x250] ;  /* 0x00009400ff107b82 */ /* 0x000ea20000000a00 */
[----:B------:R-:W-:Y:S01]  /*1720*/  UIADD3 UR9, UR13, UR9, URZ ;  /* 0x000000090d097290 */ /* 0x000fe2000fffe03f */
[-C--:B------:R-:W-:Y:S01]  /*1730*/  IMAD R0, R29, R14.reuse, RZ ;  /* 0x0000000e1d007224 */ /* 0x080fe200078e02ff */
[----:B------:R-:W-:Y:S01]  /*1740*/  UIADD3.X UR14, UR15, UR21, URZ, UP0, !UPT ;  /* 0x000000150f0e7290 */ /* 0x000fe200087fe43f */
[----:B------:R-:W-:Y:S01]  /*1750*/  IMAD.U32 R26, RZ, RZ, UR12 ;  /* 0x0000000cff1a7e24 */ /* 0x000fe2000f8e00ff */
[----:B------:R-:W-:Y:S01]  /*1760*/  UIMAD UR9, UR9, UR5, URZ ;  /* 0x00000005090972a4 */ /* 0x000fe2000f8e023f */
[C---:B------:R-:W-:Y:S01]  /*1770*/  IMAD R0, R243.reuse, R15, R0 ;  /* 0x0000000ff3007224 */ /* 0x040fe200078e0200 */
[----:B------:R-:W-:Y:S01]  /*1780*/  CS2R R90, SRZ ;  /* 0x00000000005a7805 */ /* 0x000fe2000001ff00 */
[----:B------:R-:W-:Y:S01]  /*1790*/  IMAD.WIDE.U32 R4, R243, R14, R4 ;  /* 0x0000000ef3047225 */ /* 0x000fe200078e0004 */
[----:B------:R-:W-:-:S02]  /*17a0*/  CS2R R88, SRZ ;  /* 0x0000000000587805 */ /* 0x000fc4000001ff00 */
[----:B------:R-:W-:Y:S02]  /*17b0*/  CS2R R86, SRZ ;  /* 0x0000000000567805 */ /* 0x000fe4000001ff00 */
[----:B------:R-:W-:Y:S01]  /*17c0*/  CS2R R84, SRZ ;  /* 0x0000000000547805 */ /* 0x000fe2000001ff00 */
[----:B------:R-:W-:Y:S01]  /*17d0*/  IMAD.WIDE.U32 R10, R26, UR5, R10 ;  /* 0x000000051a0a7c25 */ /* 0x000fe2000f8e000a */
[----:B------:R-:W-:Y:S01]  /*17e0*/  UIMAD UR5, UR14, UR12, UR9 ;  /* 0x0000000c0e0572a4 */ /* 0x000fe2000f8e0209 */
[C---:B------:R-:W-:Y:S02]  /*17f0*/  LEA R6, P0, R4.reuse, UR16, 0x1 ;  /* 0x0000001004067c11 */ /* 0x040fe4000f8008ff */
[----:B------:R-:W-:Y:S01]  /*1800*/  CS2R R78, SRZ ;  /* 0x00000000004e7805 */ /* 0x000fe2000001ff00 */
[----:B------:R-:W-:Y:S01]  /*1810*/  IMAD.IADD R0, R5, 0x1, R0 ;  /* 0x0000000105007824 */ /* 0x000fe200078e0200 */
[----:B------:R-:W-:Y:S01]  /*1820*/  ULDC.64 UR14, c[0x0][0x258] ;  /* 0x00009600000e7ab9 */ /* 0x000fe20000000a00 */
[----:B------:R-:W-:Y:S01]  /*1830*/  IMAD.U32 R27, RZ, RZ, UR13 ;  /* 0x0000000dff1b7e24 */ /* 0x000fe2000f8e00ff */
[----:B------:R-:W-:Y:S01]  /*1840*/  ULDC.64 UR12, c[0x0][0x400] ;  /* 0x00010000000c7ab9 */ /* 0x000fe20000000a00 */
[----:B------:R-:W-:Y:S01]  /*1850*/  VIADD R11, R11, UR5 ;  /* 0x000000050b0b7c36 */ /* 0x000fe20008000000 */
[----:B------:R-:W-:Y:S01]  /*1860*/  LEA.HI.X R7, R4, UR17, R0, 0x1, P0 ;  /* 0x0000001104077c11 */ /* 0x000fe200080f0c00 */
[----:B-1----:R-:W-:Y:S01]  /*1870*/  IMAD R19, R12, UR60, RZ ;  /* 0x0000003c0c137c24 */ /* 0x002fe2000f8e02ff */
[----:B------:R-:W-:Y:S01]  /*1880*/  LEA R188, P1, R10, UR12, 0x2 ;  /* 0x0000000c0abc7c11 */ /* 0x000fe2000f8210ff */
[C---:B--2---:R-:W-:Y:S01]  /*1890*/  IMAD R0, R16.reuse, UR53, RZ ;  /* 0x0000003510007c24 */ /* 0x044fe2000f8e02ff */
[----:B------:R-:W-:Y:S01]  /*18a0*/  ULDC.64 UR16, c[0x0][0x268] ;  /* 0x00009a0000107ab9 */ /* 0x000fe20000000a00 */
[----:B------:R-:W-:Y:S01]  /*18b0*/  IMAD.WIDE.U32 R4, R16, UR52, R244 ;  /* 0x0000003410047c25 */ /* 0x000fe2000f8e00f4 */
[----:B------:R-:W-:Y:S01]  /*18c0*/  LEA.HI.X R189, R10, UR13, R11, 0x2, P1 ;  /* 0x0000000d0abd7c11 */ /* 0x000fe200088f140b */
[----:B------:R-:W-:Y:S01]  /*18d0*/  ULDC.64 UR12, c[0x0][0x420] ;  /* 0x00010800000c7ab9 */ /* 0x000fe20000000a00 */
[----:B------:R-:W-:Y:S01]  /*18e0*/  UIADD3 UR5, UR23, -0x1, URZ ;  /* 0xffffffff17057890 */ /* 0x000fe2000fffe03f */
[----:B------:R-:W-:Y:S01]  /*18f0*/  IMAD R0, R17, UR52, R0 ;  /* 0x0000003411007c24 */ /* 0x000fe2000f8e0200 */
[----:B------:R-:W-:Y:S01]  /*1900*/  CS2R R76, SRZ ;  /* 0x00000000004c7805 */ /* 0x000fe2000001ff00 */
[C---:B----4-:R-:W-:Y:S01]  /*1910*/  IMAD R10, R20.reuse, UR60, RZ ;  /* 0x0000003c140a7c24 */ /* 0x050fe2000f8e02ff */
[----:B------:R-:W-:Y:S01]  /*1920*/  ULEA.HI UR9, UR5, UR5, URZ, 0x1 ;  /* 0x0000000505097291 */ /* 0x000fe2000f8f083f */
[----:B------:R-:W-:Y:S01]  /*1930*/  IMAD.IADD R5, R5, 0x1, R0 ;  /* 0x0000000105057824 */ /* 0x000fe200078e0200 */
[----:B------:R-:W-:Y:S01]  /*1940*/  CS2R R82, SRZ ;  /* 0x0000000000527805 */ /* 0x000fe2000001ff00 */
[----:B------:R-:W-:Y:S01]  /*1950*/  IMAD R0, R21, UR55, R10 ;  /* 0x0000003715007c24 */ /* 0x000fe2000f8e020a */
[----:B------:R-:W-:Y:S01]  /*1960*/  ULOP3.LUT UR9, UR9, 0xfffffffe, URZ, 0xc0, !UPT ;  /* 0xfffffffe09097892 */ /* 0x000fe2000f8ec03f */
[----:B------:R-:W-:Y:S01]  /*1970*/  IMAD.WIDE.U32 R10, R20, UR55, R244 ;  /* 0x00000037140a7c25 */ /* 0x000fe2000f8e00f4 */
[----:B------:R-:W-:-:S02]  /*1980*/  CS2R R80, SRZ ;  /* 0x0000000000507805 */ /* 0x000fc4000001ff00 */
[----:B------:R-:W-:Y:S01]  /*1990*/  CS2R R74, SRZ ;  /* 0x00000000004a7805 */ /* 0x000fe2000001ff00 */
[----:B------:R-:W-:Y:S01]  /*19a0*/  UIADD3 UR9, UR5, -UR9, URZ ;  /* 0x8000000905097290 */ /* 0x000fe2000fffe03f */
[----:B------:R-:W-:Y:S01]  /*19b0*/  IMAD R13, R13, UR55, R19 ;  /* 0x000000370d0d7c24 */ /* 0x000fe2000f8e0213 */
[----:B------:R-:W-:Y:S01]  /*19c0*/  CS2R R72, SRZ ;  /* 0x0000000000487805 */ /* 0x000fe2000001ff00 */
[----:B------:R-:W-:Y:S01]  /*19d0*/  IMAD.WIDE.U32 R8, R12, UR55, R8 ;  /* 0x000000370c087c25 */ /* 0x000fe2000f8e0008 */
[----:B------:R-:W-:Y:S01]  /*19e0*/  LEA R12, P0, R14, R6, 0x7 ;  /* 0x000000060e0c7211 */ /* 0x000fe200078038ff */
[----:B------:R-:W-:Y:S01]  /*19f0*/  UISETP.NE.AND UP0, UPT, UR9, 0x1, UPT ;  /* 0x000000010900788c */ /* 0x000fe2000bf05270 */
[----:B------:R-:W-:Y:S01]  /*1a00*/  CS2R R70, SRZ ;  /* 0x0000000000467805 */ /* 0x000fe2000001ff00 */
[----:B---3--:R-:W-:Y:S01]  /*1a10*/  IMAD R19, R22, UR60, RZ ;  /* 0x0000003c16137c24 */ /* 0x008fe2000f8e02ff */
[----:B------:R-:W-:Y:S01]  /*1a20*/  UIADD3 UR9, UR8, UR22, URZ ;  /* 0x0000001608097290 */ /* 0x000fe2000fffe03f */
[----:B------:R-:W-:Y:S01]  /*1a30*/  IMAD.IADD R11, R11, 0x1, R0 ;  /* 0x000000010b0b7824 */ /* 0x000fe200078e0200 */
[----:B------:R-:W-:Y:S01]  /*1a40*/  CS2R R68, SRZ ;  /* 0x0000000000447805 */ /* 0x000fe2000001ff00 */
[----:B------:R-:W-:Y:S01]  /*1a50*/  IMAD R0, R24, UR12, RZ ;  /* 0x0000000c18007c24 */ /* 0x000fe2000f8e02ff */
[----:B------:R-:W-:Y:S01]  /*1a60*/  CS2R R62, SRZ ;  /* 0x00000000003e7805 */ /* 0x000fe2000001ff00 */
[----:B------:R-:W-:Y:S01]  /*1a70*/  IMAD.IADD R9, R9, 0x1, R13 ;  /* 0x0000000109097824 */ /* 0x000fe200078e020d */
[----:B------:R-:W-:Y:S01]  /*1a80*/  LEA.HI.X R13, R14, R7, R15, 0x7, P0 ;  /* 0x000000070e0d7211 */ /* 0x000fe200000f3c0f */
[----:B------:R-:W-:Y:S01]  /*1a90*/  IMAD R19, R23, UR55, R19 ;  /* 0x0000003717137c24 */ /* 0x000fe2000f8e0213 */
[----:B------:R-:W-:Y:S01]  /*1aa0*/  PLOP3.LUT P0, PT, PT, PT, UP0, 0x80, 0x0 ;  /* 0x000000000000781c */ /* 0x000fe20003f0f008 */
[----:B------:R-:W-:Y:S01]  /*1ab0*/  IMAD.WIDE.U32 R4, R22, UR55, R4 ;  /* 0x0000003716047c25 */ /* 0x000fe2000f8e0004 */
[----:B------:R-:W-:-:S02]  /*1ac0*/  CS2R R60, SRZ ;  /* 0x00000000003c7805 */ /* 0x000fc4000001ff00 */
[----:B------:R-:W-:Y:S02]  /*1ad0*/  CS2R R66, SRZ ;  /* 0x0000000000427805 */ /* 0x000fe4000001ff00 */
[----:B------:R-:W-:Y:S01]  /*1ae0*/  CS2R R64, SRZ ;  /* 0x0000000000407805 */ /* 0x000fe2000001ff00 */
[----:B------:R-:W-:Y:S01]  /*1af0*/  IMAD.U32 R14, RZ, RZ, UR14 ;  /* 0x0000000eff0e7e24 */ /* 0x000fe2000f8e00ff */
[----:B------:R-:W-:Y:S01]  /*1b00*/  UIMAD UR14, UR28, UR14, URZ ;  /* 0x0000000e1c0e72a4 */ /* 0x000fe2000f8e023f */
[----:B------:R-:W-:Y:S01]  /*1b10*/  IMAD R20, R18, UR13, R0 ;  /* 0x0000000d12147c24 */ /* 0x000fe2000f8e0200 */
[----:B------:R-:W-:Y:S01]  /*1b20*/  CS2R R58, SRZ ;  /* 0x00000000003a7805 */ /* 0x000fe2000001ff00 */
[----:B------:R-:W-:Y:S01]  /*1b30*/  IMAD.IADD R5, R5, 0x1, R19 ;  /* 0x0000000105057824 */ /* 0x000fe200078e0213 */
[----:B------:R-:W-:Y:S01]  /*1b40*/  UIMAD UR19, UR57, UR15, UR14 ;  /* 0x0000000f391372a4 */ /* 0x000fe2000f8e020e */
[----:B------:R-:W-:Y:S01]  /*1b50*/  IMAD R0, R25, UR16, RZ ;  /* 0x0000001019007c24 */ /* 0x000fe2000f8e02ff */
[----:B------:R-:W-:Y:S01]  /*1b60*/  CS2R R56, SRZ ;  /* 0x0000000000387805 */ /* 0x000fe2000001ff00 */
[----:B------:R-:W-:Y:S01]  /*1b70*/  IMAD.WIDE.U32 R14, R14, UR57, R8 ;  /* 0x000000390e0e7c25 */ /* 0x000fe2000f8e0008 */
[----:B------:R-:W-:Y:S01]  /*1b80*/  ULDC.64 UR14, c[0x0][0x3e0] ;  /* 0x0000f800000e7ab9 */ /* 0x000fe20000000a00 */
[----:B------:R-:W-:-:S02]  /*1b90*/  CS2R R54, SRZ ;  /* 0x0000000000367805 */ /* 0x000fc4000001ff00 */
[----:B------:R-:W-:Y:S01]  /*1ba0*/  CS2R R52, SRZ ;  /* 0x0000000000347805 */ /* 0x000fe2000001ff00 */
[----:B------:R-:W-:Y:S01]  /*1bb0*/  IMAD.WIDE.U32 R8, R18, UR12, R10 ;  /* 0x0000000c12087c25 */ /* 0x000fe2000f8e000a */
[----:B------:R-:W-:Y:S01]  /*1bc0*/  ULDC.64 UR12, c[0x0][0x428] ;  /* 0x00010a00000c7ab9 */ /* 0x000fe20000000a00 */
[----:B------:R-:W-:Y:S01]  /*1bd0*/  CS2R R46, SRZ ;  /* 0x00000000002e7805 */ /* 0x000fe2000001ff00 */
[----:B------:R-:W-:Y:S01]  /*1be0*/  UIMAD UR11, UR28, UR12, URZ ;  /* 0x0000000c1c0b72a4 */ /* 0x000fe2000f8e023f */
[C---:B------:R-:W-:Y:S01]  /*1bf0*/  IMAD R0, R2.reuse, UR17, R0 ;  /* 0x0000001102007c24 */ /* 0x040fe2000f8e0200 */
[----:B------:R-:W-:Y:S01]  /*1c00*/  CS2R R44, SRZ ;  /* 0x00000000002c7805 */ /* 0x000fe2000001ff00 */
[----:B------:R-:W-:Y:S01]  /*1c10*/  IMAD.WIDE.U32 R4, R2, UR16, R4 ;  /* 0x0000001002047c25 */ /* 0x000fe2000f8e0004 */
[----:B------:R-:W-:Y:S01]  /*1c20*/  UIMAD UR11, UR57, UR13, UR11 ;  /* 0x0000000d390b72a4 */ /* 0x000fe2000f8e020b */
[----:B------:R-:W-:Y:S01]  /*1c30*/  CS2R R50, SRZ ;  /* 0x0000000000327805 */ /* 0x000fe2000001ff00 */
[----:B------:R-:W-:Y:S01]  /*1c40*/  ULDC.64 UR16, c[0x0][0x210] ;  /* 0x0000840000107ab9 */ /* 0x000fe20000000a00 */
[----:B------:R-:W-:Y:S01]  /*1c50*/  IMAD.IADD R9, R9, 0x1, R20 ;  /* 0x0000000109097824 */ /* 0x000fe200078e0214 */
[----:B------:R-:W-:Y:S01]  /*1c60*/  LEA R228, P3, R14, UR16, 0x1 ;  /* 0x000000100ee47c11 */ /* 0x000fe2000f8608ff */
[----:B------:R-:W-:Y:S01]  /*1c70*/  IMAD.U32 R10, RZ, RZ, UR12 ;  /* 0x0000000cff0a7e24 */ /* 0x000fe2000f8e00ff */
[----:B------:R-:W-:Y:S01]  /*1c80*/  ULDC.64 UR12, c[0x0][0x220] ;  /* 0x00008800000c7ab9 */ /* 0x000fe20000000a00 */
[----:B------:R-:W-:Y:S01]  /*1c90*/  IMAD.IADD R5, R5, 0x1, R0 ;  /* 0x0000000105057824 */ /* 0x000fe200078e0200 */
[----:B------:R-:W-:Y:S01]  /*1ca0*/  CS2R R48, SRZ ;  /* 0x0000000000307805 */ /* 0x000fe2000001ff00 */
[----:B------:R-:W-:Y:S01]  /*1cb0*/  IMAD.WIDE.U32 R10, R10, UR57, R8 ;  /* 0x000000390a0a7c25 */ /* 0x000fe2000f8e0008 */
[----:B------:R-:W-:-:S02]  /*1cc0*/  CS2R R42, SRZ ;  /* 0x00000000002a7805 */ /* 0x000fc4000001ff00 */
[----:B------:R-:W-:Y:S02]  /*1cd0*/  CS2R R40, SRZ ;  /* 0x0000000000287805 */ /* 0x000fe4000001ff00 */
[----:B------:R-:W-:Y:S01]  /*1ce0*/  CS2R R38, SRZ ;  /* 0x0000000000267805 */ /* 0x000fe2000001ff00 */
[-C--:B------:R-:W-:Y:S01]  /*1cf0*/  IMAD.WIDE.U32 R8, R243, R16.reuse, R4 ;  /* 0x00000010f3087225 */ /* 0x080fe200078e0004 */
[----:B------:R-:W-:Y:S01]  /*1d00*/  @P4 BAR.SYNC.DEFER_BLOCKING 0x0 ;  /* 0x0000000000004b1d */ /* 0x000fe20000010000 */
[----:B------:R-:W-:Y:S02]  /*1d10*/  LEA R226, P2, R10, UR14, 0x1 ;  /* 0x0000000e0ae27c11 */ /* 0x000fe4000f8408ff */
[----:B------:R-:W-:Y:S01]  /*1d20*/  CS2R R36, SRZ ;  /* 0x0000000000247805 */ /* 0x000fe2000001ff00 */
[----:B------:R-:W-:Y:S01]  /*1d30*/  VIADD R5, R11, UR11 ;  /* 0x0000000b0b057c36 */ /* 0x000fe20008000000 */
[----:B------:R-:W-:Y:S01]  /*1d40*/  LEA R4, P1, R8, UR12, 0x1 ;  /* 0x0000000c08047c11 */ /* 0x000fe2000f8208ff */
[----:B------:R-:W-:Y:S01]  /*1d50*/  UIADD3 UR12, UR8, UR20, URZ ;  /* 0x00000014080c7290 */ /* 0x000fe2000fffe03f */
[----:B------:R-:W-:Y:S01]  /*1d60*/  IMAD R0, R29, R16, RZ ;  /* 0x000000101d007224 */ /* 0x000fe200078e02ff */
[----:B------:R-:W-:Y:S01]  /*1d70*/  UIADD3 UR8, -UR10, UR27, UR49 ;  /* 0x0000001b0a087290 */ /* 0x000fe2000fffe131 */
[----:B------:R-:W-:Y:S01]  /*1d80*/  VIADD R2, R15, UR19 ;  /* 0x000000130f027c36 */ /* 0x000fe20008000000 */
[----:B------:R-:W-:Y:S01]  /*1d90*/  ULDC UR11, c[0x0][0x398] ;  /* 0x0000e600000b7ab9 */ /* 0x000fe20000000800 */
[----:B------:R-:W-:Y:S01]  /*1da0*/  IMAD R0, R243, R17, R0 ;  /* 0x00000011f3007224 */ /* 0x000fe200078e0200 */
[----:B------:R-:W-:Y:S01]  /*1db0*/  UIADD3 UR8, UR8, -UR11, URZ ;  /* 0x8000000b08087290 */ /* 0x000fe2000fffe03f */
[----:B------:R-:W-:Y:S01]  /*1dc0*/  VIADD R18, R240, 0x1800 ;  /* 0x00001800f0127836 */ /* 0x000fe20000000000 */
[----:B------:R-:W-:Y:S01]  /*1dd0*/  LEA.HI.X R229, R14, UR17, R2, 0x1, P3 ;  /* 0x000000110ee57c11 */ /* 0x000fe200098f0c02 */
[----:B------:R-:W-:Y:S01]  /*1de0*/  IMAD.IADD R0, R9, 0x1, R0 ;  /* 0x0000000109007824 */ /* 0x000fe200078e0200 */
[----:B------:R-:W-:Y:S01]  /*1df0*/  USHF.R.S32.HI UR30, URZ, 0x1f, UR8 ;  /* 0x0000001f3f1e7899 */ /* 0x000fe20008011408 */
[----:B------:R-:W-:Y:S01]  /*1e00*/  LEA.HI.X R227, R10, UR15, R5, 0x1, P2 ;  /* 0x0000000f0ae37c11 */ /* 0x000fe200090f0c05 */
[----:B------:R-:W-:Y:S01]  /*1e10*/  ULDC.64 UR14, c[0x0][0x2b0] ;  /* 0x0000ac00000e7ab9 */ /* 0x000fe20000000a00 */
[----:B------:R-:W-:Y:S01]  /*1e20*/  SEL R2, R18, R240, !P0 ;  /* 0x000000f012027207 */ /* 0x000fe20004000000 */
[----:B------:R-:W-:Y:S01]  /*1e30*/  ULEA.HI UR30, UR30, UR8, URZ, 0x6 ;  /* 0x000000081e1e7291 */ /* 0x000fe2000f8f303f */
[----:B------:R-:W-:Y:S01]  /*1e40*/  LEA.HI.X R5, R8, UR13, R0, 0x1, P1 ;  /* 0x0000000d08057c11 */ /* 0x000fe200088f0c00 */
[----:B------:R-:W-:Y:S01]  /*1e50*/  ULDC.64 UR16, c[0x0][0x478] ;  /* 0x00011e0000107ab9 */ /* 0x000fe20000000a00 */
[----:B------:R-:W-:Y:S01]  /*1e60*/  LEA R0, R240, UR4, 0x1 ;  /* 0x00000004f0007c11 */ /* 0x000fe2000f8e08ff */
[----:B------:R-:W-:Y:S01]  /*1e70*/  USHF.R.S32.HI UR30, URZ, 0x6, UR30 ;  /* 0x000000063f1e7899 */ /* 0x000fe2000801141e */
[----:B------:R-:W-:Y:S01]  /*1e80*/  LEA R2, R2, UR4, 0x1 ;  /* 0x0000000402027c11 */ /* 0x000fe2000f8e08ff */
[----:B------:R-:W-:Y:S01]  /*1e90*/  UIMAD.WIDE UR8, UR9, 0x4, UR14 ;  /* 0x00000004090878a5 */ /* 0x000fe2000f8e020e */
[C---:B------:R-:W-:Y:S01]  /*1ea0*/  LEA R8, P1, R16.reuse, R4, 0x7 ;  /* 0x0000000410087211 */ /* 0x040fe200078238ff */
[----:B------:R-:W-:Y:S01]  /*1eb0*/  UISETP.LT.AND UP0, UPT, URZ, UR30, UPT ;  /* 0x0000001e3f00728c */ /* 0x000fe2000bf01270 */
[----:B------:R-:W-:Y:S01]  /*1ec0*/  @!PT LDS RZ, [RZ] ;  /* 0x00000000fffff984 */ /* 0x000fe20000000800 */
[----:B------:R-:W-:Y:S01]  /*1ed0*/  @!PT LDS RZ, [RZ] ;  /* 0x00000000fffff984 */ /* 0x000fe20000000800 */
[----:B------:R-:W-:Y:S01]  /*1ee0*/  @!PT LDS RZ, [RZ] ;  /* 0x00000000fffff984 */ /* 0x000fe20000000800 */
[----:B------:R1:W-:Y:S01]  /*1ef0*/  LDGSTS.E.BYPASS.LTC128B.128 [R0+0x6000], desc[UR6][R226.64] ;  /* 0x06000000e2007fae */ /* 0x0003e2000b901d46 */
[----:B------:R-:W-:Y:S01]  /*1f00*/  UIMAD.WIDE UR12, UR12, 0x4, UR16 ;  /* 0x000000040c0c78a5 */ /* 0x000fe2000f8e0210 */
[----:B------:R-:W-:Y:S01]  /*1f10*/  LEA.HI.X R9, R16, R5, R17, 0x7, P1 ;  /* 0x0000000510097211 */ /* 0x000fe200008f3c11 */
[----:B------:R-:W-:Y:S01]  /*1f20*/  USEL UR30, URZ, UR30, !UP0 ;  /* 0x0000001e3f1e7287 */ /* 0x000fe2000c000000 */
[----:B------:R1:W-:Y:S03]  /*1f30*/  LDGSTS.E.BYPASS.LTC128B.128 [R0+0x7000], desc[UR6][R226.64+0x40] ;  /* 0x07000040e2007fae */ /* 0x0003e6000b901d46 */
[----:B------:R-:W-:Y:S01]  /*1f40*/  UISETP.GT.AND UP0, UPT, UR23, UR30, UPT ;  /* 0x0000001e1700728c */ /* 0x000fe2000bf04270 */
[----:B------:R1:W-:Y:S04]  /*1f50*/  LDGSTS.E.BYPASS.LTC128B.128 [R0+0x8000], desc[UR6][R226.64+0x80] ;  /* 0x08000080e2007fae */ /* 0x0003e8000b901d46 */
[----:B------:R1:W-:Y:S01]  /*1f60*/  LDGSTS.E.BYPASS.LTC128B.128 [R2], desc[UR6][R228.64] ;  /* 0x00000000e4027fae */ /* 0x0003e2000b901d46 */
[----:B------:R-:W-:-:S03]  /*1f70*/  PLOP3.LUT P1, PT, PT, PT, UP0, 0x80, 0x0 ;  /* 0x000000000000781c */ /* 0x000fc60003f2f008 */
[----:B------:R1:W-:Y:S04]  /*1f80*/  LDGSTS.E.BYPASS.LTC128B.128 [R2+0x1000], desc[UR6][R228.64+0x40] ;  /* 0x01000040e4027fae */ /* 0x0003e8000b901d46 */
        /* <DEDUP_REMOVED lines=13> */
[----:B------:R-:W0:Y:S01]  /*2060*/  LDGDEPBAR ;  /* 0x00000000000079af */ /* 0x000e220000000000 */
[----:B------:R-:W-:Y:S05]  /*2070*/  @!P1 BRA `(.L_x_490) ;  /* 0x0000004400e49947 */ /* 0x000fea0003800000 */
[----:B-1----:R-:W1:Y:S01]  /*2080*/  LDC.64 R6, c[0x0][0x3b8] ;  /* 0x0000ee00ff067b82 */ /* 0x002e620000000a00 */
[----:B------:R-:W-:Y:S01]  /*2090*/  IMAD.MOV.U32 R4, RZ, RZ, 0x4 ;  /* 0x00000004ff047424 */ /* 0x000fe200078e00ff */
[----:B------:R-:W-:Y:S01]  /*20a0*/  USHF.L.U32 UR19, UR33, 0x4, URZ ;  /* 0x0000000421137899 */ /* 0x000fe2000800063f */
[----:B------:R-:W-:Y:S02]  /*20b0*/  UMOV UR15, UR12 ;  /* 0x0000000c000f7c82 */ /* 0x000fe40008000000 */
[----:B------:R-:W-:Y:S01]  /*20c0*/  IMAD.WIDE R4, R230, R4, UR8 ;  /* 0x00000008e6047e25 */ /* 0x000fe2000f8e0204 */
[----:B------:R-:W-:Y:S02]  /*20d0*/  USHF.L.U32 UR17, UR33, 0x3, URZ ;  /* 0x0000000321117899 */ /* 0x000fe4000800063f */
[----:B------:R-:W2:Y:S01]  /*20e0*/  LDC R246, c[0x0][0x2dc] ;  /* 0x0000b700fff67b82 */ /* 0x000ea20000000800 */
[----:B------:R-:W-:Y:S01]  /*20f0*/  UMOV UR14, UR13 ;  /* 0x0000000d000e7c82 */ /* 0x000fe20008000000 */
[----:B------:R3:W5:Y:S01]  /*2100*/  LDG.E R234, desc[UR6][R4.64] ;  /* 0x0000000604ea7981 */ /* 0x000762000c1e1900 */
[----:B------:R-:W-:-:S02]  /*2110*/  UIADD3 UR49, UR49, UR27, URZ ;  /* 0x0000001b31317290 */ /* 0x000fc4000fffe03f */
[----:B------:R-:W-:Y:S01]  /*2120*/  UIMAD UR37, UR33, 0x18, URZ ;  /* 0x00000018212578a4 */ /* 0x000fe2000f8e023f */
[----:B------:R3:W5:Y:S01]  /*2130*/  LDG.E R233, desc[UR6][R4.64+0x20] ;  /* 0x0000200604e97981 */ /* 0x000762000c1e1900 */
[----:B------:R-:W-:Y:S02]  /*2140*/  USHF.L.U32 UR36, UR33, 0x5, URZ ;  /* 0x0000000521247899 */ /* 0x000fe4000800063f */
[----:B------:R-:W-:Y:S01]  /*2150*/  UIMAD UR35, UR33, 0x28, URZ ;  /* 0x00000028212378a4 */ /* 0x000fe2000f8e023f */
[----:B------:R3:W5:Y:S01]  /*2160*/  LDG.E R232, desc[UR6][R4.64+0x80] ;  /* 0x0000800604e87981 */ /* 0x000762000c1e1900 */
[----:B------:R-:W-:Y:S01]  /*2170*/  UIMAD UR34, UR33, 0x30, URZ ;  /* 0x00000030212278a4 */ /* 0x000fe2000f8e023f */
[----:B------:R-:W-:Y:S02]  /*2180*/  ULDC UR54, c[0x0][0x270] ;  /* 0x00009c0000367ab9 */ /* 0x000fe40000000800 */
[----:B------:R3:W5:Y:S04]  /*2190*/  LDG.E R231, desc[UR6][R4.64+0xa0] ;  /* 0x0000a00604e77981 */ /* 0x000768000c1e1900 */
[----:B-1----:R-:W4:Y:S04]  /*21a0*/  LDG.E.64 R8, desc[UR6][R6.64] ;  /* 0x0000000606087981 */ /* 0x002f28000c1e1b00 */
[----:B------:R-:W3:Y:S01]  /*21b0*/  LDG.E.64 R6, desc[UR6][R6.64+0x8] ;  /* 0x0000080606067981 */ /* 0x000ee2000c1e1b00 */
[----:B------:R-:W-:-:S02]  /*21c0*/  UIMAD UR12, UR55, UR26, UR57 ;  /* 0x0000001a370c72a4 */ /* 0x000fc4000f8e0239 */
[----:B------:R-:W-:Y:S02]  /*21d0*/  UIADD3 UR29, UR19, 0x20, URZ ;  /* 0x00000020131d7890 */ /* 0x000fe4000fffe03f */
[----:B------:R-:W-:Y:S02]  /*21e0*/  UIADD3 UR24, UR19, 0x40, URZ ;  /* 0x0000004013187890 */ /* 0x000fe4000fffe03f */
[----:B------:R-:W-:Y:S02]  /*21f0*/  USHF.L.U32 UR12, UR12, 0x5, URZ ;  /* 0x000000050c0c7899 */ /* 0x000fe4000800063f */
[----:B------:R-:W-:Y:S02]  /*2200*/  UIADD3 UR28, UR17, UR29, URZ ;  /* 0x0000001d111c7290 */ /* 0x000fe4000fffe03f */
[----:B------:R-:W-:Y:S02]  /*2210*/  UIADD3 UR23, UR17, UR24, URZ ;  /* 0x0000001811177290 */ /* 0x000fe4000fffe03f */
[----:B------:R-:W-:Y:S01]  /*2220*/  USHF.R.S32.HI UR13, URZ, 0x1f, UR12 ;  /* 0x0000001f3f0d7899 */ /* 0x000fe2000801140c */
[----:B------:R-:W-:Y:S01]  /*2230*/  SHF.R.S32.HI R235, RZ, 0x1f, R28 ;  /* 0x0000001fffeb7819 */ /* 0x000fe2000001141c */
[----:B------:R-:W-:-:S02]  /*2240*/  UIADD3 UR27, UR17, UR28, URZ ;  /* 0x0000001c111b7290 */ /* 0x000fc4000fffe03f */
[----:B------:R-:W-:Y:S01]  /*2250*/  UIADD3 UR22, UR17, UR23, URZ ;  /* 0x0000001711167290 */ /* 0x000fe2000fffe03f */
[----:B------:R-:W-:Y:S01]  /*2260*/  IMAD.MOV.U32 R225, RZ, RZ, R2 ;  /* 0x000000ffffe17224 */ /* 0x000fe200078e0002 */
[----:B------:R-:W-:Y:S01]  /*2270*/  UIADD3 UR26, UR17, UR27, URZ ;  /* 0x0000001b111a7290 */ /* 0x000fe2000fffe03f */
[----:B------:R-:W-:Y:S01]  /*2280*/  VIADD R0, R185, 0x1800 ;  /* 0x00001800b9007836 */ /* 0x000fe20000000000 */
[----:B------:R-:W-:Y:S01]  /*2290*/  UIADD3 UR21, UR17, UR22, URZ ;  /* 0x0000001611157290 */ /* 0x000fe2000fffe03f */
[----:B------:R-:W-:Y:S01]  /*22a0*/  IADD3 R2, R186, 0x1800, RZ ;  /* 0x00001800ba027810 */ /* 0x000fe20007ffe0ff */
[----:B------:R-:W-:Y:S01]  /*22b0*/  UIADD3 UR25, UR17, UR26, URZ ;  /* 0x0000001a11197290 */ /* 0x000fe2000fffe03f */
[----:B------:R-:W-:Y:S01]  /*22c0*/  IMAD.SHL.U32 R247, R241, 0x20, RZ ;  /* 0x00000020f1f77824 */ /* 0x000fe200078e00ff */
[----:B------:R-:W-:Y:S01]  /*22d0*/  UIADD3 UR20, UR17, UR21, URZ ;  /* 0x0000001511147290 */ /* 0x000fe2000fffe03f */
[----:B------:R-:W-:Y:S01]  /*22e0*/  IMAD.MOV.U32 R252, RZ, RZ, 0x8 ;  /* 0x00000008fffc7424 */ /* 0x000fe200078e00ff */
[----:B------:R-:W-:Y:S01]  /*22f0*/  MOV R251, 0x20 ;  /* 0x0000002000fb7802 */ /* 0x000fe20000000f00 */
[----:B------:R-:W-:Y:S01]  /*2300*/  IMAD.MOV.U32 R250, RZ, RZ, 0x28 ;  /* 0x00000028fffa7424 */ /* 0x000fe200078e00ff */
[----:B------:R-:W-:Y:S01]  /*2310*/  SEL R0, R0, R185, !P0 ;  /* 0x000000b900007207 */ /* 0x000fe20004000000 */
[----:B------:R-:W-:Y:S01]  /*2320*/  IMAD.MOV.U32 R249, RZ, RZ, 0x4 ;  /* 0x00000004fff97424 */ /* 0x000fe200078e00ff */
[----:B------:R-:W-:-:S02]  /*2330*/  SEL R2, R2, R186, !P0 ;  /* 0x000000ba02027207 */ /* 0x000fc40004000000 */
[----:B------:R-:W-:Y:S01]  /*2340*/  MOV R127, RZ ;  /* 0x000000ff007f7202 */ /* 0x000fe20000000f00 */
[----:B------:R-:W-:Y:S02]  /*2350*/  UIMAD UR33, UR33, 0x38, URZ ;  /* 0x00000038212178a4 */ /* 0x000fe4000f8e023f */
[----:B------:R-:W-:Y:S02]  /*2360*/  UIADD3 UR49, -UR10, 0x80, UR49 ;  /* 0x000000800a317890 */ /* 0x000fe4000fffe131 */
[----:B------:R-:W-:Y:S02]  /*2370*/  UIADD3 UR32, UR17, UR25, URZ ;  /* 0x0000001911207290 */ /* 0x000fe4000fffe03f */
[----:B------:R-:W-:Y:S01]  /*2380*/  UIADD3 UR31, UR17, UR20, URZ ;  /* 0x00000014111f7290 */ /* 0x000fe2000fffe03f */
[----:B----4-:R-:W-:Y:S02]  /*2390*/  R2UR UR11, R8 ;  /* 0x00000000080b72ca */ /* 0x010fe400000e0000 */
[----:B------:R-:W-:-:S11]  /*23a0*/  R2UR UR48, R9 ;  /* 0x00000000093072ca */ /* 0x000fd600000e0000 */
[----:B------:R-:W-:Y:S01]  /*23b0*/  UIADD3 UR46, UR11, -0x4ab325aa, URZ ;  /* 0xb54cda560b2e7890 */ /* 0x000fe2000fffe03f */
[----:B---3--:R-:W-:-:S04]  /*23c0*/  IADD3 R236, P2, P1, R6, UR12, R28 ;  /* 0x0000000c06ec7c10 */ /* 0x008fc8000f95e01c */
[----:B------:R-:W-:Y:S01]  /*23d0*/  IADD3.X R235, R7, UR13, R235, P2, P1 ;  /* 0x0000000d07eb7c10 */ /* 0x000fe200097e24eb */
[----:B------:R-:W-:-:S03]  /*23e0*/  UIADD3 UR47, UR48, 0x646e171e, URZ ;  /* 0x646e171e302f7890 */ /* 0x000fc6000fffe03f */
[----:B------:R-:W-:Y:S01]  /*23f0*/  LOP3.LUT R235, R235, UR11, RZ, 0x3c, !PT ;  /* 0x0000000bebeb7c12 */ /* 0x000fe2000f8e3cff */
[----:B------:R-:W-:Y:S02]  /*2400*/  UIADD3 UR45, UR48, -0x56f99767, URZ ;  /* 0xa9066899302d7890 */ /* 0x000fe4000fffe03f */
[----:B------:R-:W-:Y:S02]  /*2410*/  UIADD3 UR44, UR11, 0x1715609d, URZ ;  /* 0x1715609d0b2c7890 */ /* 0x000fe4000fffe03f */
[----:B------:R-:W-:Y:S02]  /*2420*/  UIADD3 UR43, UR48, -0x126145ec, URZ ;  /* 0xed9eba14302b7890 */ /* 0x000fe4000fffe03f */
[----:B------:R-:W-:Y:S02]  /*2430*/  UIADD3 UR42, UR11, 0x78dde6e4, URZ ;  /* 0x78dde6e40b2a7890 */ /* 0x000fe4000fffe03f */
[----:B------:R-:W-:Y:S02]  /*2440*/  UIADD3 UR41, UR48, 0x32370b8f, URZ ;  /* 0x32370b8f30297890 */ /* 0x000fe4000fffe03f */
[----:B------:R-:W-:-:S02]  /*2450*/  UIADD3 UR40, UR11, -0x255992d5, URZ ;  /* 0xdaa66d2b0b287890 */ /* 0x000fc4000fffe03f */
[----:B------:R-:W-:Y:S02]  /*2460*/  UIADD3 UR39, UR48, 0x76cf5d0a, URZ ;  /* 0x76cf5d0a30277890 */ /* 0x000fe4000fffe03f */
[----:B------:R-:W-:Y:S02]  /*2470*/  UIADD3 UR51, UR11, 0x3c6ef372, URZ ;  /* 0x3c6ef3720b337890 */ /* 0x000fe4000fffe03f */
[----:B------:R-:W-:Y:S02]  /*2480*/  UIADD3 UR50, UR48, -0x4498517b, URZ ;  /* 0xbb67ae8530327890 */ /* 0x000fe4000fffe03f */
[----:B------:R-:W-:Y:S01]  /*2490*/  UIADD3 UR38, UR11, -0x61c88647, URZ ;  /* 0x9e3779b90b267890 */ /* 0x000fe2000fffe03f */
[----:B------:R-:W-:Y:S01]  /*24a0*/  LEA R176, R0, UR4, 0x1 ;  /* 0x0000000400b07c11 */ /* 0x000fe2000f8e08ff */
[----:B------:R-:W-:Y:S01]  /*24b0*/  IMAD.WIDE.U32 R236, R236, -0x2daee0ad, RZ ;  /* 0xd2511f53ecec7825 */ /* 0x000fe200078e00ff */
[----:B------:R-:W-:Y:S01]  /*24c0*/  LEA R179, R2, UR4, 0x1 ;  /* 0x0000000402b37c11 */ /* 0x000fe2000f8e08ff */
[----:B------:R-:W-:Y:S01]  /*24d0*/  ULDC.U8 UR12, c[0x0][0x388] ;  /* 0x0000e200000c7ab9 */ /* 0x000fe20000000000 */
[----:B--2---:R-:W-:-:S07]  /*24e0*/  ULDC UR11, c[0x0][0x2ec] ;  /* 0x0000bb00000b7ab9 */ /* 0x004fce0000000800 */
.L_x_493:
[----:B------:R-:W0:Y:S01]  /*24f0*/  LDGDEPBAR ;  /* 0x00000000000079af */ /* 0x000e220000000000 */
[----:B------:R-:W-:Y:S01]  /*2500*/  IMAD.IADD R0, R184, 0x1, R179 ;  /* 0x00000001b8007824 */ /* 0x000fe200078e02b3 */
[----:B------:R-:W-:Y:S01]  /*2510*/  USHF.L.U32 UR13, UR5, 0x6, URZ ;  /* 0x00000006050d7899 */ /* 0x000fe2000800063f */
[----:B------:R-:W-:Y:S01]  /*2520*/  IMAD.U32 R2, RZ, RZ, UR5 ;  /* 0x00000005ff027e24 */ /* 0x000fe2000f8e00ff */
[----:B------:R-:W-:Y:S03]  /*2530*/  UISETP.GT.AND UP2, UPT, UR5, UR30, UPT ;  /* 0x0000001e0500728c */ /* 0x000fe6000bf44270 */
[----:B------:R-:W-:Y:S02]  /*2540*/  IMAD R2, R2, 0x4, R242 ;  /* 0x0000000402027824 */ /* 0x000fe400078e02f2 */
[----:B------:R-:W-:Y:S02]  /*2550*/  IMAD.U32 R187, RZ, RZ, UR13 ;  /* 0x0000000dffbb7e24 */ /* 0x000fe4000f8e00ff */
[----:B------:R-:W-:Y:S03]  /*2560*/  IMAD.U32 R190, RZ, RZ, UR13 ;  /* 0x0000000dffbe7e24 */ /* 0x000fe6000f8e00ff */
[----:B------:R-:W-:Y:S01]  /*2570*/  ISETP.GE.AND P3, PT, R187, UR49, PT ;  /* 0x00000031bb007c0c */ /* 0x000fe2000bf66270 */
[----:B------:R-:W-:Y:S04]  /*2580*/  DEPBAR.LE SB0, 0x0 ;  /* 0x000080000000791a */ /* 0x000fe80000000000 */
[----:B------:R-:W-:Y:S06]  /*2590*/  BAR.SYNC.DEFER_BLOCKING 0x0 ;  /* 0x0000000000007b1d */ /* 0x000fec0000010000 */
[----:B------:R-:W-:Y:S08]  /*25a0*/  LDSM.16.M88.4 R32, [R179] ;  /* 0x00000000b320783b */ /* 0x000ff00000000200 */
[----:B------:R-:W1:Y:S08]  /*25b0*/  LDSM.16.M88.4 R16, [R177] ;  /* 0x00000000b110783b */ /* 0x000e700000000200 */
[----:B------:R-:W2:Y:S08]  /*25c0*/  LDSM.16.M88.4 R28, [R179+0x800] ;  /* 0x00080000b31c783b */ /* 0x000eb00000000200 */
[----:B------:R-:W3:Y:S08]  /*25d0*/  LDSM.16.M88.4 R132, [R177+0x400] ;  /* 0x00040000b184783b */ /* 0x000ef00000000200 */
        /* <DEDUP_REMOVED lines=12> */
[----:B------:R-:W3:Y:S05]  /*26a0*/  LDSM.16.M88.4 R160, [R179+0x1800] ;  /* 0x00180000b3a0783b */ /* 0x000eea0000000200 */
[-C--:B------:R-:W-:Y:S03]  /*26b0*/  HMMA.16816.F32 R28, R28, R134.reuse, RZ ;  /* 0x000000861c1c723c */ /* 0x080fe600000018ff */
[----:B------:R-:W-:Y:S03]  /*26c0*/  LDSM.16.M88.4 R164, [R0+0x1000] ;  /* 0x0010000000a4783b */ /* 0x000fe60000000200 */
[----:B------:R-:W-:Y:S05]  /*26d0*/  HMMA.16816.F32 R32, R32, R134, RZ ;  /* 0x000000862020723c */ /* 0x000fea00000018ff */
[----:B------:R-:W3:Y:S01]  /*26e0*/  LDSM.16.M88.4 R132, [R177+0x2400] ;  /* 0x00240000b184783b */ /* 0x000ee20000000200 */
[-C--:B----4-:R-:W-:Y:S06]  /*26f0*/  HMMA.16816.F32 R4, R136, R140.reuse, R4 ;  /* 0x0000008c8804723c */ /* 0x090fec0000001804 */
[C---:B-1----:R-:W-:Y:S01]  /*2700*/  HMMA.16816.F32 R8, R144.reuse, R140, R8 ;  /* 0x0000008c9008723c */ /* 0x042fe20000001808 */
[----:B------:R-:W1:Y:S05]  /*2710*/  LDSM.16.M88.4 R168, [R178+0x2000] ;  /* 0x00200000b2a8783b */ /* 0x000e6a0000000200 */
[-C--:B------:R-:W-:Y:S03]  /*2720*/  HMMA.16816.F32 R12, R144, R142.reuse, R12 ;  /* 0x0000008e900c723c */ /* 0x080fe6000000180c */
[----:B------:R-:W4:Y:S03]  /*2730*/  LDSM.16.M88.4 R172, [R0+0x1800] ;  /* 0x0018000000ac783b */ /* 0x000f260000000200 */
[C---:B------:R-:W-:Y:S05]  /*2740*/  HMMA.16816.F32 R16, R136.reuse, R142, R16 ;  /* 0x0000008e8810723c */ /* 0x040fea0000001810 */
[----:B------:R-:W-:Y:S01]  /*2750*/  LDSM.16.M88.4 R140, [R177+0x4000] ;  /* 0x00400000b18c783b */ /* 0x000fe20000000200 */
[-C--:B--2---:R-:W-:Y:S06]  /*2760*/  HMMA.16816.F32 R20, R136, R148.reuse, R20 ;  /* 0x000000948814723c */ /* 0x084fec0000001814 */
[C---:B------:R-:W-:Y:S06]  /*2770*/  HMMA.16816.F32 R24, R144.reuse, R148, R24 ;  /* 0x000000949018723c */ /* 0x040fec0000001818 */
[-C--:B------:R-:W-:Y:S05]  /*2780*/  HMMA.16816.F32 R28, R144, R150.reuse, R28 ;  /* 0x00000096901c723c */ /* 0x080fea000000181c */
[----:B------:R-:W-:Y:S01]  /*2790*/  VIADD R149, R2, 0x2 ;  /* 0x0000000202957836 */ /* 0x000fe20000000000 */
[----:B------:R-:W-:Y:S01]  /*27a0*/  HMMA.16816.F32 R32, R136, R150, R32 ;  /* 0x000000968820723c */ /* 0x000fe20000001820 */
[----:B------:R-:W2:Y:S01]  /*27b0*/  LDSM.16.M88.4 R136, [R178+0x2400] ;  /* 0x00240000b288783b */ /* 0x000ea20000000200 */
[----:B------:R-:W-:Y:S04]  /*27c0*/  IMAD.U32 R144, RZ, RZ, UR18 ;  /* 0x00000012ff907e24 */ /* 0x000fe8000f8e00ff */
[-C--:B------:R-:W-:Y:S05]  /*27d0*/  HMMA.16816.F32 R4, R152, R156.reuse, R4 ;  /* 0x0000009c9804723c */ /* 0x080fea0000001804 */
[----:B------:R-:W-:Y:S01]  /*27e0*/  IMAD R148, R144, 0x4, R241 ;  /* 0x0000000490947824 */ /* 0x000fe200078e02f1 */
[C---:B---3--:R-:W-:Y:S01]  /*27f0*/  HMMA.16816.F32 R8, R160.reuse, R156, R8 ;  /* 0x0000009ca008723c */ /* 0x048fe20000001808 */
[----:B------:R-:W-:Y:S04]  /*2800*/  LDSM.16.M88.4 R144, [R179+0x2800] ;  /* 0x00280000b390783b */ /* 0x000fe80000000200 */
[----:B------:R-:W-:Y:S01]  /*2810*/  LOP3.LUT R148, R148, UR48, RZ, 0x3c, !PT ;  /* 0x0000003094947c12 */ /* 0x000fe2000f8e3cff */
[-C--:B------:R-:W-:Y:S05]  /*2820*/  HMMA.16816.F32 R12, R160, R158.reuse, R12 ;  /* 0x0000009ea00c723c */ /* 0x080fea000000180c */
[----:B------:R-:W-:Y:S01]  /*2830*/  LOP3.LUT R148, R237, R148, RZ, 0x3c, !PT ;  /* 0x00000094ed947212 */ /* 0x000fe200078e3cff */
[C---:B------:R-:W-:Y:S05]  /*2840*/  HMMA.16816.F32 R16, R152.reuse, R158, R16 ;  /* 0x0000009e9810723c */ /* 0x040fea0000001810 */
[----:B------:R-:W-:Y:S01]  /*2850*/  IMAD.WIDE.U32 R150, R2, -0x326172a9, RZ ;  /* 0xcd9e8d5702967825 */ /* 0x000fe200078e00ff */
[-C--:B------:R-:W-:Y:S06]  /*2860*/  HMMA.16816.F32 R20, R152, R132.reuse, R20 ;  /* 0x000000849814723c */ /* 0x080fec0000001814 */
[C---:B------:R-:W-:Y:S06]  /*2870*/  HMMA.16816.F32 R24, R160.reuse, R132, R24 ;  /* 0x00000084a018723c */ /* 0x040fec0000001818 */
[-C--:B------:R-:W-:Y:S06]  /*2880*/  HMMA.16816.F32 R28, R160, R134.reuse, R28 ;  /* 0x00000086a01c723c */ /* 0x080fec000000181c */
[----:B------:R-:W-:Y:S01]  /*2890*/  HMMA.16816.F32 R32, R152, R134, R32 ;  /* 0x000000869820723c */ /* 0x000fe20000001820 */
[----:B------:R-:W3:Y:S05]  /*28a0*/  LDSM.16.M88.4 R132, [R179+0x2000] ;  /* 0x00200000b384783b */ /* 0x000eea0000000200 */
[-C--:B-1----:R-:W-:Y:S05]  /*28b0*/  HMMA.16816.F32 R4, R164, R168.reuse, R4 ;  /* 0x000000a8a404723c */ /* 0x082fea0000001804 */
[----:B------:R-:W-:Y:S01]  /*28c0*/  LOP3.LUT R152, R151, R235, RZ, 0x3c, !PT ;  /* 0x000000eb97987212 */ /* 0x000fe200078e3cff */
[C---:B----4-:R-:W-:Y:S05]  /*28d0*/  HMMA.16816.F32 R8, R172.reuse, R168, R8 ;  /* 0x000000a8ac08723c */ /* 0x050fea0000001808 */
[----:B------:R-:W-:Y:S01]  /*28e0*/  LOP3.LUT R155, R236, UR50, RZ, 0x3c, !PT ;  /* 0x00000032ec9b7c12 */ /* 0x000fe2000f8e3cff */
[-C--:B------:R-:W-:Y:S05]  /*28f0*/  HMMA.16816.F32 R12, R172, R170.reuse, R12 ;  /* 0x000000aaac0c723c */ /* 0x080fea000000180c */
[----:B------:R-:W-:Y:S01]  /*2900*/  IMAD.WIDE.U32 R152, R152, -0x2daee0ad, RZ ;  /* 0xd2511f5398987825 */ /* 0x000fe200078e00ff */
[C---:B------:R-:W-:Y:S05]  /*2910*/  HMMA.16816.F32 R16, R164.reuse, R170, R16 ;  /* 0x000000aaa410723c */ /* 0x040fea0000001810 */
[----:B------:R-:W-:Y:S01]  /*2920*/  LOP3.LUT R158, R155, R153, RZ, 0x3c, !PT ;  /* 0x000000999b9e7212 */ /* 0x000fe200078e3cff */
[-C--:B--2---:R-:W-:Y:S05]  /*2930*/  HMMA.16816.F32 R20, R164, R136.reuse, R20 ;  /* 0x00000088a414723c */ /* 0x084fea0000001814 */
[----:B------:R-:W-:Y:S01]  /*2940*/  IMAD.WIDE.U32 R158, R158, -0x326172a9, RZ ;  /* 0xcd9e8d579e9e7825 */ /* 0x000fe200078e00ff */
[C---:B------:R-:W-:Y:S06]  /*2950*/  HMMA.16816.F32 R24, R172.reuse, R136, R24 ;  /* 0x00000088ac18723c */ /* 0x040fec0000001818 */
[-C--:B------:R-:W-:Y:S05]  /*2960*/  HMMA.16816.F32 R28, R172, R138.reuse, R28 ;  /* 0x0000008aac1c723c */ /* 0x080fea000000181c */
[----:B------:R-:W-:Y:S01]  /*2970*/  IMAD.WIDE.U32 R136, R148, -0x326172a9, RZ ;  /* 0xcd9e8d5794887825 */ /* 0x000fe200078e00ff */
[----:B------:R-:W-:Y:S05]  /*2980*/  HMMA.16816.F32 R32, R164, R138, R32 ;  /* 0x0000008aa420723c */ /* 0x000fea0000001820 */
[----:B------:R-:W-:Y:S01]  /*2990*/  LOP3.LUT R154, R137, UR38, R150, 0x96, !PT ;  /* 0x00000026899a7c12 */ /* 0x000fe2000f8e9696 */
[----:B------:R-:W-:Y:S01]  /*29a0*/  IMAD.WIDE.U32 R148, R149, -0x326172a9, RZ ;  /* 0xcd9e8d5795947825 */ /* 0x000fe200078e00ff */
[----:B------:R-:W-:Y:S01]  /*29b0*/  LOP3.LUT R2, R136, UR51, RZ, 0x3c, !PT ;  /* 0x0000003388027c12 */ /* 0x000fe2000f8e3cff */
[-C--:B---3--:R-:W-:Y:S05]  /*29c0*/  HMMA.16816.F32 R4, R132, R140.reuse, R4 ;  /* 0x0000008c8404723c */ /* 0x088fea0000001804 */
[----:B------:R-:W-:Y:S01]  /*29d0*/  LOP3.LUT R153, R149, R235, RZ, 0x3c, !PT ;  /* 0x000000eb95997212 */ /* 0x000fe200078e3cff */
[C---:B------:R-:W-:Y:S05]  /*29e0*/  HMMA.16816.F32 R8, R144.reuse, R140, R8 ;  /* 0x0000008c9008723c */ /* 0x040fea0000001808 */
[----:B------:R-:W-:Y:S01]  /*29f0*/  LOP3.LUT R156, R137, UR38, R148, 0x96, !PT ;  /* 0x00000026899c7c12 */ /* 0x000fe2000f8e9694 */
[----:B------:R-:W-:Y:S01]  /*2a00*/  IMAD.WIDE.U32 R136, R153, -0x2daee0ad, RZ ;  /* 0xd2511f5399887825 */ /* 0x000fe200078e00ff */
[----:B------:R-:W-:Y:S01]  /*2a10*/  LOP3.LUT R160, R2, R159, RZ, 0x3c, !PT ;  /* 0x0000009f02a07212 */ /* 0x000fe200078e3cff */
[----:B------:R-:W1:Y:S01]  /*2a20*/  LDSM.16.M88.4 R148, [R177+0x4400] ;  /* 0x00440000b194783b */ /* 0x000e620000000200 */
[-C--:B------:R-:W-:Y:S03]  /*2a30*/  HMMA.16816.F32 R12, R144, R142.reuse, R12 ;  /* 0x0000008e900c723c */ /* 0x080fe6000000180c */
[----:B------:R-:W-:Y:S03]  /*2a40*/  IMAD.WIDE.U32 R156, R156, -0x2daee0ad, RZ ;  /* 0xd2511f539c9c7825 */ /* 0x000fe600078e00ff */
[C---:B------:R-:W-:Y:S01]  /*2a50*/  HMMA.16816.F32 R16, R132.reuse, R142, R16 ;  /* 0x0000008e8410723c */ /* 0x040fe20000001810 */
[----:B------:R-:W-:Y:S04]  /*2a60*/  LDSM.16.M88.4 R140, [R178+0x4000] ;  /* 0x00400000b28c783b */ /* 0x000fe80000000200 */
[----:B------:R-:W-:Y:S01]  /*2a70*/  LOP3.LUT R168, R157, UR39, R136, 0x96, !PT ;  /* 0x000000279da87c12 */ /* 0x000fe2000f8e9688 */
[----:B------:R-:W-:Y:S01]  /*2a80*/  IMAD.WIDE.U32 R138, R154, -0x2daee0ad, RZ ;  /* 0xd2511f539a8a7825 */ /* 0x000fe200078e00ff */
[----:B------:R-:W-:Y:S01]  /*2a90*/  LOP3.LUT R154, R155, R137, RZ, 0x3c, !PT ;  /* 0x000000899b9a7212 */ /* 0x000fe200078e3cff */
[----:B------:R-:W2:Y:S03]  /*2aa0*/  @!P3 S2R R159, SR_TID.X ;  /* 0x00000000009fb919 */ /* 0x000ea60000002100 */
[----:B------:R-:W-:Y:S01]  /*2ab0*/  LOP3.LUT R139, R139, UR39, R152, 0x96, !PT ;  /* 0x000000278b8b7c12 */ /* 0x000fe2000f8e9698 */
[----:B------:R-:W-:Y:S02]  /*2ac0*/  IMAD.U32 R136, RZ, RZ, UR15 ;  /* 0x0000000fff887e24 */ /* 0x000fe4000f8e00ff */
[----:B------:R-:W-:Y:S02]  /*2ad0*/  IMAD.U32 R137, RZ, RZ, UR14 ;  /* 0x0000000eff897e24 */ /* 0x000fe4000f8e00ff */
[----:B------:R-:W-:Y:S01]  /*2ae0*/  IMAD.WIDE.U32 R154, R154, -0x326172a9, RZ ;  /* 0xcd9e8d579a9a7825 */ /* 0x000fe200078e00ff */
[----:B------:R-:W-:Y:S03]  /*2af0*/  LEA R152, P0, R230, R136, 0x2 ;  /* 0x00000088e6987211 */ /* 0x000fe600078010ff */
[----:B------:R-:W-:Y:S01]  /*2b00*/  IMAD.WIDE.U32 R160, R160, -0x2daee0ad, RZ ;  /* 0xd2511f53a0a07825 */ /* 0x000fe200078e00ff */
[----:B------:R-:W-:Y:S02]  /*2b10*/  LOP3.LUT R164, R2, R155, RZ, 0x3c, !PT ;  /* 0x0000009b02a47212 */ /* 0x000fe400078e3cff */
[----:B------:R-:W-:Y:S01]  /*2b20*/  LEA.HI.X.SX32 R153, R230, R137, 0x2, P0 ;  /* 0x00000089e6997211 */ /* 0x000fe200000f16ff */
[----:B------:R-:W-:Y:S01]  /*2b30*/  IMAD.WIDE.U32 R168, R168, -0x326172a9, RZ ;  /* 0xcd9e8d57a8a87825 */ /* 0x000fe200078e00ff */
[----:B------:R-:W-:Y:S02]  /*2b40*/  LOP3.LUT R170, R161, UR41, R138, 0x96, !PT ;  /* 0x00000029a1aa7c12 */ /* 0x000fe4000f8e968a */
[----:B-----5:R-:W-:Y:S01]  /*2b50*/  FSETP.NEU.FTZ.AND P0, PT, R234, -INF , PT ;  /* 0xff800000ea00780b */ /* 0x020fe20003f1d000 */
[----:B------:R-:W3:Y:S01]  /*2b60*/  LDG.E R175, desc[UR6][R152.64] ;  /* 0x0000000698af7981 */ /* 0x000ee2000c1e1900 */
[----:B------:R-:W-:Y:S01]  /*2b70*/  LOP3.LUT R162, R169, UR40, R154, 0x96, !PT ;  /* 0x00000028a9a27c12 */ /* 0x000fe2000f8e969a */
[----:B------:R-:W-:Y:S02]  /*2b80*/  IMAD.WIDE.U32 R138, R139, -0x326172a9, RZ ;  /* 0xcd9e8d578b8a7825 */ /* 0x000fe400078e00ff */
[----:B------:R-:W4:Y:S01]  /*2b90*/  LDG.E R174, desc[UR6][R152.64+0x20] ;  /* 0x0000200698ae7981 */ /* 0x000f22000c1e1900 */
[-C--:B-1----:R-:W-:Y:S01]  /*2ba0*/  HMMA.16816.F32 R20, R132, R148.reuse, R20 ;  /* 0x000000948414723c */ /* 0x082fe20000001814 */
[----:B------:R-:W-:Y:S02]  /*2bb0*/  IMAD.U32 R2, RZ, RZ, UR18 ;  /* 0x00000012ff027e24 */ /* 0x000fe4000f8e00ff */
[----:B------:R-:W-:Y:S01]  /*2bc0*/  LOP3.LUT R157, R139, UR40, R158, 0x96, !PT ;  /* 0x000000288b9d7c12 */ /* 0x000fe2000f8e969e */
[----:B------:R-:W5:Y:S01]  /*2bd0*/  LDG.E R173, desc[UR6][R152.64+0x80] ;  /* 0x0000800698ad7981 */ /* 0x000f62000c1e1900 */
[----:B------:R-:W-:Y:S01]  /*2be0*/  IMAD.WIDE.U32 R170, R170, -0x326172a9, RZ ;  /* 0xcd9e8d57aaaa7825 */ /* 0x000fe200078e00ff */
[C---:B------:R-:W-:Y:S02]  /*2bf0*/  HMMA.16816.F32 R24, R144.reuse, R148, R24 ;  /* 0x000000949018723c */ /* 0x040fe40000001818 */
[----:B------:R1:W5:Y:S03]  /*2c00*/  LDG.E R172, desc[UR6][R152.64+0xa0] ;  /* 0x0000a00698ac7981 */ /* 0x000366000c1e1900 */
[----:B------:R-:W-:Y:S01]  /*2c10*/  LOP3.LUT R166, R171, UR42, R138, 0x96, !PT ;  /* 0x0000002aaba67c12 */ /* 0x000fe2000f8e968a */
[----:B------:R-:W-:Y:S01]  /*2c20*/  IMAD.WIDE.U32 R164, R164, -0x2daee0ad, RZ ;  /* 0xd2511f53a4a47825 */ /* 0x000fe200078e00ff */
[----:B------:R-:W2:Y:S01]  /*2c30*/  LDSM.16.M88.4 R136, [R0+0x2000] ;  /* 0x002000000088783b */ /* 0x000ea20000000200 */
[-C--:B------:R-:W-:Y:S01]  /*2c40*/  HMMA.16816.F32 R28, R144, R150.reuse, R28 ;  /* 0x00000096901c723c */ /* 0x080fe2000000181c */
[----:B------:R-:W2:Y:S02]  /*2c50*/  @!P3 LDC R145, c[0x0][0x2c4] ;  /* 0x0000b100ff91bb82 */ /* 0x000ea40000000800 */
[----:B------:R-:W-:Y:S01]  /*2c60*/  LOP3.LUT R161, R165, UR41, R156, 0x96, !PT ;  /* 0x00000029a5a17c12 */ /* 0x000fe2000f8e969c */
[----:B------:R-:W-:Y:S02]  /*2c70*/  IMAD.WIDE.U32 R156, R157, -0x2daee0ad, RZ ;  /* 0xd2511f539d9c7825 */ /* 0x000fe400078e00ff */
[----:B------:R-:W-:Y:S01]  /*2c80*/  HMMA.16816.F32 R32, R132, R150, R32 ;  /* 0x000000968420723c */ /* 0x000fe20000001820 */
[----:B------:R-:W-:Y:S04]  /*2c90*/  LDSM.16.M88.4 R132, [R178+0x4400] ;  /* 0x00440000b284783b */ /* 0x000fe80000000200 */
[----:B------:R-:W-:Y:S01]  /*2ca0*/  LOP3.LUT R158, R157, UR43, R160, 0x96, !PT ;  /* 0x0000002b9d9e7c12 */ /* 0x000fe2000f8e96a0 */
[----:B------:R-:W-:Y:S05]  /*2cb0*/  IMAD.WIDE.U32 R160, R161, -0x326172a9, RZ ;  /* 0xcd9e8d57a1a07825 */ /* 0x000fea00078e00ff */
[----:B------:R-:W-:Y:S01]  /*2cc0*/  LOP3.LUT R157, R161, UR42, R168, 0x96, !PT ;  /* 0x0000002aa19d7c12 */ /* 0x000fe2000f8e96a8 */
[----:B------:R-:W-:Y:S01]  /*2cd0*/  IMAD.WIDE.U32 R162, R162, -0x2daee0ad, RZ ;  /* 0xd2511f53a2a27825 */ /* 0x000fe200078e00ff */
[----:B-1----:R1:W1:Y:S03]  /*2ce0*/  LDSM.16.M88.4 R152, [R0+0x2800] ;  /* 0x002800000098783b */ /* 0x0022660000000200 */
[----:B------:R-:W-:Y:S01]  /*2cf0*/  IMAD.WIDE.U32 R166, R166, -0x2daee0ad, RZ ;  /* 0xd2511f53a6a67825 */ /* 0x000fe200078e00ff */
[----:B------:R-:W-:Y:S04]  /*2d00*/  LOP3.LUT R164, R163, UR43, R164, 0x96, !PT ;  /* 0x0000002ba3a47c12 */ /* 0x000fe8000f8e96a4 */
[----:B------:R-:W-:Y:S01]  /*2d10*/  LOP3.LUT R148, R167, UR45, R156, 0x96, !PT ;  /* 0x0000002da7947c12 */ /* 0x000fe2000f8e969c */
[----:B------:R-:W-:Y:S04]  /*2d20*/  IMAD.WIDE.U32 R156, R157, -0x2daee0ad, RZ ;  /* 0xd2511f539d9c7825 */ /* 0x000fe800078e00ff */
[----:B------:R-:W-:Y:S01]  /*2d30*/  IMAD.WIDE.U32 R164, R164, -0x326172a9, RZ ;  /* 0xcd9e8d57a4a47825 */ /* 0x000fe200078e00ff */
[----:B------:R-:W-:Y:S03]  /*2d40*/  LOP3.LUT R162, R157, UR45, R162, 0x96, !PT ;  /* 0x0000002d9da27c12 */ /* 0x000fe6000f8e96a2 */
[----:B------:R-:W-:Y:S01]  /*2d50*/  IMAD.WIDE.U32 R148, R148, -0x326172a9, RZ ;  /* 0xcd9e8d5794947825 */ /* 0x000fe200078e00ff */
[----:B------:R-:W-:Y:S01]  /*2d60*/  LOP3.LUT R160, R165, UR44, R160, 0x96, !PT ;  /* 0x0000002ca5a07c12 */ /* 0x000fe2000f8e96a0 */
[-C--:B--2---:R-:W-:Y:S05]  /*2d70*/  HMMA.16816.F32 R4, R136, R140.reuse, R4 ;  /* 0x0000008c8804723c */ /* 0x084fea0000001804 */
[----:B------:R-:W-:Y:S01]  /*2d80*/  LOP3.LUT R167, R148, 0xffff, RZ, 0xc0, !PT ;  /* 0x0000ffff94a77812 */ /* 0x000fe200078ec0ff */
[----:B-1----:R-:W-:Y:S01]  /*2d90*/  @!P3 IMAD.SHL.U32 R0, R159, 0x2, RZ ;  /* 0x000000029f00b824 */ /* 0x002fe200078e00ff */
[----:B------:R-:W-:Y:S04]  /*2da0*/  SHF.R.U32.HI R168, RZ, 0x10, R148 ;  /* 0x00000010ffa87819 */ /* 0x000fe80000011694 */
[----:B------:R-:W-:Y:S01]  /*2db0*/  @!P3 LOP3.LUT R144, R247, 0x6, R0, 0xf8, !PT ;  /* 0x00000006f790b812 */ /* 0x000fe200078ef800 */
[----:B------:R-:W-:Y:S01]  /*2dc0*/  IMAD.WIDE.U32 R158, R158, -0x326172a9, RZ ;  /* 0xcd9e8d579e9e7825 */ /* 0x000fe200078e00ff */
[----:B------:R-:W-:Y:S03]  /*2dd0*/  SHF.R.U32.HI R0, RZ, 0x18, R148 ;  /* 0x00000018ff007819 */ /* 0x000fe60000011694 */
[----:B------:R-:W-:Y:S01]  /*2de0*/  @!P3 IMAD R144, R2, 0x80, R144 ;  /* 0x000000800290b824 */ /* 0x000fe200078e0290 */
[----:B------:R-:W-:Y:S01]  /*2df0*/  LOP3.LUT R146, R159, UR44, R170, 0x96, !PT ;  /* 0x0000002c9f927c12 */ /* 0x000fe2000f8e96aa */
[----:B------:R-:W-:Y:S01]  /*2e00*/  IMAD.WIDE.U32 R150, R160, -0x2daee0ad, RZ ;  /* 0xd2511f53a0967825 */ /* 0x000fe200078e00ff */
[----:B------:R-:W-:Y:S01]  /*2e10*/  @!P3 IADD3 R2, R230, 0x1, -R145 ;  /* 0x00000001e602b810 */ /* 0x000fe20007ffe891 */
[C---:B------:R-:W-:Y:S04]  /*2e20*/  HMMA.16816.F32 R8, R152.reuse, R140, R8 ;  /* 0x0000008c9808723c */ /* 0x040fe80000001808 */
[----:B------:R-:W-:Y:S01]  /*2e30*/  @!P3 IADD3 R2, R190, UR10, R2 ;  /* 0x0000000abe02bc10 */ /* 0x000fe2000fffe002 */
[----:B------:R-:W-:Y:S01]  /*2e40*/  IMAD.WIDE.U32 R146, R146, -0x2daee0ad, RZ ;  /* 0xd2511f5392927825 */ /* 0x000fe200078e00ff */
[----:B------:R-:W-:Y:S01]  /*2e50*/  LOP3.LUT R158, R149, UR46, R158, 0x96, !PT ;  /* 0x0000002e959e7c12 */ /* 0x000fe2000f8e969e */
[-C--:B------:R-:W-:Y:S03]  /*2e60*/  HMMA.16816.F32 R12, R152, R142.reuse, R12 ;  /* 0x0000008e980c723c */ /* 0x080fe6000000180c */
[----:B------:R-:W-:Y:S01]  /*2e70*/  ISETP.LE.U32.AND P5, PT, R0, UR12, PT ;  /* 0x0000000c00007c0c */ /* 0x000fe2000bfa3070 */
[----:B------:R-:W-:Y:S01]  /*2e80*/  FMUL.FTZ R145, R234, 1.4426950216293334961 ;  /* 0x3fb8aa3bea917820 */ /* 0x000fe20000410000 */
[----:B------:R-:W-:Y:S01]  /*2e90*/  LOP3.LUT R157, R147, UR47, R166, 0x96, !PT ;  /* 0x0000002f939d7c12 */ /* 0x000fe2000f8e96a6 */
[C---:B------:R-:W-:Y:S05]  /*2ea0*/  HMMA.16816.F32 R16, R136.reuse, R142, R16 ;  /* 0x0000008e8810723c */ /* 0x040fea0000001810 */
[----:B------:R-:W-:Y:S01]  /*2eb0*/  LOP3.LUT R166, R146, 0xffff, RZ, 0xc0, !PT ;  /* 0x0000ffff92a67812 */ /* 0x000fe200078ec0ff */
[----:B------:R-:W-:Y:S01]  /*2ec0*/  @!P3 VIADD R147, R144, 0x1 ;  /* 0x000000019093b836 */ /* 0x000fe20000000000 */
[----:B------:R-:W-:Y:S01]  /*2ed0*/  LOP3.LUT R165, R146, 0xff, RZ, 0xc0, !PT ;  /* 0x000000ff92a57812 */ /* 0x000fe200078ec0ff */
[-C--:B------:R-:W-:Y:S03]  /*2ee0*/  HMMA.16816.F32 R20, R136, R132.reuse, R20 ;  /* 0x000000848814723c */ /* 0x080fe60000001814 */
[--C-:B------:R-:W-:Y:S01]  /*2ef0*/  SHF.R.U32.HI R163, RZ, 0x18, R146.reuse ;  /* 0x00000018ffa37819 */ /* 0x100fe20000011692 */
[----:B------:R-:W-:Y:S01]  /*2f00*/  FMUL.FTZ R140, R233, 1.4426950216293334961 ;  /* 0x3fb8aa3be98c7820 */ /* 0x000fe20000410000 */
[----:B------:R-:W-:Y:S01]  /*2f10*/  SHF.R.U32.HI R169, RZ, 0x10, R146 ;  /* 0x00000010ffa97819 */ /* 0x000fe20000011692 */
[C---:B------:R-:W-:Y:S05]  /*2f20*/  HMMA.16816.F32 R24, R152.reuse, R132, R24 ;  /* 0x000000849818723c */ /* 0x040fea0000001818 */
[----:B------:R-:W-:Y:S01]  /*2f30*/  @!P3 VIMNMX R146, R2, UR10, PT ;  /* 0x0000000a0292bc48 */ /* 0x000fe2000bfe0100 */
[-C--:B------:R-:W-:Y:S03]  /*2f40*/  HMMA.16816.F32 R28, R152, R134.reuse, R28 ;  /* 0x00000086981c723c */ /* 0x080fe6000000181c */
[-C--:B------:R-:W-:Y:S02]  /*2f50*/  @!P3 ISETP.GE.AND P1, PT, R144, R146.reuse, PT ;  /* 0x000000929000b20c */ /* 0x080fe40003f26270 */
[----:B------:R-:W-:Y:S01]  /*2f60*/  FSEL R145, R145, RZ, P0 ;  /* 0x000000ff91917208 */ /* 0x000fe20000000000 */
[----:B------:R-:W-:Y:S04]  /*2f70*/  HMMA.16816.F32 R32, R136, R134, R32 ;  /* 0x000000868820723c */ /* 0x000fe80000001820 */
[----:B------:R-:W-:Y:S02]  /*2f80*/  @!P3 ISETP.GE.AND P0, PT, R147, R146, PT ;  /* 0x000000929300b20c */ /* 0x000fe40003f06270 */
[----:B------:R-:W-:Y:S02]  /*2f90*/  @!P3 FSEL R4, R4, -INF , !P1 ;  /* 0xff8000000404b808 */ /* 0x000fe40004800000 */
[----:B------:R-:W-:Y:S02]  /*2fa0*/  @!P3 FSEL R5, R5, -INF , !P0 ;  /* 0xff8000000505b808 */ /* 0x000fe40004000000 */
[----:B------:R-:W-:Y:S01]  /*2fb0*/  FSETP.NEU.FTZ.AND P0, PT, R233, -INF , PT ;  /* 0xff800000e900780b */ /* 0x000fe20003f1d000 */
[--C-:B------:R-:W-:Y:S01]  /*2fc0*/  FFMA.FTZ R4, R4, UR11, -R145.reuse ;  /* 0x0000000b04047c23 */ /* 0x100fe20008010891 */
[----:B------:R-:W-:Y:S01]  /*2fd0*/  @!P3 VIADDMNMX R141, R2, R252, UR10, PT ;  /* 0x0000000a028dbe46 */ /* 0x000fe2000b8001fc */
[--C-:B------:R-:W-:Y:S01]  /*2fe0*/  FFMA.FTZ R5, R5, UR11, -R145.reuse ;  /* 0x0000000b05057c23 */ /* 0x100fe20008010891 */
[----:B------:R-:W-:Y:S01]  /*2ff0*/  FSEL R140, R140, RZ, P0 ;  /* 0x000000ff8c8c7208 */ /* 0x000fe20000000000 */
[----:B------:R-:W1:Y:S01]  /*3000*/  MUFU.EX2 R209, R4 ;  /* 0x0000000400d17308 */ /* 0x000e620000000800 */
[-C--:B------:R-:W-:Y:S02]  /*3010*/  @!P3 ISETP.GE.AND P1, PT, R144, R141.reuse, PT ;  /* 0x0000008d9000b20c */ /* 0x080fe40003f26270 */
[----:B------:R-:W-:Y:S02]  /*3020*/  LOP3.LUT R0, R158, 0xff, RZ, 0xc0, !PT ;  /* 0x000000ff9e007812 */ /* 0x000fe400078ec0ff */
[----:B------:R-:W-:Y:S02]  /*3030*/  @!P3 FSEL R6, R6, -INF , !P1 ;  /* 0xff8000000606b808 */ /* 0x000fe40004800000 */
[----:B------:R-:W-:Y:S03]  /*3040*/  @!P3 ISETP.GE.AND P1, PT, R147, R141, PT ;  /* 0x0000008d9300b20c */ /* 0x000fe60003f26270 */
[----:B------:R2:W-:Y:S01]  /*3050*/  MUFU.EX2 R210, R5 ;  /* 0x0000000500d27308 */ /* 0x0005e20000000800 */
[----:B------:R-:W-:Y:S01]  /*3060*/  ISETP.LE.U32.AND P0, PT, R0, UR12, PT ;  /* 0x0000000c00007c0c */ /* 0x000fe2000bf03070 */
[----:B------:R-:W-:Y:S01]  /*3070*/  FFMA.FTZ R6, R6, UR11, -R140 ;  /* 0x0000000b06067c23 */ /* 0x000fe2000801088c */
[----:B------:R-:W-:Y:S02]  /*3080*/  @!P3 FSEL R7, R7, -INF , !P1 ;  /* 0xff8000000707b808 */ /* 0x000fe40004800000 */
[----:B------:R-:W-:Y:S02]  /*3090*/  SHF.R.U32.HI R0, RZ, 0x18, R158 ;  /* 0x00000018ff007819 */ /* 0x000fe4000001169e */
[----:B------:R-:W-:Y:S01]  /*30a0*/  FSETP.NEU.FTZ.AND P1, PT, R232, -INF , PT ;  /* 0xff800000e800780b */ /* 0x000fe20003f3d000 */
[----:B------:R-:W-:Y:S01]  /*30b0*/  FFMA.FTZ R7, R7, UR11, -R140 ;  /* 0x0000000b07077c23 */ /* 0x000fe2000801088c */
[----:B------:R-:W-:Y:S01]  /*30c0*/  ISETP.LE.U32.AND P6, PT, R0, UR12, PT ;  /* 0x0000000c00007c0c */ /* 0x000fe2000bfc3070 */
[----:B------:R2:W-:Y:S01]  /*30d0*/  MUFU.EX2 R215, R6 ;  /* 0x0000000600d77308 */ /* 0x0005e20000000800 */
[----:B------:R-:W-:Y:S01]  /*30e0*/  LOP3.LUT R159, R148, 0xff, RZ, 0xc0, !PT ;  /* 0x000000ff949f7812 */ /* 0x000fe200078ec0ff */
[----:B------:R-:W-:Y:S01]  /*30f0*/  IMAD.WIDE.U32 R148, R162, -0x326172a9, RZ ;  /* 0xcd9e8d57a2947825 */ /* 0x000fe200078e00ff */
[----:B------:R-:W-:Y:S02]  /*3100*/  LOP3.LUT R161, R150, 0xff, RZ, 0xc0, !PT ;  /* 0x000000ff96a17812 */ /* 0x000fe400078ec0ff */
[--C-:B------:R-:W-:Y:S01]  /*3110*/  SHF.R.U32.HI R162, RZ, 0x18, R150.reuse ;  /* 0x00000018ffa27819 */ /* 0x100fe20000011696 */
[----:B-1----:R-:W-:Y:S01]  /*3120*/  @!P0 FADD.FTZ R209, -R209, -RZ ;  /* 0x800000ffd1d18221 */ /* 0x002fe20000010100 */
[C---:B--2---:R-:W-:Y:S03]  /*3130*/  @!P3 VIADDMNMX R5, R2.reuse, R251, UR10, PT ;  /* 0x0000000a0205be46 */ /* 0x044fe6000b8001fb */
[----:B------:R1:W2:Y:S01]  /*3140*/  MUFU.EX2 R213, R7 ;  /* 0x0000000700d57308 */ /* 0x0002a20000000800 */
[----:B------:R-:W-:Y:S01]  /*3150*/  @!P3 VIADDMNMX R2, R2, R250, UR10, PT ;  /* 0x0000000a0202be46 */ /* 0x000fe2000b8001fa */
[----:B------:R-:W-:Y:S01]  /*3160*/  FMUL.FTZ R4, R232, 1.4426950216293334961 ;  /* 0x3fb8aa3be8047820 */ /* 0x000fe20000410000 */
[-C--:B------:R-:W-:Y:S01]  /*3170*/  @!P3 ISETP.GE.AND P2, PT, R144, R5.reuse, PT ;  /* 0x000000059000b20c */ /* 0x080fe20003f46270 */
[C---:B------:R-:W-:Y:S01]  /*3180*/  FMUL.FTZ R0, R231.reuse, 1.4426950216293334961 ;  /* 0x3fb8aa3be7007820 */ /* 0x040fe20000410000 */
[----:B------:R-:W-:Y:S02]  /*3190*/  SHF.R.U32.HI R170, RZ, 0x10, R150 ;  /* 0x00000010ffaa7819 */ /* 0x000fe40000011696 */
[----:B------:R-:W-:Y:S02]  /*31a0*/  FSEL R4, R4, RZ, P1 ;  /* 0x000000ff04047208 */ /* 0x000fe40000800000 */
[----:B------:R-:W-:Y:S01]  /*31b0*/  FSETP.NEU.FTZ.AND P1, PT, R231, -INF , PT ;  /* 0xff800000e700780b */ /* 0x000fe20003f3d000 */
[----:B------:R-:W-:Y:S01]  /*31c0*/  @!P3 VIADD R6, R144, 0x9 ;  /* 0x000000099006b836 */ /* 0x000fe20000000000 */
[----:B------:R-:W-:Y:S02]  /*31d0*/  @!P3 FSEL R8, R8, -INF , !P2 ;  /* 0xff8000000808b808 */ /* 0x000fe40005000000 */
[CC--:B------:R-:W-:Y:S02]  /*31e0*/  @!P3 ISETP.GE.AND P2, PT, R147.reuse, R5.reuse, PT ;  /* 0x000000059300b20c */ /* 0x0c0fe40003f46270 */
[----:B------:R-:W-:Y:S01]  /*31f0*/  FSEL R0, R0, RZ, P1 ;  /* 0x000000ff00007208 */ /* 0x000fe20000800000 */
[--C-:B------:R-:W-:Y:S01]  /*3200*/  FFMA.FTZ R8, R8, UR11, -R4.reuse ;  /* 0x0000000b08087c23 */ /* 0x100fe20008010804 */
[-C--:B------:R-:W-:Y:S01]  /*3210*/  @!P3 ISETP.GE.AND P1, PT, R147, R2.reuse, PT ;  /* 0x000000029300b20c */ /* 0x080fe20003f26270 */
[C---:B-1----:R-:W-:Y:S01]  /*3220*/  @!P3 VIADD R7, R144.reuse, 0x8 ;  /* 0x000000089007b836 */ /* 0x042fe20000000000 */
[----:B------:R-:W-:Y:S01]  /*3230*/  @!P3 FSEL R9, R9, -INF , !P2 ;  /* 0xff8000000909b808 */ /* 0x000fe20005000000 */
[----:B--2---:R-:W-:Y:S01]  /*3240*/  @!P6 FADD.FTZ R213, -R213, -RZ ;  /* 0x800000ffd5d5e221 */ /* 0x004fe20000010100 */
[-C--:B------:R-:W-:Y:S01]  /*3250*/  @!P3 ISETP.GE.AND P2, PT, R144, R2.reuse, PT ;  /* 0x000000029000b20c */ /* 0x080fe20003f46270 */
[----:B------:R-:W-:Y:S01]  /*3260*/  MUFU.EX2 R216, R8 ;  /* 0x0000000800d87308 */ /* 0x000fe20000000800 */
[----:B------:R-:W-:Y:S01]  /*3270*/  @!P3 FSEL R11, R11, -INF , !P1 ;  /* 0xff8000000b0bb808 */ /* 0x000fe20004800000 */
[----:B------:R-:W-:Y:S01]  /*3280*/  FFMA.FTZ R9, R9, UR11, -R4 ;  /* 0x0000000b09097c23 */ /* 0x000fe20008010804 */
[-C--:B------:R-:W-:Y:S02]  /*3290*/  @!P3 ISETP.GE.AND P1, PT, R6, R5.reuse, PT ;  /* 0x000000050600b20c */ /* 0x080fe40003f26270 */
[----:B------:R-:W-:Y:S01]  /*32a0*/  @!P3 FSEL R10, R10, -INF , !P2 ;  /* 0xff8000000a0ab808 */ /* 0x000fe20005000000 */
[--C-:B------:R-:W-:Y:S01]  /*32b0*/  FFMA.FTZ R11, R11, UR11, -R0.reuse ;  /* 0x0000000b0b0b7c23 */ /* 0x100fe20008010800 */
[----:B------:R-:W-:Y:S03]  /*32c0*/  @!P3 ISETP.GE.AND P2, PT, R7, R5, PT ;  /* 0x000000050700b20c */ /* 0x000fe60003f46270 */
        /* <DEDUP_REMOVED lines=13> */
[-C--:B------:R-:W-:Y:S03]  /*33a0*/  @!P3 ISETP.GE.AND P2, PT, R7, R146.reuse, PT ;  /* 0x000000920700b20c */ /* 0x080fe60003f46270 */
[----:B------:R-:W-:Y:S01]  /*33b0*/  MUFU.EX2 R219, R11 ;  /* 0x0000000b00db7308 */ /* 0x000fe20000000800 */
[----:B------:R-:W-:Y:S01]  /*33c0*/  @!P3 FSEL R17, R17, -INF , !P1 ;  /* 0xff8000001111b808 */ /* 0x000fe20004800000 */
[----:B------:R-:W-:Y:S01]  /*33d0*/  FFMA.FTZ R14, R14, UR11, -R0 ;  /* 0x0000000b0e0e7c23 */ /* 0x000fe20008010800 */
[-C--:B------:R-:W-:Y:S01]  /*33e0*/  @!P3 ISETP.GE.AND P1, PT, R6, R141.reuse, PT ;  /* 0x0000008d0600b20c */ /* 0x080fe20003f26270 */
[----:B------:R-:W-:Y:S01]  /*33f0*/  @!P3 VIADD R6, R144, 0x11 ;  /* 0x000000119006b836 */ /* 0x000fe20000000000 */
[----:B------:R-:W-:Y:S01]  /*3400*/  @!P3 FSEL R16, R16, -INF , !P2 ;  /* 0xff8000001010b808 */ /* 0x000fe20005000000 */
[--C-:B------:R-:W-:Y:S01]  /*3410*/  FFMA.FTZ R17, R17, UR11, -R145.reuse ;  /* 0x0000000b11117c23 */ /* 0x100fe20008010891 */
[-C--:B------:R-:W-:Y:S01]  /*3420*/  @!P3 ISETP.GE.AND P2, PT, R7, R141.reuse, PT ;  /* 0x0000008d0700b20c */ /* 0x080fe20003f46270 */
[----:B------:R-:W-:Y:S01]  /*3430*/  @!P3 VIADD R7, R144, 0x10 ;  /* 0x000000109007b836 */ /* 0x000fe20000000000 */
[----:B------:R-:W-:Y:S01]  /*3440*/  @!P3 FSEL R19, R19, -INF , !P1 ;  /* 0xff8000001313b808 */ /* 0x000fe20004800000 */
[--C-:B------:R-:W-:Y:S01]  /*3450*/  FFMA.FTZ R16, R16, UR11, -R145.reuse ;  /* 0x0000000b10107c23 */ /* 0x100fe20008010891 */
[-C--:B------:R-:W-:Y:S01]  /*3460*/  @!P3 ISETP.GE.AND P1, PT, R6, R146.reuse, PT ;  /* 0x000000920600b20c */ /* 0x080fe20003f26270 */
[----:B------:R-:W-:Y:S01]  /*3470*/  MUFU.EX2 R199, R17 ;  /* 0x0000001100c77308 */ /* 0x000fe20000000800 */
[----:B------:R-:W-:Y:S01]  /*3480*/  @!P3 FSEL R18, R18, -INF , !P2 ;  /* 0xff8000001212b808 */ /* 0x000fe20005000000 */
[--C-:B------:R-:W-:Y:S01]  /*3490*/  FFMA.FTZ R19, R19, UR11, -R140.reuse ;  /* 0x0000000b13137c23 */ /* 0x100fe2000801088c */
[----:B------:R-:W-:Y:S02]  /*34a0*/  @!P3 ISETP.GE.AND P2, PT, R7, R146, PT ;  /* 0x000000920700b20c */ /* 0x000fe40003f46270 */
[----:B------:R-:W-:Y:S01]  /*34b0*/  @!P3 FSEL R21, R21, -INF , !P1 ;  /* 0xff8000001515b808 */ /* 0x000fe20004800000 */
[--C-:B------:R-:W-:Y:S01]  /*34c0*/  FFMA.FTZ R18, R18, UR11, -R140.reuse ;  /* 0x0000000b12127c23 */ /* 0x100fe2000801088c */
[-C--:B------:R-:W-:Y:S03]  /*34d0*/  @!P3 ISETP.GE.AND P1, PT, R6, R141.reuse, PT ;  /* 0x0000008d0600b20c */ /* 0x080fe60003f26270 */
        /* <DEDUP_REMOVED lines=10> */
[-C--:B------:R-:W-:Y:S02]  /*3580*/  @!P3 ISETP.GE.AND P2, PT, R7, R5.reuse, PT ;  /* 0x000000050700b20c */ /* 0x080fe40003f46270 */
[----:B------:R-:W-:Y:S01]  /*3590*/  @!P3 FSEL R25, R25, -INF , !P1 ;  /* 0xff8000001919b808 */ /* 0x000fe20004800000 */
[----:B------:R-:W-:Y:S01]  /*35a0*/  FFMA.FTZ R22, R22, UR11, -R140 ;  /* 0x0000000b16167c23 */ /* 0x000fe2000801088c */
[-C--:B------:R-:W-:Y:S01]  /*35b0*/  @!P3 ISETP.GE.AND P1, PT, R6, R2.reuse, PT ;  /* 0x000000020600b20c */ /* 0x080fe20003f26270 */
[----:B------:R-:W-:Y:S01]  /*35c0*/  @!P3 VIADD R6, R144, 0x18 ;  /* 0x000000189006b836 */ /* 0x000fe20000000000 */
[----:B------:R-:W-:Y:S01]  /*35d0*/  @!P3 FSEL R24, R24, -INF , !P2 ;  /* 0xff8000001818b808 */ /* 0x000fe20005000000 */
[----:B------:R-:W-:Y:S01]  /*35e0*/  @!P3 VIADD R144, R144, 0x19 ;  /* 0x000000199090b836 */ /* 0x000fe20000000000 */
[-C--:B------:R-:W-:Y:S01]  /*35f0*/  @!P3 ISETP.GE.AND P2, PT, R7, R2.reuse, PT ;  /* 0x000000020700b20c */ /* 0x080fe20003f46270 */
[----:B------:R-:W-:Y:S01]  /*3600*/  MUFU.EX2 R202, R16 ;  /* 0x0000001000ca7308 */ /* 0x000fe20000000800 */
[----:B------:R-:W-:Y:S01]  /*3610*/  @!P3 FSEL R27, R27, -INF , !P1 ;  /* 0xff8000001b1bb808 */ /* 0x000fe20004800000 */
[--C-:B------:R-:W-:Y:S01]  /*3620*/  FFMA.FTZ R24, R24, UR11, -R4.reuse ;  /* 0x0000000b18187c23 */ /* 0x100fe20008010804 */
[----:B------:R-:W-:Y:S01]  /*3630*/  @!P3 FSEL R26, R26, -INF , !P2 ;  /* 0xff8000001a1ab808 */ /* 0x000fe20005000000 */
[----:B------:R-:W-:Y:S01]  /*3640*/  FFMA.FTZ R25, R25, UR11, -R4 ;  /* 0x0000000b19197c23 */ /* 0x000fe20008010804 */
[-C--:B------:R-:W-:Y:S01]  /*3650*/  @!P3 ISETP.GE.AND P1, PT, R144, R5.reuse, PT ;  /* 0x000000059000b20c */ /* 0x080fe20003f26270 */
[--C-:B------:R-:W-:Y:S01]  /*3660*/  FFMA.FTZ R27, R27, UR11, -R0.reuse ;  /* 0x0000000b1b1b7c23 */ /* 0x100fe20008010800 */
[----:B------:R-:W-:Y:S03]  /*3670*/  @!P3 ISETP.GE.AND P2, PT, R6, R5, PT ;  /* 0x000000050600b20c */ /* 0x000fe60003f46270 */
[----:B------:R-:W-:Y:S01]  /*3680*/  MUFU.EX2 R204, R18 ;  /* 0x0000001200cc7308 */ /* 0x000fe20000000800 */
[----:B------:R-:W-:Y:S01]  /*3690*/  @!P3 FSEL R29, R29, -INF , !P1 ;  /* 0xff8000001d1db808 */ /* 0x000fe20004800000 */
[----:B------:R-:W-:Y:S01]  /*36a0*/  FFMA.FTZ R26, R26, UR11, -R0 ;  /* 0x0000000b1a1a7c23 */ /* 0x000fe20008010800 */
[----:B------:R-:W-:Y:S02]  /*36b0*/  @!P3 FSEL R28, R28, -INF , !P2 ;  /* 0xff8000001c1cb808 */ /* 0x000fe40005000000 */
[-C--:B------:R-:W-:Y:S02]  /*36c0*/  @!P3 ISETP.GE.AND P1, PT, R144, R2.reuse, PT ;  /* 0x000000029000b20c */ /* 0x080fe40003f26270 */
[----:B------:R-:W-:Y:S03]  /*36d0*/  @!P3 ISETP.GE.AND P2, PT, R6, R2, PT ;  /* 0x000000020600b20c */ /* 0x000fe60003f46270 */
[----:B------:R-:W1:Y:S01]  /*36e0*/  MUFU.EX2 R203, R19 ;  /* 0x0000001300cb7308 */ /* 0x000e620000000800 */
[----:B------:R-:W-:Y:S01]  /*36f0*/  LOP3.LUT R2, R158, 0xffff, RZ, 0xc0, !PT ;  /* 0x0000ffff9e027812 */ /* 0x000fe200078ec0ff */
[--C-:B------:R-:W-:Y:S01]  /*3700*/  FFMA.FTZ R28, R28, UR11, -R4.reuse ;  /* 0x0000000b1c1c7c23 */ /* 0x100fe20008010804 */
[----:B------:R-:W-:Y:S01]  /*3710*/  @!P3 FSEL R31, R31, -INF , !P1 ;  /* 0xff8000001f1fb808 */ /* 0x000fe20004800000 */
[----:B------:R-:W-:Y:S01]  /*3720*/  FFMA.FTZ R4, R29, UR11, -R4 ;  /* 0x0000000b1d047c23 */ /* 0x000fe20008010804 */
[----:B------:R-:W-:Y:S02]  /*3730*/  @!P3 FSEL R30, R30, -INF , !P2 ;  /* 0xff8000001e1eb808 */ /* 0x000fe40005000000 */
[-C--:B------:R-:W-:Y:S03]  /*3740*/  @!P3 ISETP.GE.AND P2, PT, R6, R146.reuse, PT ;  /* 0x000000920600b20c */ /* 0x080fe60003f46270 */
[----:B------:R-:W-:Y:S01]  /*3750*/  MUFU.EX2 R195, R20 ;  /* 0x0000001400c37308 */ /* 0x000fe20000000800 */
[----:B------:R-:W-:Y:S01]  /*3760*/  @!P3 ISETP.GE.AND P1, PT, R144, R146, PT ;  /* 0x000000929000b20c */ /* 0x000fe20003f26270 */
[----:B------:R-:W-:Y:S01]  /*3770*/  FFMA.FTZ R30, R30, UR11, -R0 ;  /* 0x0000000b1e1e7c23 */ /* 0x000fe20008010800 */
[----:B------:R-:W-:Y:S01]  /*3780*/  SHF.R.U32.HI R5, RZ, 0x10, R158 ;  /* 0x00000010ff057819 */ /* 0x000fe2000001169e */
[----:B------:R-:W-:Y:S01]  /*3790*/  FFMA.FTZ R0, R31, UR11, -R0 ;  /* 0x0000000b1f007c23 */ /* 0x000fe20008010800 */
[----:B------:R-:W-:Y:S02]  /*37a0*/  SHF.R.U32.HI R2, RZ, 0x8, R2 ;  /* 0x00000008ff027819 */ /* 0x000fe40000011602 */
[----:B------:R-:W-:Y:S03]  /*37b0*/  @!P3 FSEL R33, R33, -INF , !P1 ;  /* 0xff8000002121b808 */ /* 0x000fe60004800000 */
[----:B------:R-:W-:Y:S01]  /*37c0*/  MUFU.EX2 R201, R22 ;  /* 0x0000001600c97308 */ /* 0x000fe20000000800 */
[----:B------:R-:W-:Y:S01]  /*37d0*/  @!P3 FSEL R32, R32, -INF , !P2 ;  /* 0xff8000002020b808 */ /* 0x000fe20005000000 */
[----:B-1----:R-:W-:Y:S01]  /*37e0*/  @!P5 FADD.FTZ R203, -R203, -RZ ;  /* 0x800000ffcbcbd221 */ /* 0x002fe20000010100 */
[-C--:B------:R-:W-:Y:S02]  /*37f0*/  @!P3 ISETP.GE.AND P2, PT, R6, R141.reuse, PT ;  /* 0x0000008d0600b20c */ /* 0x080fe40003f46270 */
[----:B------:R-:W-:Y:S01]  /*3800*/  @!P3 ISETP.GE.AND P1, PT, R144, R141, PT ;  /* 0x0000008d9000b20c */ /* 0x000fe20003f26270 */
[--C-:B------:R-:W-:Y:S01]  /*3810*/  FFMA.FTZ R32, R32, UR11, -R145.reuse ;  /* 0x0000000b20207c23 */ /* 0x100fe20008010891 */
[----:B------:R-:W-:Y:S03]  /*3820*/  LOP3.LUT R5, R5, 0xff, RZ, 0xc0, !PT ;  /* 0x000000ff05057812 */ /* 0x000fe600078ec0ff */
[----:B------:R-:W-:Y:S01]  /*3830*/  MUFU.EX2 R198, R23 ;  /* 0x0000001700c67308 */ /* 0x000fe20000000800 */
[----:B------:R-:W-:Y:S01]  /*3840*/  LOP3.LUT R2, R2, 0xffff, RZ, 0xc0, !PT ;  /* 0x0000ffff02027812 */ /* 0x000fe200078ec0ff */
[----:B------:R-:W-:Y:S01]  /*3850*/  FFMA.FTZ R145, R33, UR11, -R145 ;  /* 0x0000000b21917c23 */ /* 0x000fe20008010891 */
[----:B------:R-:W-:Y:S02]  /*3860*/  LOP3.LUT R171, R150, 0xffff, RZ, 0xc0, !PT ;  /* 0x0000ffff96ab7812 */ /* 0x000fe400078ec0ff */
[----:B------:R-:W-:Y:S02]  /*3870*/  LOP3.LUT R150, R149, UR46, R164, 0x96, !PT ;  /* 0x0000002e95967c12 */ /* 0x000fe4000f8e96a4 */
[----:B------:R-:W-:Y:S03]  /*3880*/  @!P3 FSEL R35, R35, -INF , !P1 ;  /* 0xff8000002323b808 */ /* 0x000fe60004800000 */
[----:B------:R-:W-:Y:S01]  /*3890*/  MUFU.EX2 R206, R24 ;  /* 0x0000001800ce7308 */ /* 0x000fe20000000800 */
[----:B------:R-:W-:Y:S02]  /*38a0*/  @!P3 FSEL R34, R34, -INF , !P2 ;  /* 0xff8000002222b808 */ /* 0x000fe40005000000 */
[----:B------:R-:W-:Y:S02]  /*38b0*/  ISETP.LE.U32.AND P2, PT, R5, UR12, PT ;  /* 0x0000000c05007c0c */ /* 0x000fe4000bf43070 */
[----:B------:R-:W-:Y:S01]  /*38c0*/  ISETP.LE.U32.AND P1, PT, R2, UR12, PT ;  /* 0x0000000c02007c0c */ /* 0x000fe2000bf23070 */
[--C-:B------:R-:W-:Y:S01]  /*38d0*/  FFMA.FTZ R34, R34, UR11, -R140.reuse ;  /* 0x0000000b22227c23 */ /* 0x100fe2000801088c */
[C---:B------:R-:W-:Y:S03]  /*38e0*/  LOP3.LUT R2, R150.reuse, 0xffff, RZ, 0xc0, !PT ;  /* 0x0000ffff96027812 */ /* 0x040fe600078ec0ff */
[----:B------:R-:W1:Y:S01]  /*38f0*/  MUFU.EX2 R190, R32 ;  /* 0x0000002000be7308 */ /* 0x000e620000000800 */
[----:B------:R-:W-:Y:S01]  /*3900*/  LOP3.LUT R6, R150, 0xff, RZ, 0xc0, !PT ;  /* 0x000000ff96067812 */ /* 0x000fe200078ec0ff */
[----:B------:R-:W-:Y:S01]  /*3910*/  FFMA.FTZ R140, R35, UR11, -R140 ;  /* 0x0000000b238c7c23 */ /* 0x000fe2000801088c */
[----:B------:R-:W-:Y:S02]  /*3920*/  SHF.R.U32.HI R5, RZ, 0x10, R150 ;  /* 0x00000010ff057819 */ /* 0x000fe40000011696 */
[----:B------:R-:W-:Y:S02]  /*3930*/  SHF.R.U32.HI R2, RZ, 0x8, R2 ;  /* 0x00000008ff027819 */ /* 0x000fe40000011602 */
[----:B------:R-:W-:Y:S01]  /*3940*/  ISETP.LE.U32.AND P3, PT, R6, UR12, PT ;  /* 0x0000000c06007c0c */ /* 0x000fe2000bf63070 */
[----:B------:R-:W-:Y:S01]  /*3950*/  @!P2 FADD.FTZ R215, -R215, -RZ ;  /* 0x800000ffd7d7a221 */ /* 0x000fe20000010100 */
[----:B------:R-:W-:Y:S01]  /*3960*/  SHF.R.U32.HI R150, RZ, 0x18, R150 ;  /* 0x00000018ff967819 */ /* 0x000fe20000011696 */
[----:B------:R-:W-:Y:S01]  /*3970*/  @!P1 FADD.FTZ R210, -R210, -RZ ;  /* 0x800000ffd2d29221 */ /* 0x000fe20000010100 */
[----:B------:R-:W-:Y:S01]  /*3980*/  LOP3.LUT R2, R2, 0xffff, RZ, 0xc0, !PT ;  /* 0x0000ffff02027812 */ /* 0x000fe200078ec0ff */
[----:B------:R-:W-:Y:S01]  /*3990*/  MUFU.EX2 R187, R145 ;  /* 0x0000009100bb7308 */ /* 0x000fe20000000800 */
[----:B------:R-:W-:Y:S02]  /*39a0*/  LOP3.LUT R5, R5, 0xff, RZ, 0xc0, !PT ;  /* 0x000000ff05057812 */ /* 0x000fe400078ec0ff */
[----:B------:R-:W-:Y:S02]  /*39b0*/  LOP3.LUT R149, R148, 0xffff, RZ, 0xc0, !PT ;  /* 0x0000ffff94957812 */ /* 0x000fe400078ec0ff */
[----:B------:R-:W-:Y:S02]  /*39c0*/  ISETP.LE.U32.AND P2, PT, R150, UR12, PT ;  /* 0x0000000c96007c0c */ /* 0x000fe4000bf43070 */
[----:B------:R-:W-:Y:S01]  /*39d0*/  ISETP.LE.U32.AND P1, PT, R2, UR12, PT ;  /* 0x0000000c02007c0c */ /* 0x000fe2000bf23070 */
[----:B------:R-:W-:Y:S01]  /*39e0*/  @!P3 FADD.FTZ R216, -R216, -RZ ;  /* 0x800000ffd8d8b221 */ /* 0x000fe20000010100 */
[----:B------:R-:W-:Y:S01]  /*39f0*/  ISETP.LE.U32.AND P0, PT, R5, UR12, PT ;  /* 0x0000000c05007c0c */ /* 0x000fe2000bf03070 */
[----:B------:R-:W-:Y:S01]  /*3a00*/  MUFU.EX2 R192, R34 ;  /* 0x0000002200c07308 */ /* 0x000fe20000000800 */
[----:B------:R-:W-:Y:S02]  /*3a10*/  SHF.R.U32.HI R2, RZ, 0x8, R149 ;  /* 0x00000008ff027819 */ /* 0x000fe40000011695 */
[----:B------:R-:W-:Y:S02]  /*3a20*/  SHF.R.U32.HI R160, RZ, 0x10, R148 ;  /* 0x00000010ffa07819 */ /* 0x000fe40000011694 */
[----:B------:R-:W-:Y:S02]  /*3a30*/  LOP3.LUT R2, R2, 0xffff, RZ, 0xc0, !PT ;  /* 0x0000ffff02027812 */ /* 0x000fe400078ec0ff */
[----:B------:R-:W-:Y:S01]  /*3a40*/  LOP3.LUT R156, R151, UR47, R156, 0x96, !PT ;  /* 0x0000002f979c7c12 */ /* 0x000fe2000f8e969c */
[----:B------:R-:W-:Y:S01]  /*3a50*/  @!P2 FADD.FTZ R219, -R219, -RZ ;  /* 0x800000ffdbdba221 */ /* 0x000fe20000010100 */
[----:B------:R-:W-:Y:S01]  /*3a60*/  LOP3.LUT R151, R148, 0xff, RZ, 0xc0, !PT ;  /* 0x000000ff94977812 */ /* 0x000fe200078ec0ff */
[----:B------:R-:W-:Y:S01]  /*3a70*/  @!P1 FADD.FTZ R214, -R214, -RZ ;  /* 0x800000ffd6d69221 */ /* 0x000fe20000010100 */
[----:B------:R-:W-:Y:S01]  /*3a80*/  ISETP.LE.U32.AND P3, PT, R2, UR12, PT ;  /* 0x0000000c02007c0c */ /* 0x000fe2000bf63070 */
[----:B------:R-:W-:Y:S01]  /*3a90*/  @!P0 FADD.FTZ R220, -R220, -RZ ;  /* 0x800000ffdcdc8221 */ /* 0x000fe20000010100 */
[----:B------:R-:W-:Y:S01]  /*3aa0*/  SHF.R.U32.HI R148, RZ, 0x18, R148 ;  /* 0x00000018ff947819 */ /* 0x000fe20000011694 */
[----:B------:R-:W-:Y:S01]  /*3ab0*/  MUFU.EX2 R211, R12 ;  /* 0x0000000c00d37308 */ /* 0x000fe20000000800 */
[----:B------:R-:W-:Y:S02]  /*3ac0*/  LOP3.LUT R2, R160, 0xff, RZ, 0xc0, !PT ;  /* 0x000000ffa0027812 */ /* 0x000fe400078ec0ff */
[----:B------:R-:W-:Y:S02]  /*3ad0*/  ISETP.LE.U32.AND P2, PT, R148, UR12, PT ;  /* 0x0000000c94007c0c */ /* 0x000fe4000bf43070 */
[----:B------:R-:W-:Y:S02]  /*3ae0*/  ISETP.LE.U32.AND P0, PT, R2, UR12, PT ;  /* 0x0000000c02007c0c */ /* 0x000fe4000bf03070 */
[----:B------:R-:W-:Y:S03]  /*3af0*/  ISETP.LE.U32.AND P4, PT, R159, UR12, PT ;  /* 0x0000000c9f007c0c */ /* 0x000fe6000bf83070 */
[----:B------:R-:W-:Y:S01]  /*3b00*/  MUFU.EX2 R194, R4 ;  /* 0x0000000400c27308 */ /* 0x000fe20000000800 */
[----:B------:R-:W-:Y:S02]  /*3b10*/  SHF.R.U32.HI R2, RZ, 0x8, R167 ;  /* 0x00000008ff027819 */ /* 0x000fe400000116a7 */
[--C-:B------:R-:W-:Y:S02]  /*3b20*/  SHF.R.U32.HI R6, RZ, 0x10, R157.reuse ;  /* 0x00000010ff067819 */ /* 0x100fe4000001169d */
[----:B------:R-:W-:Y:S02]  /*3b30*/  LOP3.LUT R5, R2, 0xffff, RZ, 0xc0, !PT ;  /* 0x0000ffff02057812 */ /* 0x000fe400078ec0ff */
[----:B------:R-:W-:Y:S01]  /*3b40*/  LOP3.LUT R2, R168, 0xff, RZ, 0xc0, !PT ;  /* 0x000000ffa8027812 */ /* 0x000fe200078ec0ff */
[----:B------:R-:W-:Y:S01]  /*3b50*/  @!P2 FADD.FTZ R217, -R217, -RZ ;  /* 0x800000ffd9d9a221 */ /* 0x000fe20000010100 */
[----:B------:R-:W-:Y:S01]  /*3b60*/  ISETP.LE.U32.AND P1, PT, R165, UR12, PT ;  /* 0x0000000ca5007c0c */ /* 0x000fe2000bf23070 */
[----:B------:R-:W-:Y:S01]  /*3b70*/  @!P0 FADD.FTZ R218, -R218, -RZ ;  /* 0x800000ffdada8221 */ /* 0x000fe20000010100 */
[----:B------:R-:W-:Y:S01]  /*3b80*/  ISETP.LE.U32.AND P0, PT, R5, UR12, PT ;  /* 0x0000000c05007c0c */ /* 0x000fe2000bf03070 */
[----:B------:R-:W-:Y:S01]  /*3b90*/  @!P4 FADD.FTZ R202, -R202, -RZ ;  /* 0x800000ffcacac221 */ /* 0x000fe20000010100 */
[----:B------:R-:W-:Y:S01]  /*3ba0*/  ISETP.LE.U32.AND P2, PT, R2, UR12, PT ;  /* 0x0000000c02007c0c */ /* 0x000fe2000bf43070 */
[----:B------:R-:W-:Y:S01]  /*3bb0*/  MUFU.EX2 R191, R140 ;  /* 0x0000008c00bf7308 */ /* 0x000fe20000000800 */
[C---:B------:R-:W-:Y:S02]  /*3bc0*/  LOP3.LUT R2, R157.reuse, 0xffff, RZ, 0xc0, !PT ;  /* 0x0000ffff9d027812 */ /* 0x040fe400078ec0ff */
[----:B------:R-:W-:Y:S02]  /*3bd0*/  LOP3.LUT R5, R157, 0xff, RZ, 0xc0, !PT ;  /* 0x000000ff9d057812 */ /* 0x000fe400078ec0ff */
[----:B------:R-:W-:Y:S02]  /*3be0*/  SHF.R.U32.HI R2, RZ, 0x8, R2 ;  /* 0x00000008ff027819 */ /* 0x000fe40000011602 */
[----:B------:R-:W-:Y:S01]  /*3bf0*/  ISETP.LE.U32.AND P4, PT, R5, UR12, PT ;  /* 0x0000000c05007c0c */ /* 0x000fe2000bf83070 */
[----:B-1----:R-:W-:Y:S01]  /*3c00*/  @!P1 FADD.FTZ R190, -R190, -RZ ;  /* 0x800000ffbebe9221 */ /* 0x002fe20000010100 */
[----:B------:R-:W-:Y:S01]  /*3c10*/  LOP3.LUT R5, R2, 0xffff, RZ, 0xc0, !PT ;  /* 0x0000ffff02057812 */ /* 0x000fe200078ec0ff */
[----:B------:R-:W-:Y:S01]  /*3c20*/  @!P0 FADD.FTZ R199, -R199, -RZ ;  /* 0x800000ffc7c78221 */ /* 0x000fe20000010100 */
[----:B------:R-:W-:Y:S01]  /*3c30*/  SHF.R.U32.HI R157, RZ, 0x18, R157 ;  /* 0x00000018ff9d7819 */ /* 0x000fe2000001169d */
[----:B------:R-:W-:Y:S01]  /*3c40*/  @!P2 FADD.FTZ R204, -R204, -RZ ;  /* 0x800000ffcccca221 */ /* 0x000fe20000010100 */
[----:B------:R-:W-:Y:S01]  /*3c50*/  LOP3.LUT R2, R6, 0xff, RZ, 0xc0, !PT ;  /* 0x000000ff06027812 */ /* 0x000fe200078ec0ff */
[----:B------:R-:W1:Y:S01]  /*3c60*/  MUFU.EX2 R212, R13 ;  /* 0x0000000d00d47308 */ /* 0x000e620000000800 */
[----:B------:R-:W-:Y:S02]  /*3c70*/  ISETP.LE.U32.AND P5, PT, R157, UR12, PT ;  /* 0x0000000c9d007c0c */ /* 0x000fe4000bfa3070 */
[----:B------:R-:W-:Y:S02]  /*3c80*/  ISETP.LE.U32.AND P2, PT, R2, UR12, PT ;  /* 0x0000000c02007c0c */ /* 0x000fe4000bf43070 */
[----:B------:R-:W-:Y:S01]  /*3c90*/  LOP3.LUT R2, R156, 0xff, RZ, 0xc0, !PT ;  /* 0x000000ff9c027812 */ /* 0x000fe200078ec0ff */
[----:B------:R-:W-:Y:S01]  /*3ca0*/  @!P4 FADD.FTZ R195, -R195, -RZ ;  /* 0x800000ffc3c3c221 */ /* 0x000fe20000010100 */
[----:B------:R-:W-:Y:S03]  /*3cb0*/  ISETP.LE.U32.AND P0, PT, R5, UR12, PT ;  /* 0x0000000c05007c0c */ /* 0x000fe6000bf03070 */
[----:B------:R-:W2:Y:S01]  /*3cc0*/  MUFU.EX2 R193, R21 ;  /* 0x0000001500c17308 */ /* 0x000ea20000000800 */
[----:B------:R-:W-:Y:S02]  /*3cd0*/  ISETP.LE.U32.AND P4, PT, R2, UR12, PT ;  /* 0x0000000c02007c0c */ /* 0x000fe4000bf83070 */
[----:B------:R-:W-:Y:S02]  /*3ce0*/  SHF.R.U32.HI R5, RZ, 0x8, R166 ;  /* 0x00000008ff057819 */ /* 0x000fe400000116a6 */
[----:B------:R-:W-:Y:S01]  /*3cf0*/  LOP3.LUT R2, R169, 0xff, RZ, 0xc0, !PT ;  /* 0x000000ffa9027812 */ /* 0x000fe200078ec0ff */
[----:B------:R-:W-:Y:S01]  /*3d00*/  @!P5 FADD.FTZ R198, -R198, -RZ ;  /* 0x800000ffc6c6d221 */ /* 0x000fe20000010100 */
[----:B------:R-:W-:Y:S01]  /*3d10*/  LOP3.LUT R5, R5, 0xffff, RZ, 0xc0, !PT ;  /* 0x0000ffff05057812 */ /* 0x000fe200078ec0ff */
[----:B------:R-:W-:Y:S01]  /*3d20*/  @!P2 FADD.FTZ R201, -R201, -RZ ;  /* 0x800000ffc9c9a221 */ /* 0x000fe20000010100 */
[----:B------:R-:W-:Y:S01]  /*3d30*/  ISETP.LE.U32.AND P2, PT, R2, UR12, PT ;  /* 0x0000000c02007c0c */ /* 0x000fe2000bf43070 */
[----:B------:R3:W-:Y:S01]  /*3d40*/  MUFU.EX2 R197, R0 ;  /* 0x0000000000c57308 */ /* 0x0007e20000000800 */
[----:B------:R-:W-:Y:S01]  /*3d50*/  ISETP.LE.U32.AND P5, PT, R5, UR12, PT ;  /* 0x0000000c05007c0c */ /* 0x000fe2000bfa3070 */
[----:B-1----:R-:W-:Y:S01]  /*3d60*/  @!P3 FADD.FTZ R212, -R212, -RZ ;  /* 0x800000ffd4d4b221 */ /* 0x002fe20000010100 */
[--C-:B------:R-:W-:Y:S01]  /*3d70*/  SHF.R.U32.HI R2, RZ, 0x18, R156.reuse ;  /* 0x00000018ff027819 */ /* 0x100fe2000001169c */
[----:B------:R-:W-:Y:S01]  /*3d80*/  @!P4 FADD.FTZ R206, -R206, -RZ ;  /* 0x800000ffcecec221 */ /* 0x000fe20000010100 */
[----:B------:R-:W-:Y:S02]  /*3d90*/  LOP3.LUT R5, R170, 0xff, RZ, 0xc0, !PT ;  /* 0x000000ffaa057812 */ /* 0x000fe400078ec0ff */
[----:B------:R-:W-:Y:S01]  /*3da0*/  ISETP.LE.U32.AND P4, PT, R2, UR12, PT ;  /* 0x0000000c02007c0c */ /* 0x000fe2000bf83070 */
[----:B--2---:R-:W-:Y:S01]  /*3db0*/  @!P0 FADD.FTZ R193, -R193, -RZ ;  /* 0x800000ffc1c18221 */ /* 0x004fe20000010100 */
[----:B------:R-:W-:Y:S01]  /*3dc0*/  SHF.R.U32.HI R2, RZ, 0x10, R156 ;  /* 0x00000010ff027819 */ /* 0x000fe2000001169c */
[----:B------:R-:W-:Y:S01]  /*3dd0*/  MUFU.EX2 R205, R25 ;  /* 0x0000001900cd7308 */ /* 0x000fe20000000800 */
[----:B------:R-:W-:Y:S01]  /*3de0*/  ISETP.LE.U32.AND P1, PT, R5, UR12, PT ;  /* 0x0000000c05007c0c */ /* 0x000fe2000bf23070 */
[----:B------:R-:W-:Y:S01]  /*3df0*/  @!P2 FADD.FTZ R192, -R192, -RZ ;  /* 0x800000ffc0c0a221 */ /* 0x000fe20000010100 */
[----:B------:R-:W-:Y:S01]  /*3e00*/  LOP3.LUT R2, R2, 0xff, RZ, 0xc0, !PT ;  /* 0x000000ff02027812 */ /* 0x000fe200078ec0ff */
[----:B------:R-:W-:Y:S01]  /*3e10*/  @!P5 FADD.FTZ R187, -R187, -RZ ;  /* 0x800000ffbbbbd221 */ /* 0x000fe20000010100 */
[----:B------:R-:W-:Y:S02]  /*3e20*/  SHF.R.U32.HI R5, RZ, 0x8, R171 ;  /* 0x00000008ff057819 */ /* 0x000fe400000116ab */
[----:B------:R-:W-:Y:S03]  /*3e30*/  ISETP.LE.U32.AND P5, PT, R2, UR12, PT ;  /* 0x0000000c02007c0c */ /* 0x000fe6000bfa3070 */
[----:B------:R-:W1:Y:S01]  /*3e40*/  MUFU.EX2 R208, R26 ;  /* 0x0000001a00d07308 */ /* 0x000e620000000800 */
[----:B------:R-:W-:Y:S02]  /*3e50*/  LOP3.LUT R2, R5, 0xffff, RZ, 0xc0, !PT ;  /* 0x0000ffff05027812 */ /* 0x000fe400078ec0ff */
[----:B------:R-:W-:Y:S02]  /*3e60*/  F2FP.RELU.F16.F32.PACK_AB R5, R210, R209 ;  /* 0x000000d1d205723e */ /* 0x000fe400000008ff */
[----:B------:R-:W-:Y:S02]  /*3e70*/  ISETP.LE.U32.AND P2, PT, R2, UR12, PT ;  /* 0x0000000c02007c0c */ /* 0x000fe4000bf43070 */
[----:B------:R-:W-:Y:S01]  /*3e80*/  F2FP.RELU.F16.F32.PACK_AB R2, R213, R215 ;  /* 0x000000d7d502723e */ /* 0x000fe200000008ff */
[----:B------:R2:W-:Y:S01]  /*3e90*/  STS [R224+0x19000], R5 ;  /* 0x01900005e0007388 */ /* 0x0005e20000000800 */
[----:B------:R-:W-:Y:S01]  /*3ea0*/  ISETP.LE.U32.AND P6, PT, R151, UR12, PT ;  /* 0x0000000c97007c0c */ /* 0x000fe2000bfc3070 */
[----:B------:R-:W4:Y:S01]  /*3eb0*/  MUFU.EX2 R207, R27 ;  /* 0x0000001b00cf7308 */ /* 0x000f220000000800 */
[----:B------:R-:W-:Y:S01]  /*3ec0*/  LOP3.LUT R6, R156, 0xffff, RZ, 0xc0, !PT ;  /* 0x0000ffff9c067812 */ /* 0x000fe200078ec0ff */
[----:B------:R2:W-:Y:S01]  /*3ed0*/  STS [R224+0x19400], R2 ;  /* 0x01940002e0007388 */ /* 0x0005e20000000800 */
[----:B------:R-:W-:Y:S02]  /*3ee0*/  F2FP.RELU.F16.F32.PACK_AB R4, R199, R202 ;  /* 0x000000cac704723e */ /* 0x000fe400000008ff */
[----:B------:R-:W-:Y:S02]  /*3ef0*/  SHF.R.U32.HI R6, RZ, 0x8, R6 ;  /* 0x00000008ff067819 */ /* 0x000fe40000011606 */
[----:B---3--:R-:W-:Y:S01]  /*3f00*/  F2FP.RELU.F16.F32.PACK_AB R0, R187, R190 ;  /* 0x000000bebb00723e */ /* 0x008fe200000008ff */
[----:B------:R3:W-:Y:S01]  /*3f10*/  STS [R223+0x19000], R4 ;  /* 0x01900004df007388 */ /* 0x0007e20000000800 */
[----:B------:R-:W-:Y:S01]  /*3f20*/  LOP3.LUT R6, R6, 0xffff, RZ, 0xc0, !PT ;  /* 0x0000ffff06067812 */ /* 0x000fe200078ec0ff */
[----:B------:R-:W2:Y:S01]  /*3f30*/  MUFU.EX2 R196, R28 ;  /* 0x0000001c00c47308 */ /* 0x000ea20000000800 */
[----:B------:R-:W-:Y:S01]  /*3f40*/  ISETP.LE.U32.AND P3, PT, R161, UR12, PT ;  /* 0x0000000ca1007c0c */ /* 0x000fe2000bf63070 */
[----:B------:R-:W-:Y:S01]  /*3f50*/  @!P6 FADD.FTZ R211, -R211, -RZ ;  /* 0x800000ffd3d3e221 */ /* 0x000fe20000010100 */
[----:B------:R-:W-:Y:S01]  /*3f60*/  ISETP.LE.U32.AND P6, PT, R163, UR12, PT ;  /* 0x0000000ca3007c0c */ /* 0x000fe2000bfc3070 */
[----:B-1----:R-:W-:Y:S01]  /*3f70*/  @!P5 FADD.FTZ R208, -R208, -RZ ;  /* 0x800000ffd0d0d221 */ /* 0x002fe20000010100 */
[----:B------:R-:W-:Y:S01]  /*3f80*/  ISETP.LE.U32.AND P0, PT, R162, UR12, PT ;  /* 0x0000000ca2007c0c */ /* 0x000fe2000bf03070 */
[----:B------:R-:W-:Y:S01]  /*3f90*/  @!P2 FADD.FTZ R194, -R194, -RZ ;  /* 0x800000ffc2c2a221 */ /* 0x000fe20000010100 */
[----:B----4-:R-:W-:Y:S03]  /*3fa0*/  @!P4 FADD.FTZ R207, -R207, -RZ ;  /* 0x800000ffcfcfc221 */ /* 0x010fe60000010100 */
[----:B------:R-:W1:Y:S01]  /*3fb0*/  MUFU.EX2 R200, R30 ;  /* 0x0000001e00c87308 */ /* 0x000e620000000800 */
[----:B------:R-:W-:Y:S02]  /*3fc0*/  FSETP.GE.FTZ.AND P5, PT, R210, RZ, PT ;  /* 0x000000ffd200720b */ /* 0x000fe40003fb6000 */
[----:B------:R-:W-:Y:S02]  /*3fd0*/  FSETP.GE.FTZ.AND P4, PT, R202, RZ, PT ;  /* 0x000000ffca00720b */ /* 0x000fe40003f96000 */
[----:B--2---:R-:W-:Y:S02]  /*3fe0*/  F2FP.RELU.F16.F32.PACK_AB R5, R219, R220 ;  /* 0x000000dcdb05723e */ /* 0x004fe400000008ff */
[----:B------:R-:W-:Y:S01]  /*3ff0*/  FSETP.GE.FTZ.AND P2, PT, R195, RZ, PT ;  /* 0x000000ffc300720b */ /* 0x000fe20003f56000 */
[----:B------:R-:W-:Y:S01]  /*4000*/  @!P6 FADD.FTZ R191, -R191, -RZ ;  /* 0x800000ffbfbfe221 */ /* 0x000fe20000010100 */
[----:B------:R-:W-:Y:S01]  /*4010*/  F2FP.RELU.F16.F32.PACK_AB R2, R203, R204 ;  /* 0x000000cccb02723e */ /* 0x000fe200000008ff */
[----:B------:R-:W-:Y:S01]  /*4020*/  @!P3 FADD.FTZ R196, -R196, -RZ ;  /* 0x800000ffc4c4b221 */ /* 0x000fe20000010100 */
[----:B------:R-:W-:Y:S01]  /*4030*/  ISETP.LE.U32.AND P6, PT, R6, UR12, PT ;  /* 0x0000000c06007c0c */ /* 0x000fe2000bfc3070 */
[----:B------:R-:W-:Y:S01]  /*4040*/  @!P0 FADD.FTZ R197, -R197, -RZ ;  /* 0x800000ffc5c58221 */ /* 0x000fe20000010100 */
[----:B------:R-:W-:Y:S01]  /*4050*/  F2FP.RELU.F16.F32.PACK_AB R6, R214, R216 ;  /* 0x000000d8d606723e */ /* 0x000fe200000008ff */
[----:B------:R2:W-:Y:S01]  /*4060*/  STS [R223+0x19400], R2 ;  /* 0x01940002df007388 */ /* 0x0005e20000000800 */
[----:B---3--:R-:W-:Y:S01]  /*4070*/  F2FP.RELU.F16.F32.PACK_AB R4, R193, R195 ;  /* 0x000000c3c104723e */ /* 0x008fe200000008ff */
[----:B-1----:R-:W-:Y:S02]  /*4080*/  @!P1 FADD.FTZ R200, -R200, -RZ ;  /* 0x800000ffc8c89221 */ /* 0x002fe40000010100 */
[----:B------:R1:W-:Y:S01]  /*4090*/  STS [R224+0x1a000], R6 ;  /* 0x01a00006e0007388 */ /* 0x0003e20000000800 */
[----:B------:R-:W-:Y:S02]  /*40a0*/  FSETP.GE.FTZ.AND P0, PT, R209, RZ, PT ;  /* 0x000000ffd100720b */ /* 0x000fe40003f16000 */
[----:B------:R-:W-:Y:S01]  /*40b0*/  FSETP.GE.FTZ.AND P1, PT, R193, RZ, PT ;  /* 0x000000ffc100720b */ /* 0x000fe20003f36000 */
[----:B------:R3:W-:Y:S01]  /*40c0*/  STS [R224+0x1a400], R5 ;  /* 0x01a40005e0007388 */ /* 0x0007e20000000800 */
[----:B------:R-:W-:Y:S01]  /*40d0*/  FSETP.GE.FTZ.AND P3, PT, R199, RZ, PT ;  /* 0x000000ffc700720b */ /* 0x000fe20003f76000 */
[----:B------:R-:W-:Y:S01]  /*40e0*/  @!P6 FADD.FTZ R205, -R205, -RZ ;  /* 0x800000ffcdcde221 */ /* 0x000fe20000010100 */
[----:B--2---:R-:W-:Y:S02]  /*40f0*/  F2FP.RELU.F16.F32.PACK_AB R2, R198, R201 ;  /* 0x000000c9c602723e */ /* 0x004fe400000008ff */
[----:B-1----:R-:W-:Y:S02]  /*4100*/  F2FP.RELU.F16.F32.PACK_AB R6, R212, R211 ;  /* 0x000000d3d406723e */ /* 0x002fe400000008ff */
        /* <DEDUP_REMOVED lines=15> */
[----:B------:R2:W-:Y:S04]  /*4200*/  STS [R221+0x1a400], R2 ;  /* 0x01a40002dd007388 */ /* 0x0005e80000000800 */
[----:B------:R-:W-:Y:S01]  /*4210*/  LDSM.16.M88.4 R16, [R177+0x6000] ;  /* 0x00600000b110783b */ /* 0x000fe20000000200 */
[----:B-1----:R-:W-:Y:S07]  /*4220*/  LEA R0, R186, UR4, 0x1 ;  /* 0x00000004ba007c11 */ /* 0x002fee000f8e08ff */
[----:B------:R-:W-:Y:S08]  /*4230*/  LDSM.16.M88.4 R132, [R177+0x6400] ;  /* 0x00640000b184783b */ /* 0x000ff00000000200 */
[----:B------:R-:W1:Y:S01]  /*4240*/  LDSM.16.M88.4 R32, [R0+0x6000] ;  /* 0x006000000020783b */ /* 0x000e620000000200 */
[----:B--2---:R-:W-:Y:S07]  /*4250*/  IMAD.IADD R2, R0, 0x1, R184 ;  /* 0x0000000100027824 */ /* 0x004fee00078e02b8 */
[----:B------:R-:W2:Y:S08]  /*4260*/  LDSM.16.M88.4 R28, [R0+0x6800] ;  /* 0x00680000001c783b */ /* 0x000eb00000000200 */
[----:B------:R-:W-:Y:S08]  /*4270*/  LDSM.16.M88.4 R136, [R2+0x6000] ;  /* 0x006000000288783b */ /* 0x000ff00000000200 */
[----:B------:R-:W3:Y:S08]  /*4280*/  LDSM.16.M88.4 R140, [R178+0x6000] ;  /* 0x00600000b28c783b */ /* 0x000ef00000000200 */
[----:B------:R-:W4:Y:S01]  /*4290*/  LDSM.16.M88.4 R144, [R2+0x6800] ;  /* 0x006800000290783b */ /* 0x000f220000000200 */
[-C--:B-1----:R-:W-:Y:S07]  /*42a0*/  HMMA.16816.F32 R4, R32, R16.reuse, RZ ;  /* 0x000000102004723c */ /* 0x082fee00000018ff */
[----:B------:R-:W1:Y:S01]  /*42b0*/  LDSM.16.M88.4 R148, [R178+0x6400] ;  /* 0x00640000b294783b */ /* 0x000e620000000200 */
[C---:B--2---:R-:W-:Y:S07]  /*42c0*/  HMMA.16816.F32 R8, R28.reuse, R16, RZ ;  /* 0x000000101c08723c */ /* 0x044fee00000018ff */
[----:B------:R-:W-:Y:S01]  /*42d0*/  LDSM.16.M88.4 R152, [R0+0x7000] ;  /* 0x007000000098783b */ /* 0x000fe20000000200 */
[-C--:B------:R-:W-:Y:S07]  /*42e0*/  HMMA.16816.F32 R12, R28, R18.reuse, RZ ;  /* 0x000000121c0c723c */ /* 0x080fee00000018ff */
[----:B------:R-:W2:Y:S01]  /*42f0*/  LDSM.16.M88.4 R156, [R177+0x8000] ;  /* 0x00800000b19c783b */ /* 0x000ea20000000200 */
[C---:B------:R-:W-:Y:S07]  /*4300*/  HMMA.16816.F32 R16, R32.reuse, R18, RZ ;  /* 0x000000122010723c */ /* 0x040fee00000018ff */
[----:B------:R-:W2:Y:S01]  /*4310*/  LDSM.16.M88.4 R160, [R0+0x7800] ;  /* 0x0078000000a0783b */ /* 0x000ea20000000200 */
[-C--:B------:R-:W-:Y:S06]  /*4320*/  HMMA.16816.F32 R20, R32, R132.reuse, RZ ;  /* 0x000000842014723c */ /* 0x080fec00000018ff */
[C---:B------:R-:W-:Y:S01]  /*4330*/  HMMA.16816.F32 R24, R28.reuse, R132, RZ ;  /* 0x000000841c18723c */ /* 0x040fe200000018ff */
[----:B------:R-:W-:Y:S05]  /*4340*/  LDSM.16.M88.4 R164, [R178+0x8000] ;  /* 0x00800000b2a4783b */ /* 0x000fea0000000200 */
[-C--:B------:R-:W-:Y:S03]  /*4350*/  HMMA.16816.F32 R28, R28, R134.reuse, RZ ;  /* 0x000000861c1c723c */ /* 0x080fe600000018ff */
[----:B------:R-:W-:Y:S03]  /*4360*/  LDSM.16.M88.4 R168, [R178+0xa000] ;  /* 0x00a00000b2a8783b */ /* 0x000fe60000000200 */
[----:B------:R-:W-:Y:S05]  /*4370*/  HMMA.16816.F32 R32, R32, R134, RZ ;  /* 0x000000862020723c */ /* 0x000fea00000018ff */
[----:B------:R-:W2:Y:S01]  /*4380*/  LDSM.16.M88.4 R132, [R177+0x8400] ;  /* 0x00840000b184783b */ /* 0x000ea20000000200 */
[-C--:B---3--:R-:W-:Y:S06]  /*4390*/  HMMA.16816.F32 R4, R136, R140.reuse, R4 ;  /* 0x0000008c8804723c */ /* 0x088fec0000001804 */
[C---:B----4-:R-:W-:Y:S06]  /*43a0*/  HMMA.16816.F32 R8, R144.reuse, R140, R8 ;  /* 0x0000008c9008723c */ /* 0x050fec0000001808 */
[-C--:B------:R-:W-:Y:S06]  /*43b0*/  HMMA.16816.F32 R12, R144, R142.reuse, R12 ;  /* 0x0000008e900c723c */ /* 0x080fec000000180c */
[C---:B------:R-:W-:Y:S01]  /*43c0*/  HMMA.16816.F32 R16, R136.reuse, R142, R16 ;  /* 0x0000008e8810723c */ /* 0x040fe20000001810 */
[----:B------:R-:W3:Y:S05]  /*43d0*/  LDSM.16.M88.4 R140, [R2+0x7000] ;  /* 0x00700000028c783b */ /* 0x000eea0000000200 */
[-C--:B-1----:R-:W-:Y:S06]  /*43e0*/  HMMA.16816.F32 R20, R136, R148.reuse, R20 ;  /* 0x000000948814723c */ /* 0x082fec0000001814 */
[C---:B------:R-:W-:Y:S06]  /*43f0*/  HMMA.16816.F32 R24, R144.reuse, R148, R24 ;  /* 0x000000949018723c */ /* 0x040fec0000001818 */
[-C--:B------:R-:W-:Y:S01]  /*4400*/  HMMA.16816.F32 R28, R144, R150.reuse, R28 ;  /* 0x00000096901c723c */ /* 0x080fe2000000181c */
[----:B------:R-:W1:Y:S05]  /*4410*/  LDSM.16.M88.4 R144, [R2+0x7800] ;  /* 0x007800000290783b */ /* 0x000e6a0000000200 */
[----:B------:R-:W-:Y:S03]  /*4420*/  HMMA.16816.F32 R32, R136, R150, R32 ;  /* 0x000000968820723c */ /* 0x000fe60000001820 */
[----:B------:R-:W4:Y:S03]  /*4430*/  LDSM.16.M88.4 R136, [R178+0x8400] ;  /* 0x00840000b288783b */ /* 0x000f260000000200 */
[-C--:B--2---:R-:W-:Y:S05]  /*4440*/  HMMA.16816.F32 R4, R152, R156.reuse, R4 ;  /* 0x0000009c9804723c */ /* 0x084fea0000001804 */
[----:B------:R-:W-:Y:S01]  /*4450*/  LDSM.16.M88.4 R148, [R0+0x8000] ;  /* 0x008000000094783b */ /* 0x000fe20000000200 */
[C---:B------:R-:W-:Y:S06]  /*4460*/  HMMA.16816.F32 R8, R160.reuse, R156, R8 ;  /* 0x0000009ca008723c */ /* 0x040fec0000001808 */
[-C--:B------:R-:W-:Y:S06]  /*4470*/  HMMA.16816.F32 R12, R160, R158.reuse, R12 ;  /* 0x0000009ea00c723c */ /* 0x080fec000000180c */
[C---:B------:R-:W-:Y:S01]  /*4480*/  HMMA.16816.F32 R16, R152.reuse, R158, R16 ;  /* 0x0000009e9810723c */ /* 0x040fe20000001810 */
[----:B------:R-:W2:Y:S05]  /*4490*/  LDSM.16.M88.4 R156, [R177+0xa000] ;  /* 0x00a00000b19c783b */ /* 0x000eaa0000000200 */
[-C--:B------:R-:W-:Y:S06]  /*44a0*/  HMMA.16816.F32 R20, R152, R132.reuse, R20 ;  /* 0x000000849814723c */ /* 0x080fec0000001814 */
[C---:B------:R-:W-:Y:S06]  /*44b0*/  HMMA.16816.F32 R24, R160.reuse, R132, R24 ;  /* 0x00000084a018723c */ /* 0x040fec0000001818 */
[-C--:B------:R-:W-:Y:S01]  /*44c0*/  HMMA.16816.F32 R28, R160, R134.reuse, R28 ;  /* 0x00000086a01c723c */ /* 0x080fe2000000181c */
[----:B------:R-:W-:Y:S05]  /*44d0*/  LDSM.16.M88.4 R160, [R2+0x8000] ;  /* 0x0080000002a0783b */ /* 0x000fea0000000200 */
[----:B------:R-:W-:Y:S03]  /*44e0*/  HMMA.16816.F32 R32, R152, R134, R32 ;  /* 0x000000869820723c */ /* 0x000fe60000001820 */
[----:B------:R-:W2:Y:S03]  /*44f0*/  LDSM.16.M88.4 R132, [R0+0x8800] ;  /* 0x008800000084783b */ /* 0x000ea60000000200 */
[-C--:B---3--:R-:W-:Y:S05]  /*4500*/  HMMA.16816.F32 R4, R140, R164.reuse, R4 ;  /* 0x000000a48c04723c */ /* 0x088fea0000001804 */
[----:B------:R-:W3:Y:S01]  /*4510*/  LDSM.16.M88.4 R152, [R177+0xa400] ;  /* 0x00a40000b198783b */ /* 0x000ee20000000200 */
[C---:B-1----:R-:W-:Y:S06]  /*4520*/  HMMA.16816.F32 R8, R144.reuse, R164, R8 ;  /* 0x000000a49008723c */ /* 0x042fec0000001808 */
[-C--:B------:R-:W-:Y:S06]  /*4530*/  HMMA.16816.F32 R12, R144, R166.reuse, R12 ;  /* 0x000000a6900c723c */ /* 0x080fec000000180c */
[C---:B------:R-:W-:Y:S06]  /*4540*/  HMMA.16816.F32 R16, R140.reuse, R166, R16 ;  /* 0x000000a68c10723c */ /* 0x040fec0000001810 */
[-C--:B----4-:R-:W-:Y:S06]  /*4550*/  HMMA.16816.F32 R20, R140, R136.reuse, R20 ;  /* 0x000000888c14723c */ /* 0x090fec0000001814 */
[C---:B------:R-:W-:Y:S06]  /*4560*/  HMMA.16816.F32 R24, R144.reuse, R136, R24 ;  /* 0x000000889018723c */ /* 0x040fec0000001818 */
[-C--:B------:R-:W-:Y:S06]  /*4570*/  HMMA.16816.F32 R28, R144, R138.reuse, R28 ;  /* 0x0000008a901c723c */ /* 0x080fec000000181c */
[----:B------:R-:W-:Y:S01]  /*4580*/  HMMA.16816.F32 R32, R140, R138, R32 ;  /* 0x0000008a8c20723c */ /* 0x000fe20000001820 */
[----:B------:R-:W1:Y:S05]  /*4590*/  LDSM.16.M88.4 R136, [R2+0x8800] ;  /* 0x008800000288783b */ /* 0x000e6a0000000200 */
[-C--:B--2---:R-:W-:Y:S03]  /*45a0*/  HMMA.16816.F32 R4, R148, R156.reuse, R4 ;  /* 0x0000009c9404723c */ /* 0x084fe60000001804 */
[----:B------:R-:W2:Y:S03]  /*45b0*/  LDSM.16.M88.4 R140, [R178+0xa400] ;  /* 0x00a40000b28c783b */ /* 0x000ea60000000200 */
[C---:B------:R-:W-:Y:S06]  /*45c0*/  HMMA.16816.F32 R8, R132.reuse, R156, R8 ;  /* 0x0000009c8408723c */ /* 0x040fec0000001808 */
[-C--:B------:R-:W-:Y:S06]  /*45d0*/  HMMA.16816.F32 R12, R132, R158.reuse, R12 ;  /* 0x0000009e840c723c */ /* 0x080fec000000180c */
[C---:B------:R-:W-:Y:S06]  /*45e0*/  HMMA.16816.F32 R16, R148.reuse, R158, R16 ;  /* 0x0000009e9410723c */ /* 0x040fec0000001810 */
[-C--:B---3--:R-:W-:Y:S06]  /*45f0*/  HMMA.16816.F32 R20, R148, R152.reuse, R20 ;  /* 0x000000989414723c */ /* 0x088fec0000001814 */
[C---:B------:R-:W-:Y:S06]  /*4600*/  HMMA.16816.F32 R24, R132.reuse, R152, R24 ;  /* 0x000000988418723c */ /* 0x040fec0000001818 */
[-C--:B------:R-:W-:Y:S06]  /*4610*/  HMMA.16816.F32 R28, R132, R154.reuse, R28 ;  /* 0x0000009a841c723c */ /* 0x080fec000000181c */
[----:B------:R-:W-:Y:S06]  /*4620*/  HMMA.16816.F32 R32, R148, R154, R32 ;  /* 0x0000009a9420723c */ /* 0x000fec0000001820 */
[-C--:B------:R-:W-:Y:S06]  /*4630*/  HMMA.16816.F32 R4, R160, R168.reuse, R4 ;  /* 0x000000a8a004723c */ /* 0x080fec0000001804 */
[C---:B-1----:R-:W-:Y:S06]  /*4640*/  HMMA.16816.F32 R8, R136.reuse, R168, R8 ;  /* 0x000000a88808723c */ /* 0x042fec0000001808 */
[-C--:B------:R-:W-:Y:S06]  /*4650*/  HMMA.16816.F32 R12, R136, R170.reuse, R12 ;  /* 0x000000aa880c723c */ /* 0x080fec000000180c */
[C---:B------:R-:W-:Y:S06]  /*4660*/  HMMA.16816.F32 R16, R160.reuse, R170, R16 ;  /* 0x000000aaa010723c */ /* 0x040fec0000001810 */
[-C--:B--2---:R-:W-:Y:S05]  /*4670*/  HMMA.16816.F32 R20, R160, R140.reuse, R20 ;  /* 0x0000008ca014723c */ /* 0x084fea0000001814 */
        /* <DEDUP_REMOVED lines=16> */
[----:B------:R-:W-:Y:S01]  /*4780*/  FADD.FTZ R7, -R174, R7 ;  /* 0x00000007ae077221 */ /* 0x000fe20000010100 */
[-C--:B------:R-:W-:Y:S02]  /*4790*/  FSEL R5, R5, R175.reuse, P4 ;  /* 0x000000af05057208 */ /* 0x080fe40002000000 */
[-C--:B------:R-:W-:Y:S01]  /*47a0*/  FSEL R4, R4, R175.reuse, P3 ;  /* 0x000000af04047208 */ /* 0x080fe20001800000 */
[----:B------:R-:W-:Y:S01]  /*47b0*/  FMUL.FTZ R17, R210, R16 ;  /* 0x00000010d2117220 */ /* 0x000fe20000410000 */
[----:B------:R-:W-:Y:S01]  /*47c0*/  FSEL R2, R2, R175, P2 ;  /* 0x000000af02027208 */ /* 0x000fe20001000000 */
[----:B------:R-:W-:Y:S01]  /*47d0*/  FMUL.FTZ R16, R202, R5 ;  /* 0x00000005ca107220 */ /* 0x000fe20000410000 */
[----:B------:R-:W-:Y:S01]  /*47e0*/  FSETP.GE.FTZ.AND P2, PT, R215, RZ, PT ;  /* 0x000000ffd700720b */ /* 0x000fe20003f56000 */
[----:B------:R-:W-:Y:S01]  /*47f0*/  FADD.FTZ R32, -R175, R32 ;  /* 0x00000020af207221 */ /* 0x000fe20000010100 */
[----:B------:R-:W-:Y:S01]  /*4800*/  FMUL.FTZ R4, R199, R4 ;  /* 0x00000004c7047220 */ /* 0x000fe20000410000 */
[----:B------:R-:W-:Y:S01]  /*4810*/  FMUL.FTZ R5, R195, R2 ;  /* 0x00000002c3057220 */ /* 0x000fe20000410000 */
[----:B------:R-:W-:Y:S01]  /*4820*/  FSEL R6, R6, R174, P2 ;  /* 0x000000ae06067208 */ /* 0x000fe20001000000 */
[----:B------:R-:W-:Y:S01]  /*4830*/  FMUL.FTZ R2, R193, R0 ;  /* 0x00000000c1027220 */ /* 0x000fe20000410000 */
        /* <DEDUP_REMOVED lines=8> */
[----:B------:R-:W-:Y:S02]  /*48c0*/  F2FP.F16.F32.PACK_AB R20, R2, R5 ;  /* 0x000000050214723e */ /* 0x000fe400000000ff */
[----:B------:R-:W-:Y:S03]  /*48d0*/  FSEL R7, R7, R174, P1 ;  /* 0x000000ae07077208 */ /* 0x000fe60000800000 */
[----:B------:R-:W-:Y:S05]  /*48e0*/  @!P0 BRA `(.L_x_491) ;  /* 0x0000000000488947 */ /* 0x000fea0003800000 */
        /* <DEDUP_REMOVED lines=18> */
.L_x_491:
[----:B------:R2:W-:Y:S01]  /*4a10*/  STS [R224+0x15000], R0 ;  /* 0x01500000e0007388 */ /* 0x0005e20000000800 */
        /* <DEDUP_REMOVED lines=8> */
[C---:B------:R-:W-:Y:S01]  /*4aa0*/  FADD.FTZ R23, -R174.reuse, R23 ;  /* 0x00000017ae177221 */ /* 0x040fe20000010100 */
[----:B------:R-:W-:Y:S01]  /*4ab0*/  FSETP.GE.FTZ.AND P3, PT, R201, RZ, PT ;  /* 0x000000ffc900720b */ /* 0x000fe20003f76000 */
[----:B------:R-:W-:Y:S01]  /*4ac0*/  FMUL.FTZ R6, R203, R2 ;  /* 0x00000002cb067220 */ /* 0x000fe20000410000 */
[----:B------:R-:W-:Y:S01]  /*4ad0*/  F2FP.F16.F32.PACK_AB R2, R21, R32 ;  /* 0x000000201502723e */ /* 0x000fe200000000ff */
[----:B------:R-:W-:Y:S01]  /*4ae0*/  FADD.FTZ R34, -R174, R34 ;  /* 0x00000022ae227221 */ /* 0x000fe20000010100 */
[----:B------:R-:W-:Y:S01]  /*4af0*/  FSETP.GE.FTZ.AND P2, PT, R198, RZ, PT ;  /* 0x000000ffc600720b */ /* 0x000fe20003f56000 */
[C---:B-----5:R-:W-:Y:S01]  /*4b00*/  FADD.FTZ R13, -R173.reuse, R13 ;  /* 0x0000000dad0d7221 */ /* 0x060fe20000010100 */
[----:B------:R-:W-:Y:S01]  /*4b10*/  FADD.FTZ R28, -R173, R28 ;  /* 0x0000001cad1c7221 */ /* 0x000fe20000010100 */
[----:B------:R3:W-:Y:S01]  /*4b20*/  STS [R224+0x15400], R2 ;  /* 0x01540002e0007388 */ /* 0x0007e20000000800 */
[-C--:B------:R-:W-:Y:S01]  /*4b30*/  FSEL R23, R23, R174.reuse, P2 ;  /* 0x000000ae17177208 */ /* 0x080fe20001000000 */
[C---:B------:R-:W-:Y:S01]  /*4b40*/  FADD.FTZ R24, -R173.reuse, R24 ;  /* 0x00000018ad187221 */ /* 0x040fe20000010100 */
[----:B------:R-:W-:Y:S02]  /*4b50*/  FSETP.GE.FTZ.AND P2, PT, R192, RZ, PT ;  /* 0x000000ffc000720b */ /* 0x000fe40003f56000 */
[----:B------:R4:W-:Y:S01]  /*4b60*/  STS [R223+0x15000], R4 ;  /* 0x01500004df007388 */ /* 0x0009e20000000800 */
[----:B------:R-:W-:Y:S01]  /*4b70*/  FADD.FTZ R25, -R173, R25 ;  /* 0x00000019ad197221 */ /* 0x000fe20000010100 */
[----:B------:R-:W-:Y:S01]  /*4b80*/  FMUL.FTZ R16, R198, R23 ;  /* 0x00000017c6107220 */ /* 0x000fe20000410000 */
[-C--:B------:R-:W-:Y:S01]  /*4b90*/  FSEL R34, R34, R174.reuse, P2 ;  /* 0x000000ae22227208 */ /* 0x080fe20001000000 */
[----:B--2---:R-:W-:Y:S01]  /*4ba0*/  FADD.FTZ R0, -R174, R18 ;  /* 0x00000012ae007221 */ /* 0x004fe20000010100 */
[----:B------:R-:W-:Y:S01]  /*4bb0*/  FSETP.GE.FTZ.AND P2, PT, R214, RZ, PT ;  /* 0x000000ffd600720b */ /* 0x000fe20003f56000 */
[----:B------:R-:W-:Y:S01]  /*4bc0*/  FADD.FTZ R10, -R172, R10 ;  /* 0x0000000aac0a7221 */ /* 0x000fe20000010100 */
[----:B------:R-:W-:Y:S01]  /*4bd0*/  FSETP.GE.FTZ.AND P4, PT, R206, RZ, PT ;  /* 0x000000ffce00720b */ /* 0x000fe20003f96000 */
[----:B------:R-:W-:Y:S01]  /*4be0*/  FADD.FTZ R11, -R172, R11 ;  /* 0x0000000bac0b7221 */ /* 0x000fe20000010100 */
[----:B------:R-:W-:Y:S01]  /*4bf0*/  FSEL R0, R0, R174, P1 ;  /* 0x000000ae00007208 */ /* 0x000fe20000800000 */
[C---:B------:R-:W-:Y:S01]  /*4c00*/  FADD.FTZ R15, -R172.reuse, R15 ;  /* 0x0000000fac0f7221 */ /* 0x040fe20000010100 */
[----:B------:R-:W-:Y:S01]  /*4c10*/  FSETP.GE.FTZ.AND P1, PT, R191, RZ, PT ;  /* 0x000000ffbf00720b */ /* 0x000fe20003f36000 */
[----:B------:R-:W-:Y:S01]  /*4c20*/  FADD.FTZ R26, -R172, R26 ;  /* 0x0000001aac1a7221 */ /* 0x000fe20000010100 */
[----:B------:R-:W-:Y:S01]  /*4c30*/  FSEL R24, R24, R173, P4 ;  /* 0x000000ad18187208 */ /* 0x000fe20002000000 */
[----:B------:R-:W-:Y:S01]  /*4c40*/  FMUL.FTZ R7, R204, R0 ;  /* 0x00000000cc077220 */ /* 0x000fe20000410000 */
[----:B------:R-:W-:Y:S01]  /*4c50*/  FSEL R0, R22, R174, P3 ;  /* 0x000000ae16007208 */ /* 0x000fe20001800000 */
[----:B------:R-:W-:Y:S01]  /*4c60*/  FMUL.FTZ R34, R192, R34 ;  /* 0x00000022c0227220 */ /* 0x000fe20000410000 */
[----:B------:R-:W-:Y:S01]  /*4c70*/  FSETP.GE.FTZ.AND P3, PT, R216, RZ, PT ;  /* 0x000000ffd800720b */ /* 0x000fe20003f76000 */
[----:B------:R-:W-:Y:S01]  /*4c80*/  FMUL.FTZ R24, R206, R24 ;  /* 0x00000018ce187220 */ /* 0x000fe20000410000 */
[----:B------:R-:W-:Y:S01]  /*4c90*/  FSETP.GE.FTZ.AND P5, PT, R217, RZ, PT ;  /* 0x000000ffd900720b */ /* 0x000fe20003fb6000 */
[----:B------:R-:W-:Y:S01]  /*4ca0*/  FMUL.FTZ R5, R201, R0 ;  /* 0x00000000c9057220 */ /* 0x000fe20000410000 */
[----:B------:R-:W-:Y:S01]  /*4cb0*/  F2FP.F16.F32.PACK_AB R0, R6, R7 ;  /* 0x000000070600723e */ /* 0x000fe200000000ff */
[C---:B---3--:R-:W-:Y:S01]  /*4cc0*/  FADD.FTZ R2, -R173.reuse, R12 ;  /* 0x0000000cad027221 */ /* 0x048fe20000010100 */
[----:B------:R-:W-:Y:S01]  /*4cd0*/  FADD.FTZ R6, -R173, R8 ;  /* 0x00000008ad067221 */ /* 0x000fe20000010100 */
[----:B------:R-:W-:Y:S01]  /*4ce0*/  @P1 FADD.FTZ R174, -R174, R35 ;  /* 0x00000023aeae1221 */ /* 0x000fe20000010100 */
[----:B------:R-:W-:Y:S01]  /*4cf0*/  F2FP.F16.F32.PACK_AB R16, R16, R5 ;  /* 0x000000051010723e */ /* 0x000fe200000000ff */
[----:B------:R2:W-:Y:S01]  /*4d00*/  STS [R223+0x15400], R0 ;  /* 0x01540000df007388 */ /* 0x0005e20000000800 */
[----:B------:R-:W-:Y:S01]  /*4d10*/  FSETP.GE.FTZ.AND P1, PT, R211, RZ, PT ;  /* 0x000000ffd300720b */ /* 0x000fe20003f36000 */
[----:B------:R-:W-:Y:S01]  /*4d20*/  FADD.FTZ R5, -R173, R9 ;  /* 0x00000009ad057221 */ /* 0x000fe20000010100 */
[-C--:B------:R-:W-:Y:S01]  /*4d30*/  FSEL R6, R6, R173.reuse, P3 ;  /* 0x000000ad06067208 */ /* 0x080fe20001800000 */
[----:B----4-:R-:W-:Y:S01]  /*4d40*/  FADD.FTZ R4, -R172, R27 ;  /* 0x0000001bac047221 */ /* 0x010fe20000010100 */
[-C--:B------:R-:W-:Y:S01]  /*4d50*/  FSEL R2, R2, R173.reuse, P1 ;  /* 0x000000ad02027208 */ /* 0x080fe20000800000 */
[----:B------:R-:W-:Y:S01]  /*4d60*/  FMUL.FTZ R174, R191, R174 ;  /* 0x000000aebfae7220 */ /* 0x000fe20000410000 */
[----:B------:R-:W-:Y:S01]  /*4d70*/  FSETP.GE.FTZ.AND P1, PT, R194, RZ, PT ;  /* 0x000000ffc200720b */ /* 0x000fe20003f36000 */
[----:B------:R-:W-:Y:S01]  /*4d80*/  FMUL.FTZ R6, R216, R6 ;  /* 0x00000006d8067220 */ /* 0x000fe20000410000 */
[-C--:B------:R-:W-:Y:S01]  /*4d90*/  FSEL R5, R5, R173.reuse, P2 ;  /* 0x000000ad05057208 */ /* 0x080fe20001000000 */
[----:B------:R-:W-:Y:S01]  /*4da0*/  FMUL.FTZ R2, R211, R2 ;  /* 0x00000002d3027220 */ /* 0x000fe20000410000 */
[----:B------:R-:W-:Y:S02]  /*4db0*/  FSETP.GE.FTZ.AND P2, PT, R212, RZ, PT ;  /* 0x000000ffd400720b */ /* 0x000fe40003f56000 */
[----:B------:R-:W-:Y:S02]  /*4dc0*/  FSETP.GE.FTZ.AND P3, PT, R205, RZ, PT ;  /* 0x000000ffcd00720b */ /* 0x000fe40003f76000 */
[-C--:B------:R-:W-:Y:S02]  /*4dd0*/  FSEL R13, R13, R173.reuse, P2 ;  /* 0x000000ad0d0d7208 */ /* 0x080fe40001000000 */
[----:B------:R-:W-:Y:S02]  /*4de0*/  FSETP.GE.FTZ.AND P2, PT, R196, RZ, PT ;  /* 0x000000ffc400720b */ /* 0x000fe40003f56000 */
[----:B------:R-:W-:Y:S01]  /*4df0*/  FSEL R25, R25, R173, P3 ;  /* 0x000000ad19197208 */ /* 0x000fe20001800000 */
[----:B------:R-:W-:Y:S01]  /*4e00*/  FMUL.FTZ R7, R212, R13 ;  /* 0x0000000dd4077220 */ /* 0x000fe20000410000 */
[----:B------:R-:W-:Y:S01]  /*4e10*/  FSEL R28, R28, R173, P2 ;  /* 0x000000ad1c1c7208 */ /* 0x000fe20001000000 */
[----:B------:R-:W-:Y:S01]  /*4e20*/  @P1 FADD.FTZ R173, -R173, R29 ;  /* 0x0000001dadad1221 */ /* 0x000fe20000010100 */
[----:B------:R-:W-:Y:S01]  /*4e30*/  FSETP.GE.FTZ.AND P2, PT, R220, RZ, PT ;  /* 0x000000ffdc00720b */ /* 0x000fe20003f56000 */
[----:B--2---:R-:W-:Y:S01]  /*4e40*/  FMUL.FTZ R0, R214, R5 ;  /* 0x00000005d6007220 */ /* 0x004fe20000410000 */
[----:B------:R-:W-:Y:S01]  /*4e50*/  FSETP.GE.FTZ.AND P1, PT, R219, RZ, PT ;  /* 0x000000ffdb00720b */ /* 0x000fe20003f36000 */
[----:B------:R-:W-:Y:S01]  /*4e60*/  FADD.FTZ R5, -R172, R14 ;  /* 0x0000000eac057221 */ /* 0x000fe20000010100 */
[----:B------:R-:W-:Y:S01]  /*4e70*/  FSEL R10, R10, R172, P2 ;  /* 0x000000ac0a0a7208 */ /* 0x000fe20001000000 */
[----:B------:R-:W-:Y:S01]  /*4e80*/  FMUL.FTZ R28, R196, R28 ;  /* 0x0000001cc41c7220 */ /* 0x000fe20000410000 */
[----:B------:R-:W-:Y:S01]  /*4e90*/  F2FP.F16.F32.PACK_AB R0, R0, R6 ;  /* 0x000000060000723e */ /* 0x000fe200000000ff */
[----:B------:R-:W-:Y:S01]  /*4ea0*/  FMUL.FTZ R6, R205, R25 ;  /* 0x00000019cd067220 */ /* 0x000fe20000410000 */
[----:B------:R-:W-:Y:S01]  /*4eb0*/  FSETP.GE.FTZ.AND P2, PT, R218, RZ, PT ;  /* 0x000000ffda00720b */ /* 0x000fe20003f56000 */
[----:B------:R-:W-:Y:S01]  /*4ec0*/  FMUL.FTZ R19, R220, R10 ;  /* 0x0000000adc137220 */ /* 0x000fe20000410000 */
[----:B------:R-:W-:Y:S01]  /*4ed0*/  FSEL R11, R11, R172, P1 ;  /* 0x000000ac0b0b7208 */ /* 0x000fe20000800000 */
[----:B------:R2:W-:Y:S01]  /*4ee0*/  STS [R224+0x16000], R0 ;  /* 0x01600000e0007388 */ /* 0x0005e20000000800 */
[----:B------:R-:W-:Y:S01]  /*4ef0*/  FSETP.GE.FTZ.AND P3, PT, R207, RZ, PT ;  /* 0x000000ffcf00720b */ /* 0x000fe20003f76000 */
[----:B------:R-:W-:Y:S01]  /*4f00*/  FMUL.FTZ R8, R194, R173 ;  /* 0x000000adc2087220 */ /* 0x000fe20000410000 */
[----:B------:R-:W-:Y:S01]  /*4f10*/  F2FP.F16.F32.PACK_AB R7, R7, R2 ;  /* 0x000000020707723e */ /* 0x000fe200000000ff */
[----:B------:R-:W-:Y:S01]  /*4f20*/  FADD.FTZ R2, -R172, R30 ;  /* 0x0000001eac027221 */ /* 0x000fe20000010100 */
[-C--:B------:R-:W-:Y:S01]  /*4f30*/  FSEL R5, R5, R172.reuse, P2 ;  /* 0x000000ac05057208 */ /* 0x080fe20001000000 */
[----:B------:R-:W-:Y:S01]  /*4f40*/  FMUL.FTZ R18, R219, R11 ;  /* 0x0000000bdb127220 */ /* 0x000fe20000410000 */
        /* <DEDUP_REMOVED lines=19> */
[----:B------:R3:W-:Y:S01]  /*5080*/  STS [R223+0x16400], R2 ;  /* 0x01640002df007388 */ /* 0x0007e20000000800 */
[----:B------:R-:W-:Y:S01]  /*5090*/  FMUL.FTZ R5, R197, R172 ;  /* 0x000000acc5057220 */ /* 0x000fe20000410000 */
[----:B------:R-:W-:Y:S03]  /*50a0*/  F2FP.F16.F32.PACK_AB R8, R8, R28 ;  /* 0x0000001c0808723e */ /* 0x000fe600000000ff */
[----:B------:R-:W-:Y:S01]  /*50b0*/  STS [R222+0x15000], R20 ;  /* 0x01500014de007388 */ /* 0x000fe20000000800 */
[----:B--2---:R-:W-:Y:S02]  /*50c0*/  F2FP.F16.F32.PACK_AB R0, R11, R12 ;  /* 0x0000000c0b00723e */ /* 0x004fe400000000ff */
[----:B------:R-:W-:Y:S02]  /*50d0*/  F2FP.F16.F32.PACK_AB R5, R5, R10 ;  /* 0x0000000a0505723e */ /* 0x000fe400000000ff */
[----:B------:R-:W-:Y:S05]  /*50e0*/  STS [R222+0x15400], R16 ;  /* 0x01540010de007388 */ /* 0x000fea0000000800 */
[----:B------:R-:W-:Y:S05]  /*50f0*/  STS [R221+0x15000], R17 ;  /* 0x01500011dd007388 */ /* 0x000fea0000000800 */
[----:B------:R-:W-:Y:S05]  /*5100*/  STS [R221+0x15400], R9 ;  /* 0x01540009dd007388 */ /* 0x000fea0000000800 */
[----:B------:R-:W-:Y:S05]  /*5110*/  STS [R222+0x16000], R6 ;  /* 0x01600006de007388 */ /* 0x000fea0000000800 */
[----:B------:R2:W-:Y:S01]  /*5120*/  STS [R222+0x16400], R0 ;  /* 0x01640000de007388 */ /* 0x0005e20000000800 */
[----:B---3--:R-:W-:Y:S04]  /*5130*/  IMAD R2, R246, UR54, RZ ;  /* 0x00000036f6027c24 */ /* 0x008fe8000f8e02ff */
[----:B------:R-:W-:Y:S01]  /*5140*/  STS [R221+0x16000], R8 ;  /* 0x01600008dd007388 */ /* 0x000fe20000000800 */
[----:B------:R-:W-:Y:S04]  /*5150*/  IMAD.U32 R2, R2, -0x40, RZ ;  /* 0xffffffc002027824 */ /* 0x000fe800078e00ff */
[----:B------:R-:W-:Y:S01]  /*5160*/  STS [R221+0x16400], R5 ;  /* 0x01640005dd007388 */ /* 0x000fe20000000800 */
[----:B------:R-:W-:Y:S01]  /*5170*/  BAR.SYNC.DEFER_BLOCKING 0x0 ;  /* 0x0000000000007b1d */ /* 0x000fe20000010000 */
[C---:B------:R-:W-:Y:S04]  /*5180*/  LEA R188, P1, R2.reuse, R188, 0x2 ;  /* 0x000000bc02bc7211 */ /* 0x040fe800078210ff */
[----:B------:R-:W-:Y:S02]  /*5190*/  LEA.HI.X.SX32 R189, R2, R189, 0x2, P1 ;  /* 0x000000bd02bd7211 */ /* 0x000fe400008f16ff */
[----:B--2---:R-:W-:Y:S01]  /*51a0*/  LEA R0, R185, UR4, 0x1 ;  /* 0x00000004b9007c11 */ /* 0x004fe2000f8e08ff */
        /* <DEDUP_REMOVED lines=73> */
[----:B------:R-:W-:Y:S01]  /*5640*/  LEA R2, R240, UR4, 0x1 ;  /* 0x00000004f0027c11 */ /* 0x000fe2000f8e08ff */
        /* <DEDUP_REMOVED lines=12> */
.L_x_492:
[----:B------:R-:W-:Y:S01]  /*5710*/  LDSM.16.M88.4 R24, [R180] ;  /* 0x00000000b418783b */ /* 0x000fe20000000200 */
[----:B-1----:R-:W-:Y:S01]  /*5720*/  @P0 VIADD R2, R230, 0xffffffc0 ;  /* 0xffffffc0e6020836 */ /* 0x002fe20000000000 */
[----:B------:R-:W-:Y:S02]  /*5730*/  @UP2 UIADD3 UR16, UP0, UR8, -0x100, URZ ;  /* 0xffffff0008102890 */ /* 0x000fe4000ff1e03f */
[----:B------:R-:W1:Y:S01]  /*5740*/  LDSM.16.MT88.4 R8, [R0+0x9000] ;  /* 0x009000000008783b */ /* 0x000e620000004200 */
[----:B------:R-:W-:Y:S01]  /*5750*/  @P0 IMAD.WIDE R160, R2, R249, UR8 ;  /* 0x0000000802a00e25 */ /* 0x000fe2000f8e02f9 */
[----:B------:R-:W-:Y:S02]  /*5760*/  @UP2 UIADD3.X UR13, UR9, -0x1, URZ, UP0, !UPT ;  /* 0xffffffff090d2890 */ /* 0x000fe400087fe43f */
[----:B------:R-:W2:Y:S01]  /*5770*/  LDSM.16.MT88.4 R16, [R0+0xb000] ;  /* 0x00b000000010783b */ /* 0x000ea20000004200 */
[----:B------:R-:W-:Y:S01]  /*5780*/  IMAD.U32 R2, RZ, RZ, UR37 ;  /* 0x00000025ff027e24 */ /* 0x000fe2000f8e00ff */
[----:B------:R-:W-:Y:S02]  /*5790*/  UISETP.GT.AND UP1, UPT, UR5, UR30, UPT ;  /* 0x0000001e0500728c */ /* 0x000fe4000bf24270 */
[----:B------:R-:W3:Y:S01]  /*57a0*/  LDSM.16.MT88.4 R28, [R0+0xd000] ;  /* 0x00d00000001c783b */ /* 0x000ee20000004200 */
[----:B------:R-:W-:Y:S01]  /*57b0*/  @UP2 UMOV UR9, UR13 ;  /* 0x0000000d00092c82 */ /* 0x000fe20008000000 */
[----:B------:R-:W-:Y:S02]  /*57c0*/  ULOP3.LUT UR13, UR5, 0x1, URZ, 0xc0, !UPT ;  /* 0x00000001050d7892 */ /* 0x000fe4000f8ec03f */
[----:B------:R-:W-:Y:S01]  /*57d0*/  LDSM.16.M88.4 R32, [R181] ;  /* 0x00000000b520783b */ /* 0x000fe20000000200 */
[----:B------:R-:W-:Y:S01]  /*57e0*/  @UP2 UMOV UR8, UR16 ;  /* 0x0000001000082c82 */ /* 0x000fe20008000000 */
[----:B------:R-:W-:Y:S02]  /*57f0*/  UISETP.NE.U32.AND UP0, UPT, UR13, 0x1, UPT ;  /* 0x000000010d00788c */ /* 0x000fe4000bf05070 */
[----:B------:R-:W4:Y:S01]  /*5800*/  LDSM.16.MT88.4 R132, [R0+0x9400] ;  /* 0x009400000084783b */ /* 0x000f220000004200 */
[----:B------:R-:W-:Y:S03]  /*5810*/  UIADD3 UR5, UR5, -0x1, URZ ;  /* 0xffffffff05057890 */ /* 0x000fe6000fffe03f */
[----:B------:R-:W4:Y:S04]  /*5820*/  LDSM.16.MT88.4 R136, [R0+0xb400] ;  /* 0x00b400000088783b */ /* 0x000f280000004200 */
[----:B------:R-:W4:Y:S04]  /*5830*/  LDSM.16.MT88.4 R140, [R0+0xd400] ;  /* 0x00d40000008c783b */ /* 0x000f280000004200 */
[----:B------:R-:W-:Y:S04]  /*5840*/  LDSM.16.M88.4 R144, [R183] ;  /* 0x00000000b790783b */ /* 0x000fe80000000200 */
[----:B------:R-:W4:Y:S04]  /*5850*/  LDSM.16.MT88.4 R148, [R0+0x9800] ;  /* 0x009800000094783b */ /* 0x000f280000004200 */
[----:B------:R-:W4:Y:S01]  /*5860*/  LDSM.16.MT88.4 R152, [R0+0xb800] ;  /* 0x00b800000098783b */ /* 0x000f220000004200 */
[C---:B-1----:R-:W-:Y:S03]  /*5870*/  HMMA.16816.F32 R4, R24.reuse, R8, RZ ;  /* 0x000000081804723c */ /* 0x042fe600000018ff */
[----:B------:R-:W-:Y:S04]  /*5880*/  LDSM.16.MT88.4 R156, [R0+0xbc00] ;  /* 0x00bc0000009c783b */ /* 0x000fe80000004200 */
[----:B------:R1:W5:Y:S01]  /*5890*/  @P0 LDG.E R234, desc[UR6][R160.64] ;  /* 0x00000006a0ea0981 */ /* 0x000362000c1e1900 */
[C---:B------:R-:W-:Y:S03]  /*58a0*/  HMMA.16816.F32 R8, R24.reuse, R10, RZ ;  /* 0x0000000a1808723c */ /* 0x040fe600000018ff */
[----:B------:R1:W5:Y:S03]  /*58b0*/  @P0 LDG.E R233, desc[UR6][R160.64+0x20] ;  /* 0x00002006a0e90981 */ /* 0x000366000c1e1900 */
[C---:B--2---:R-:W-:Y:S01]  /*58c0*/  HMMA.16816.F32 R12, R24.reuse, R16, RZ ;  /* 0x00000010180c723c */ /* 0x044fe200000018ff */
[----:B------:R1:W5:Y:S04]  /*58d0*/  @P0 LDG.E R232, desc[UR6][R160.64+0x80] ;  /* 0x00008006a0e80981 */ /* 0x000368000c1e1900 */
[----:B------:R1:W5:Y:S01]  /*58e0*/  @P0 LDG.E R231, desc[UR6][R160.64+0xa0] ;  /* 0x0000a006a0e70981 */ /* 0x000362000c1e1900 */
        /* <DEDUP_REMOVED lines=16> */
[----:B------:R-:W1:Y:S05]  /*59f0*/  LDSM.16.MT88.4 R148, [R0+0xa000] ;  /* 0x00a000000094783b */ /* 0x000e6a0000004200 */
[C---:B------:R-:W-:Y:S06]  /*5a00*/  HMMA.16816.F32 R12, R144.reuse, R152, R12 ;  /* 0x00000098900c723c */ /* 0x040fec000000180c */
[C---:B------:R-:W-:Y:S01]  /*5a10*/  HMMA.16816.F32 R16, R144.reuse, R154, R16 ;  /* 0x0000009a9010723c */ /* 0x040fe20000001810 */
[----:B------:R-:W1:Y:S05]  /*5a20*/  LDSM.16.MT88.4 R152, [R0+0xc000] ;  /* 0x00c000000098783b */ /* 0x000e6a0000004200 */
[C---:B--2---:R-:W-:Y:S06]  /*5a30*/  HMMA.16816.F32 R20, R144.reuse, R28, R20 ;  /* 0x0000001c9014723c */ /* 0x044fec0000001814 */
[----:B------:R-:W-:Y:S01]  /*5a40*/  HMMA.16816.F32 R24, R144, R30, R24 ;  /* 0x0000001e9018723c */ /* 0x000fe20000001818 */
[----:B------:R-:W2:Y:S04]  /*5a50*/  LDSM.16.MT88.4 R28, [R0+0xe000] ;  /* 0x00e00000001c783b */ /* 0x000ea80000004200 */
[----:B------:R-:W-:Y:S01]  /*5a60*/  LDSM.16.MT88.4 R144, [R0+0xa400] ;  /* 0x00a400000090783b */ /* 0x000fe20000004200 */
[C---:B---3--:R-:W-:Y:S06]  /*5a70*/  HMMA.16816.F32 R4, R132.reuse, R136, R4 ;  /* 0x000000888404723c */ /* 0x048fec0000001804 */
[C---:B------:R-:W-:Y:S01]  /*5a80*/  HMMA.16816.F32 R8, R132.reuse, R138, R8 ;  /* 0x0000008a8408723c */ /* 0x040fe20000001808 */
[----:B------:R-:W3:Y:S05]  /*5a90*/  LDSM.16.M88.4 R136, [R181+0x2000] ;  /* 0x00200000b588783b */ /* 0x000eea0000000200 */
[C---:B------:R-:W-:Y:S06]  /*5aa0*/  HMMA.16816.F32 R12, R132.reuse, R156, R12 ;  /* 0x0000009c840c723c */ /* 0x040fec000000180c */
        /* <DEDUP_REMOVED lines=15> */
[----:B------:R-:W-:Y:S01]  /*5ba0*/  LDSM.16.M88.4 R140, [R182+0x2000] ;  /* 0x00200000b68c783b */ /* 0x000fe20000000200 */
[C---:B---3--:R-:W-:Y:S06]  /*5bb0*/  HMMA.16816.F32 R4, R136.reuse, R144, R4 ;  /* 0x000000908804723c */ /* 0x048fec0000001804 */
[C---:B------:R-:W-:Y:S01]  /*5bc0*/  HMMA.16816.F32 R8, R136.reuse, R146, R8 ;  /* 0x000000928808723c */ /* 0x040fe20000001808 */
[----:B------:R-:W3:Y:S05]  /*5bd0*/  LDSM.16.MT88.4 R144, [R0+0xac00] ;  /* 0x00ac00000090783b */ /* 0x000eea0000004200 */
[C---:B------:R-:W-:Y:S06]  /*5be0*/  HMMA.16816.F32 R12, R136.reuse, R156, R12 ;  /* 0x0000009c880c723c */ /* 0x040fec000000180c */
[C---:B------:R-:W-:Y:S01]  /*5bf0*/  HMMA.16816.F32 R16, R136.reuse, R158, R16 ;  /* 0x0000009e8810723c */ /* 0x040fe20000001810 */
[----:B------:R-:W3:Y:S05]  /*5c00*/  LDSM.16.MT88.4 R156, [R0+0xcc00] ;  /* 0x00cc0000009c783b */ /* 0x000eea0000004200 */
[C---:B----4-:R-:W-:Y:S06]  /*5c10*/  HMMA.16816.F32 R20, R136.reuse, R32, R20 ;  /* 0x000000208814723c */ /* 0x050fec0000001814 */
[----:B------:R-:W-:Y:S01]  /*5c20*/  HMMA.16816.F32 R24, R136, R34, R24 ;  /* 0x000000228818723c */ /* 0x000fe20000001818 */
[----:B------:R4:W3:Y:S04]  /*5c30*/  LDSM.16.MT88.4 R32, [R0+0xec00] ;  /* 0x00ec00000020783b */ /* 0x0008e80000004200 */
[----:B------:R-:W-:Y:S01]  /*5c40*/  LDSM.16.MT88.4 R136, [R176+0x2400] ;  /* 0x00240000b088783b */ /* 0x000fe20000004200 */
[C---:B-1----:R-:W-:Y:S06]  /*5c50*/  HMMA.16816.F32 R4, R132.reuse, R148, R4 ;  /* 0x000000948404723c */ /* 0x042fec0000001804 */
[C---:B------:R-:W-:Y:S06]  /*5c60*/  HMMA.16816.F32 R8, R132.reuse, R150, R8 ;  /* 0x000000968408723c */ /* 0x040fec0000001808 */
[C---:B------:R-:W-:Y:S06]  /*5c70*/  HMMA.16816.F32 R12, R132.reuse, R152, R12 ;  /* 0x00000098840c723c */ /* 0x040fec000000180c */
[C---:B------:R-:W-:Y:S01]  /*5c80*/  HMMA.16816.F32 R16, R132.reuse, R154, R16 ;  /* 0x0000009a8410723c */ /* 0x040fe20000001810 */
[----:B----4-:R-:W-:Y:S05]  /*5c90*/  IMAD.U32 R0, RZ, RZ, UR17 ;  /* 0x00000011ff007e24 */ /* 0x010fea000f8e00ff */
[C---:B--2---:R-:W-:Y:S06]  /*5ca0*/  HMMA.16816.F32 R20, R132.reuse, R28, R20 ;  /* 0x0000001c8414723c */ /* 0x044fec0000001814 */
[----:B------:R-:W-:Y:S01]  /*5cb0*/  HMMA.16816.F32 R24, R132, R30, R24 ;  /* 0x0000001e8418723c */ /* 0x000fe20000001818 */
[----:B------:R-:W-:Y:S01]  /*5cc0*/  LDSM.16.MT88.4 R132, [R176+0x1400] ;  /* 0x00140000b084783b */ /* 0x000fe20000004200 */
[----:B------:R-:W-:Y:S04]  /*5cd0*/  IMAD.U32 R28, RZ, RZ, UR17 ;  /* 0x00000011ff1c7e24 */ /* 0x000fe8000f8e00ff */
[C---:B---3--:R-:W-:Y:S01]  /*5ce0*/  HMMA.16816.F32 R4, R140.reuse, R144, R4 ;  /* 0x000000908c04723c */ /* 0x048fe20000001804 */
[----:B------:R-:W-:Y:S04]  /*5cf0*/  IMAD.U32 R30, RZ, RZ, UR37 ;  /* 0x00000025ff1e7e24 */ /* 0x000fe8000f8e00ff */
[-C--:B------:R-:W-:Y:S01]  /*5d00*/  LEA R28, P2, R28, R188.reuse, 0x2 ;  /* 0x000000bc1c1c7211 */ /* 0x080fe200078410ff */
[C---:B------:R-:W-:Y:S01]  /*5d10*/  HMMA.16816.F32 R8, R140.reuse, R146, R8 ;  /* 0x000000928c08723c */ /* 0x040fe20000001808 */
[----:B------:R-:W-:Y:S04]  /*5d20*/  IMAD.U32 R31, RZ, RZ, UR19 ;  /* 0x00000013ff1f7e24 */ /* 0x000fe8000f8e00ff */
[-C--:B------:R-:W-:Y:S01]  /*5d30*/  LEA.HI.X.SX32 R29, R0, R189.reuse, 0x2, P2 ;  /* 0x000000bd001d7211 */ /* 0x080fe200010f16ff */
[C---:B------:R-:W-:Y:S01]  /*5d40*/  HMMA.16816.F32 R12, R140.reuse, R156, R12 ;  /* 0x0000009c8c0c723c */ /* 0x040fe2000000180c */
[----:B------:R-:W-:Y:S04]  /*5d50*/  IMAD.U32 R0, RZ, RZ, UR36 ;  /* 0x00000024ff007e24 */ /* 0x000fe8000f8e00ff */
[-C--:B------:R-:W-:Y:S01]  /*5d60*/  LEA R30, P0, R30, R188.reuse, 0x2 ;  /* 0x000000bc1e1e7211 */ /* 0x080fe200078010ff */
[C---:B------:R-:W-:Y:S05]  /*5d70*/  HMMA.16816.F32 R16, R140.reuse, R158, R16 ;  /* 0x0000009e8c10723c */ /* 0x040fea0000001810 */
[----:B------:R1:W-:Y:S01]  /*5d80*/  REDG.E.ADD.F32.FTZ.RN.STRONG.GPU desc[UR6][R188.64], R4 ;  /* 0x00000004bc0079a6 */ /* 0x0003e2000c10f386 */
[C---:B------:R-:W-:Y:S03]  /*5d90*/  HMMA.16816.F32 R20, R140.reuse, R32, R20 ;  /* 0x000000208c14723c */ /* 0x040fe60000001814 */
[----:B------:R2:W-:Y:S03]  /*5da0*/  REDG.E.ADD.F32.FTZ.RN.STRONG.GPU desc[UR6][R28.64], R5 ;  /* 0x000000051c0079a6 */ /* 0x0005e6000c10f386 */
[----:B------:R-:W-:Y:S01]  /*5db0*/  HMMA.16816.F32 R24, R140, R34, R24 ;  /* 0x000000228c18723c */ /* 0x000fe20000001818 */
[----:B------:R-:W-:Y:S05]  /*5dc0*/  IMAD.U32 R32, RZ, RZ, UR19 ;  /* 0x00000013ff207e24 */ /* 0x000fea000f8e00ff */
[-C--:B------:R-:W-:Y:S05]  /*5dd0*/  LEA R32, P1, R32, R188.reuse, 0x2 ;  /* 0x000000bc20207211 */ /* 0x080fea00078210ff */
[-C--:B------:R-:W-:Y:S02]  /*5de0*/  LEA.HI.X.SX32 R33, R31, R189.reuse, 0x2, P1 ;  /* 0x000000bd1f217211 */ /* 0x080fe400008f16ff */
[-C--:B------:R-:W-:Y:S01]  /*5df0*/  LEA.HI.X.SX32 R31, R2, R189.reuse, 0x2, P0 ;  /* 0x000000bd021f7211 */ /* 0x080fe200000f16ff */
[----:B------:R-:W-:Y:S02]  /*5e00*/  IMAD.U32 R2, RZ, RZ, UR34 ;  /* 0x00000022ff027e24 */ /* 0x000fe4000f8e00ff */
[----:B------:R3:W-:Y:S04]  /*5e10*/  REDG.E.ADD.F32.FTZ.RN.STRONG.GPU desc[UR6][R32.64], R6 ;  /* 0x00000006200079a6 */ /* 0x0007e8000c10f386 */
        /* <DEDUP_REMOVED lines=9> */
[-C--:B------:R-:W-:Y:S02]  /*5eb0*/  LEA.HI.X.SX32 R33, R0, R189.reuse, 0x2, P0 ;  /* 0x000000bd00217211 */ /* 0x080fe400000f16ff */
[-C--:B------:R-:W-:Y:S02]  /*5ec0*/  LEA.HI.X.SX32 R31, R5, R189.reuse, 0x2, P2 ;  /* 0x000000bd051f7211 */ /* 0x080fe400010f16ff */
[-C--:B------:R-:W-:Y:S01]  /*5ed0*/  LEA.HI.X.SX32 R7, R2, R189.reuse, 0x2, P1 ;  /* 0x000000bd02077211 */ /* 0x080fe200008f16ff */
[----:B------:R1:W-:Y:S01]  /*5ee0*/  REDG.E.ADD.F32.FTZ.RN.STRONG.GPU desc[UR6][R32.64], R8 ;  /* 0x00000008200079a6 */ /* 0x0003e2000c10f386 */
[-C--:B------:R-:W-:Y:S01]  /*5ef0*/  LEA R4, P0, R4, R188.reuse, 0x2 ;  /* 0x000000bc04047211 */ /* 0x080fe200078010ff */
[----:B------:R-:W-:Y:S01]  /*5f00*/  IMAD.U32 R2, RZ, RZ, UR27 ;  /* 0x0000001bff027e24 */ /* 0x000fe2000f8e00ff */
[----:B------:R-:W-:Y:S01]  /*5f10*/  MOV R0, UR33 ;  /* 0x0000002100007c02 */ /* 0x000fe20008000f00 */
[----:B------:R-:W-:Y:S03]  /*5f20*/  REDG.E.ADD.F32.FTZ.RN.STRONG.GPU desc[UR6][R30.64], R9 ;  /* 0x000000091e0079a6 */ /* 0x000fe6000c10f386 */
[-C--:B------:R-:W-:Y:S01]  /*5f30*/  LEA.HI.X.SX32 R5, R0, R189.reuse, 0x2, P0 ;  /* 0x000000bd00057211 */ /* 0x080fe200000f16ff */
[----:B------:R2:W-:Y:S01]  /*5f40*/  REDG.E.ADD.F32.FTZ.RN.STRONG.GPU desc[UR6][R6.64], R10 ;  /* 0x0000000a060079a6 */ /* 0x0005e2000c10f386 */
[----:B------:R-:W-:Y:S03]  /*5f50*/  IMAD.U32 R0, RZ, RZ, UR29 ;  /* 0x0000001dff007e24 */ /* 0x000fe6000f8e00ff */
        /* <DEDUP_REMOVED lines=21> */
[----:B------:R-:W-:Y:S03]  /*60b0*/  IMAD.U32 R0, RZ, RZ, UR25 ;  /* 0x00000019ff007e24 */ /* 0x000fe6000f8e00ff */
[----:B------:R3:W-:Y:S04]  /*60c0*/  REDG.E.ADD.F32.FTZ.RN.STRONG.GPU desc[UR6][R6.64], R16 ;  /* 0x00000010060079a6 */ /* 0x0007e8000c10f386 */
[----:B------:R4:W-:Y:S04]  /*60d0*/  REDG.E.ADD.F32.FTZ.RN.STRONG.GPU desc[UR6][R4.64], R17 ;  /* 0x00000011040079a6 */ /* 0x0009e8000c10f386 */
[----:B------:R-:W-:Y:S01]  /*60e0*/  LDSM.16.MT88.4 R12, [R3+0x17000] ;  /* 0x01700000030c783b */ /* 0x000fe20000004200 */
[----:B-1----:R-:W-:Y:S01]  /*60f0*/  IMAD.U32 R10, RZ, RZ, UR22 ;  /* 0x00000016ff0a7e24 */ /* 0x002fe2000f8e00ff */
[----:B--2---:R-:W-:Y:S04]  /*6100*/  MOV R8, UR32 ;  /* 0x0000002000087c02 */ /* 0x004fe80008000f00 */
[-C--:B------:R-:W-:Y:S01]  /*6110*/  LEA R8, P0, R8, R188.reuse, 0x2 ;  /* 0x000000bc08087211 */ /* 0x080fe200078010ff */
[----:B---3--:R-:W-:Y:S02]  /*6120*/  IMAD.U32 R6, RZ, RZ, UR24 ;  /* 0x00000018ff067e24 */ /* 0x008fe4000f8e00ff */
        /* <DEDUP_REMOVED lines=20> */
[-C--:B------:R-:W-:Y:S02]  /*6270*/  LEA R10, P0, R10, R188.reuse, 0x2 ;  /* 0x000000bc0a0a7211 */ /* 0x080fe400078010ff */
[----:B------:R-:W-:Y:S01]  /*6280*/  MOV R0, UR22 ;  /* 0x0000001600007c02 */ /* 0x000fe20008000f00 */
[----:B------:R1:W-:Y:S01]  /*6290*/  REDG.E.ADD.F32.FTZ.RN.STRONG.GPU desc[UR6][R4.64], R23 ;  /* 0x00000017040079a6 */ /* 0x0003e2000c10f386 */
[-C--:B------:R-:W-:Y:S02]  /*62a0*/  LEA R8, P2, R8, R188.reuse, 0x2 ;  /* 0x000000bc08087211 */ /* 0x080fe400078410ff */
[-C--:B------:R-:W-:Y:S01]  /*62b0*/  LEA.HI.X.SX32 R11, R0, R189.reuse, 0x2, P0 ;  /* 0x000000bd000b7211 */ /* 0x080fe200000f16ff */
[----:B------:R-:W-:Y:S01]  /*62c0*/  IMAD.U32 R0, RZ, RZ, UR31 ;  /* 0x0000001fff007e24 */ /* 0x000fe2000f8e00ff */
[----:B------:R-:W-:Y:S01]  /*62d0*/  LDSM.16.MT88.4 R20, [R176+0x2000] ;  /* 0x00200000b014783b */ /* 0x000fe20000004200 */
[----:B---3--:R-:W-:Y:S03]  /*62e0*/  IMAD.U32 R6, RZ, RZ, UR20 ;  /* 0x00000014ff067e24 */ /* 0x008fe6000f8e00ff */
[----:B------:R-:W-:Y:S02]  /*62f0*/  REDG.E.ADD.F32.FTZ.RN.STRONG.GPU desc[UR6][R10.64], R24 ;  /* 0x000000180a0079a6 */ /* 0x000fe4000c10f386 */
        /* <DEDUP_REMOVED lines=81> */
.L_x_490:
[----:B------:R-:W-:Y:S01]  /*6810*/  BAR.SYNC.DEFER_BLOCKING 0x0 ;  /* 0x0000000000007b1d */ /* 0x000fe20000010000 */
[----:B------:R-:W-:-:S05]  /*6820*/  USHF.R.S32.HI UR9, URZ, 0x1f, UR59 ;  /* 0x0000001f3f097899 */ /* 0x000fca000801143b */
        /* <DEDUP_REMOVED lines=31> */
[----:B-1----:R-:W-:Y:S01]  /*6a20*/  FMUL.FTZ R13, R115, UR5 ;  /* 0x00000005730d7c20 */ /* 0x002fe20008410000 */
[----:B------:R-:W-:Y:S01]  /*6a30*/  F2FP.F16.F32.PACK_AB R20, R20, R92 ;  /* 0x0000005c1414723e */ /* 0x000fe200000000ff */
[----:B------:R-:W-:Y:S01]  /*6a40*/  FMUL.FTZ R104, R104, UR5 ;  /* 0x0000000568687c20 */ /* 0x000fe20008410000 */
[----:B------:R-:W-:Y:S01]  /*6a50*/  F2FP.F16.F32.PACK_AB R19, R19, R94 ;  /* 0x0000005e1313723e */ /* 0x000fe200000000ff */
[----:B------:R-:W-:Y:S01]  /*6a60*/  FMUL.FTZ R16, R105, UR5 ;  /* 0x0000000569107c20 */ /* 0x000fe20008410000 */
[----:B------:R-:W-:Y:S01]  /*6a70*/  F2FP.F16.F32.PACK_AB R18, R18, R100 ;  /* 0x000000641212723e */ /* 0x000fe200000000ff */
[----:B------:R-:W-:Y:S01]  /*6a80*/  FMUL.FTZ R106, R106, UR5 ;  /* 0x000000056a6a7c20 */ /* 0x000fe20008410000 */
[----:B------:R-:W-:Y:S01]  /*6a90*/  FMUL.FTZ R15, R107, UR5 ;  /* 0x000000056b0f7c20 */ /* 0x000fe20008410000 */
[----:B------:R-:W-:Y:S01]  /*6aa0*/  STS [R238], R26 ;  /* 0x0000001aee007388 */ /* 0x000fe20000000800 */
[----:B------:R-:W-:Y:S01]  /*6ab0*/  FMUL.FTZ R108, R108, UR5 ;  /* 0x000000056c6c7c20 */ /* 0x000fe20008410000 */
[----:B------:R-:W-:Y:S01]  /*6ac0*/  FMUL.FTZ R12, R109, UR5 ;  /* 0x000000056d0c7c20 */ /* 0x000fe20008410000 */
[----:B------:R-:W-:Y:S01]  /*6ad0*/  FMUL.FTZ R110, R110, UR5 ;  /* 0x000000056e6e7c20 */ /* 0x000fe20008410000 */
[----:B------:R-:W-:Y:S01]  /*6ae0*/  STS [R238+0x200], R25 ;  /* 0x00020019ee007388 */ /* 0x000fe20000000800 */
[----:B------:R-:W-:Y:S01]  /*6af0*/  FMUL.FTZ R11, R111, UR5 ;  /* 0x000000056f0b7c20 */ /* 0x000fe20008410000 */
        /* <DEDUP_REMOVED lines=10> */
[----:B------:R-:W-:Y:S01]  /*6ba0*/  STS [R238+0x1000], R24 ;  /* 0x00100018ee007388 */ /* 0x000fe20000000800 */
[----:B------:R-:W-:Y:S01]  /*6bb0*/  F2FP.F16.F32.PACK_AB R17, R17, R102 ;  /* 0x000000661111723e */ /* 0x000fe200000000ff */
[----:B------:R-:W-:Y:S01]  /*6bc0*/  FMUL.FTZ R120, R120, UR5 ;  /* 0x0000000578787c20 */ /* 0x000fe20008410000 */
[----:B------:R-:W-:Y:S01]  /*6bd0*/  FMUL.FTZ R8, R121, UR5 ;  /* 0x0000000579087c20 */ /* 0x000fe20008410000 */
        /* <DEDUP_REMOVED lines=12> */
[----:B------:R1:W-:Y:S01]  /*6ca0*/  STS [R238+0x2000], R18 ;  /* 0x00200012ee007388 */ /* 0x0003e20000000800 */
        /* <DEDUP_REMOVED lines=24> */
[----:B-1----:R-:W1:Y:S01]  /*6e30*/  LDC.64 R18, c[0x0][0x450] ;  /* 0x00011400ff127b82 */ /* 0x002e620000000a00 */
[----:B------:R-:W-:Y:S01]  /*6e40*/  FMUL.FTZ R134, R42, UR8 ;  /* 0x000000082a867c20 */ /* 0x000fe20008410000 */
[----:B------:R-:W-:Y:S01]  /*6e50*/  FMUL.FTZ R31, R43, UR8 ;  /* 0x000000082b1f7c20 */ /* 0x000fe20008410000 */
[----:B------:R-:W-:Y:S01]  /*6e60*/  STS [R239+0x3200], R11 ;  /* 0x0032000bef007388 */ /* 0x000fe20000000800 */
[----:B------:R-:W-:Y:S01]  /*6e70*/  FMUL.FTZ R51, R44, UR8 ;  /* 0x000000082c337c20 */ /* 0x000fe20008410000 */
[----:B------:R-:W-:Y:S01]  /*6e80*/  FMUL.FTZ R28, R45, UR8 ;  /* 0x000000082d1c7c20 */ /* 0x000fe20008410000 */
[----:B------:R-:W-:Y:S01]  /*6e90*/  FMUL.FTZ R50, R46, UR8 ;  /* 0x000000082e327c20 */ /* 0x000fe20008410000 */
[----:B------:R-:W-:Y:S01]  /*6ea0*/  STS [R238+0x4000], R10 ;  /* 0x0040000aee007388 */ /* 0x000fe20000000800 */
[----:B------:R-:W-:Y:S01]  /*6eb0*/  FMUL.FTZ R27, R47, UR8 ;  /* 0x000000082f1b7c20 */ /* 0x000fe20008410000 */
[----:B------:R-:W-:Y:S01]  /*6ec0*/  F2FP.F16.F32.PACK_AB R7, R7, R122 ;  /* 0x0000007a0707723e */ /* 0x000fe200000000ff */
        /* <DEDUP_REMOVED lines=8> */
[----:B------:R-:W-:Y:S01]  /*6f50*/  F2FP.F16.F32.PACK_AB R2, R2, R126 ;  /* 0x0000007e0202723e */ /* 0x000fe200000000ff */
[----:B------:R-:W-:Y:S01]  /*6f60*/  STS [R239+0x4200], R5 ;  /* 0x00420005ef007388 */ /* 0x000fe20000000800 */
[----:B------:R-:W-:Y:S01]  /*6f70*/  FMUL.FTZ R35, R65, UR8 ;  /* 0x0000000841237c20 */ /* 0x000fe20008410000 */
[----:B------:R-:W-:Y:S01]  /*6f80*/  FMUL.FTZ R66, R66, UR8 ;  /* 0x0000000842427c20 */ /* 0x000fe20008410000 */
[----:B------:R-:W-:Y:S01]  /*6f90*/  FMUL.FTZ R37, R67, UR8 ;  /* 0x0000000843257c20 */ /* 0x000fe20008410000 */
[----:B------:R3:W-:Y:S01]  /*6fa0*/  STS [R238+0x5000], R8 ;  /* 0x00500008ee007388 */ /* 0x0007e20000000800 */
        /* <DEDUP_REMOVED lines=13> */
[----:B--2---:R-:W2:Y:S01]  /*7080*/  LDC.64 R16, c[0x0][0x458] ;  /* 0x00011600ff107b82 */ /* 0x004ea20000000a00 */
[----:B------:R-:W-:Y:S01]  /*7090*/  F2FP.F16.F32.PACK_AB R31, R31, R134 ;  /* 0x000000861f1f723e */ /* 0x000fe200000000ff */
[----:B------:R-:W-:Y:S01]  /*70a0*/  FMUL.FTZ R68, R68, UR8 ;  /* 0x0000000844447c20 */ /* 0x000fe20008410000 */
[----:B------:R-:W-:Y:S01]  /*70b0*/  FMUL.FTZ R40, R69, UR8 ;  /* 0x0000000845287c20 */ /* 0x000fe20008410000 */
[----:B------:R-:W-:Y:S01]  /*70c0*/  FMUL.FTZ R70, R70, UR8 ;  /* 0x0000000846467c20 */ /* 0x000fe20008410000 */
[----:B------:R-:W-:Y:S01]  /*70d0*/  FMUL.FTZ R44, R71, UR8 ;  /* 0x00000008472c7c20 */ /* 0x000fe20008410000 */
[----:B------:R-:W-:Y:S01]  /*70e0*/  F2FP.F16.F32.PACK_AB R28, R28, R51 ;  /* 0x000000331c1c723e */ /* 0x000fe200000000ff */
[----:B------:R-:W-:Y:S01]  /*70f0*/  STS [R238+0x5200], R7 ;  /* 0x00520007ee007388 */ /* 0x000fe20000000800 */
[----:B------:R-:W-:Y:S01]  /*7100*/  F2FP.F16.F32.PACK_AB R27, R27, R50 ;  /* 0x000000321b1b723e */ /* 0x000fe200000000ff */
[----:B------:R-:W-:Y:S01]  /*7110*/  FMUL.FTZ R80, R80, UR8 ;  /* 0x0000000850507c20 */ /* 0x000fe20008410000 */
[----:B------:R-:W-:Y:S01]  /*7120*/  FMUL.FTZ R43, R81, UR8 ;  /* 0x00000008512b7c20 */ /* 0x000fe20008410000 */
[----:B---3--:R-:W3:Y:S01]  /*7130*/  LDC.64 R8, c[0x0][0x438] ;  /* 0x00010e00ff087b82 */ /* 0x008ee20000000a00 */
[----:B------:R-:W-:Y:S01]  /*7140*/  FMUL.FTZ R82, R82, UR8 ;  /* 0x0000000852527c20 */ /* 0x000fe20008410000 */
        /* <DEDUP_REMOVED lines=9> */
[----:B------:R-:W-:Y:S01]  /*71e0*/  F2FP.F16.F32.PACK_AB R35, R35, R64 ;  /* 0x000000402323723e */ /* 0x000fe200000000ff */
[----:B------:R1:W-:Y:S01]  /*71f0*/  STS [R238+0x6000], R0 ;  /* 0x00600000ee007388 */ /* 0x0003e20000000800 */
[----:B------:R-:W-:Y:S01]  /*7200*/  F2FP.F16.F32.PACK_AB R37, R37, R66 ;  /* 0x000000422525723e */ /* 0x000fe200000000ff */
[----:B------:R-:W-:Y:S01]  /*7210*/  FMUL.FTZ R76, R76, UR8 ;  /* 0x000000084c4c7c20 */ /* 0x000fe20008410000 */
[----:B------:R-:W-:Y:S01]  /*7220*/  FMUL.FTZ R48, R77, UR8 ;  /* 0x000000084d307c20 */ /* 0x000fe20008410000 */
[----:B------:R-:W-:Y:S01]  /*7230*/  STS [R238+0x6200], R33 ;  /* 0x00620021ee007388 */ /* 0x000fe20000000800 */
[----:B------:R-:W-:Y:S01]  /*7240*/  FMUL.FTZ R78, R78, UR8 ;  /* 0x000000084e4e7c20 */ /* 0x000fe20008410000 */
[----:B------:R-:W-:Y:S01]  /*7250*/  FMUL.FTZ R49, R79, UR8 ;  /* 0x000000084f317c20 */ /* 0x000fe20008410000 */
[----:B------:R-:W-:Y:S01]  /*7260*/  F2FP.F16.F32.PACK_AB R39, R39, R56 ;  /* 0x000000382727723e */ /* 0x000fe200000000ff */
[----:B------:R-:W-:Y:S01]  /*7270*/  STS [R239+0x6000], R30 ;  /* 0x0060001eef007388 */ /* 0x000fe20000000800 */
[----:B------:R-:W-:Y:S01]  /*7280*/  F2FP.F16.F32.PACK_AB R38, R38, R58 ;  /* 0x0000003a2626723e */ /* 0x000fe200000000ff */
        /* <DEDUP_REMOVED lines=13> */
[----:B------:R-:W-:Y:S01]  /*7360*/  F2FP.F16.F32.PACK_AB R47, R47, R74 ;  /* 0x0000004a2f2f723e */ /* 0x000fe200000000ff */
[----:B-1----:R-:W-:Y:S01]  /*7370*/  IMAD R0, R18, UR53, RZ ;  /* 0x0000003512007c24 */ /* 0x002fe2000f8e02ff */
[----:B------:R-:W-:Y:S01]  /*7380*/  SHF.R.S32.HI R5, RZ, 0x1f, R244 ;  /* 0x0000001fff057819 */ /* 0x000fe200000114f4 */
[----:B------:R-:W-:Y:S01]  /*7390*/  STS [R239+0x7200], R27 ;  /* 0x0072001bef007388 */ /* 0x000fe20000000800 */
[----:B------:R-:W-:Y:S01]  /*73a0*/  MOV R4, R244 ;  /* 0x000000f400047202 */ /* 0x000fe20000000f00 */
[----:B------:R-:W-:Y:S01]  /*73b0*/  IMAD R0, R19, UR52, R0 ;  /* 0x0000003413007c24 */ /* 0x000fe2000f8e0200 */
[----:B------:R-:W-:Y:S01]  /*73c0*/  F2FP.F16.F32.PACK_AB R48, R48, R76 ;  /* 0x0000004c3030723e */ /* 0x000fe200000000ff */
[----:B------:R-:W-:Y:S01]  /*73d0*/  STS [R238+0x8000], R34 ;  /* 0x00800022ee007388 */ /* 0x000fe20000000800 */
[----:B------:R-:W-:Y:S01]  /*73e0*/  F2FP.F16.F32.PACK_AB R49, R49, R78 ;  /* 0x0000004e3131723e */ /* 0x000fe200000000ff */
[--C-:B------:R-:W-:Y:S01]  /*73f0*/  IMAD.WIDE.U32 R6, R18, UR52, R4.reuse ;  /* 0x0000003412067c25 */ /* 0x100fe2000f8e0004 */
[----:B------:R-:W1:Y:S01]  /*7400*/  LDC.64 R14, c[0x0][0x470] ;  /* 0x00011c00ff0e7b82 */ /* 0x000e620000000a00 */
[----:B------:R-:W-:Y:S02]  /*7410*/  STS [R238+0x8200], R36 ;  /* 0x00820024ee007388 */ /* 0x000fe40000000800 */
[----:B--2---:R-:W-:Y:S01]  /*7420*/  IMAD.WIDE.U32 R4, R16, UR52, R4 ;  /* 0x0000003410047c25 */ /* 0x004fe2000f8e0004 */
[----:B------:R-:W-:Y:S01]  /*7430*/  IADD3 R7, R7, R0, RZ ;  /* 0x0000000007077210 */ /* 0x000fe20007ffe0ff */
[----:B------:R-:W-:Y:S02]  /*7440*/  STS [R239+0x8000], R35 ;  /* 0x00800023ef007388 */ /* 0x000fe40000000800 */
[----:B---3--:R-:W-:-:S02]  /*7450*/  IMAD R0, R8, UR61, RZ ;  /* 0x0000003d08007c24 */ /* 0x008fc4000f8e02ff */
[----:B------:R-:W-:Y:S01]  /*7460*/  STS [R239+0x8200], R37 ;  /* 0x00820025ef007388 */ /* 0x000fe20000000800 */
[----:B------:R-:W-:-:S03]  /*7470*/  IMAD.WIDE.U32 R6, R8, UR58, R6 ;  /* 0x0000003a08067c25 */ /* 0x000fc6000f8e0006 */
[----:B------:R-:W-:Y:S01]  /*7480*/  STS [R238+0x9000], R39 ;  /* 0x00900027ee007388 */ /* 0x000fe20000000800 */
[----:B------:R-:W-:Y:S02]  /*7490*/  IMAD R9, R9, UR58, R0 ;  /* 0x0000003a09097c24 */ /* 0x000fe4000f8e0200 */
[----:B------:R-:W-:Y:S01]  /*74a0*/  IMAD R0, R16, UR53, RZ ;  /* 0x0000003510007c24 */ /* 0x000fe2000f8e02ff */
[----:B------:R-:W-:Y:S01]  /*74b0*/  STS [R238+0x9200], R38 ;  /* 0x00920026ee007388 */ /* 0x000fe20000000800 */
[----:B----4-:R-:W-:Y:S01]  /*74c0*/  IMAD R2, R10, UR9, RZ ;  /* 0x000000090a027c24 */ /* 0x010fe2000f8e02ff */
[----:B------:R-:W-:Y:S01]  /*74d0*/  IADD3 R7, R7, R9, RZ ;  /* 0x0000000907077210 */ /* 0x000fe20007ffe0ff */
[----:B------:R-:W-:Y:S01]  /*74e0*/  IMAD R0, R17, UR52, R0 ;  /* 0x0000003411007c24 */ /* 0x000fe2000f8e0200 */
[----:B------:R-:W-:Y:S01]  /*74f0*/  STS [R239+0x9000], R42 ;  /* 0x0090002aef007388 */ /* 0x000fe20000000800 */
[----:B------:R-:W-:Y:S01]  /*7500*/  IMAD R8, R12, UR61, RZ ;  /* 0x0000003d0c087c24 */ /* 0x000fe2000f8e02ff */
[----:B------:R-:W-:Y:S01]  /*7510*/  SHF.R.S32.HI R9, RZ, 0x1f, R243 ;  /* 0x0000001fff097819 */ /* 0x000fe200000114f3 */
[----:B------:R-:W-:Y:S01]  /*7520*/  IMAD R2, R11, UR59, R2 ;  /* 0x0000003b0b027c24 */ /* 0x000fe2000f8e0202 */
[----:B------:R-:W-:Y:S01]  /*7530*/  STS [R239+0x9200], R41 ;  /* 0x00920029ef007388 */ /* 0x000fe20000000800 */
[----:B------:R-:W-:Y:S01]  /*7540*/  IADD3 R5, R5, R0, RZ ;  /* 0x0000000005057210 */ /* 0x000fe20007ffe0ff */
[----:B------:R-:W-:Y:S01]  /*7550*/  IMAD.WIDE.U32 R6, R10, UR59, R6 ;  /* 0x0000003b0a067c25 */ /* 0x000fe2000f8e0006 */
[----:B------:R-:W-:Y:S01]  /*7560*/  LEA R0, R240, UR4, 0x1 ;  /* 0x00000004f0007c11 */ /* 0x000fe2000f8e08ff */
[----:B------:R-:W-:Y:S02]  /*7570*/  STS [R238+0xa000], R40 ;  /* 0x00a00028ee007388 */ /* 0x000fe40000000800 */
[----:B------:R-:W-:Y:S01]  /*7580*/  IMAD R8, R13, UR58, R8 ;  /* 0x0000003a0d087c24 */ /* 0x000fe2000f8e0208 */
[----:B------:R-:W-:Y:S01]  /*7590*/  IADD3 R7, R7, R2, RZ ;  /* 0x0000000207077210 */ /* 0x000fe20007ffe0ff */
[----:B------:R-:W-:Y:S01]  /*75a0*/  STS [R238+0xa200], R44 ;  /* 0x00a2002cee007388 */ /* 0x000fe20000000800 */
[----:B------:R-:W-:-:S03]  /*75b0*/  IMAD.WIDE.U32 R4, R12, UR58, R4 ;  /* 0x0000003a0c047c25 */ /* 0x000fc6000f8e0004 */
[----:B------:R-:W-:Y:S01]  /*75c0*/  STS [R239+0xa000], R43 ;  /* 0x00a0002bef007388 */ /* 0x000fe20000000800 */
[C---:B-1----:R-:W-:Y:S01]  /*75d0*/  IMAD R2, R14.reuse, UR9, RZ ;  /* 0x000000090e027c24 */ /* 0x042fe2000f8e02ff */
[----:B------:R-:W-:Y:S01]  /*75e0*/  IADD3 R5, R5, R8, RZ ;  /* 0x0000000805057210 */ /* 0x000fe20007ffe0ff */
[----:B------:R-:W-:Y:S01]  /*75f0*/  ULDC.64 UR8, c[0x0][0x3f0] ;  /* 0x0000fc0000087ab9 */ /* 0x000fe20000000a00 */
[----:B------:R-:W-:Y:S01]  /*7600*/  STS [R239+0xa200], R45 ;  /* 0x00a2002def007388 */ /* 0x000fe20000000800 */
[----:B------:R-:W-:Y:S02]  /*7610*/  IMAD R8, R15, UR59, R2 ;  /* 0x0000003b0f087c24 */ /* 0x000fe4000f8e0202 */
[----:B------:R-:W-:Y:S01]  /*7620*/  IMAD.WIDE.U32 R10, R14, UR59, R4 ;  /* 0x0000003b0e0a7c25 */ /* 0x000fe2000f8e0004 */
[----:B------:R-:W-:Y:S03]  /*7630*/  STS [R238+0xb000], R46 ;  /* 0x00b0002eee007388 */ /* 0x000fe60000000800 */
[-C--:B------:R-:W-:Y:S01]  /*7640*/  IMAD R2, R9, R18.reuse, RZ ;  /* 0x0000001209027224 */ /* 0x080fe200078e02ff */
[----:B------:R-:W-:Y:S01]  /*7650*/  STS [R238+0xb200], R47 ;  /* 0x00b2002fee007388 */ /* 0x000fe20000000800 */
[----:B------:R-:W-:Y:S01]  /*7660*/  IMAD.WIDE.U32 R4, R243, R18, R6 ;  /* 0x00000012f3047225 */ /* 0x000fe200078e0006 */
[----:B------:R-:W-:-:S02]  /*7670*/  IADD3 R11, R11, R8, RZ ;  /* 0x000000080b0b7210 */ /* 0x000fc40007ffe0ff */
[----:B------:R-:W-:Y:S01]  /*7680*/  STS [R239+0xb000], R48 ;  /* 0x00b00030ef007388 */ /* 0x000fe20000000800 */
[C---:B------:R-:W-:Y:S01]  /*7690*/  IMAD R2, R243.reuse, R19, R2 ;  /* 0x00000013f3027224 */ /* 0x040fe200078e0202 */
[C---:B------:R-:W-:Y:S01]  /*76a0*/  LEA R6, P0, R4.reuse, UR8, 0x1 ;  /* 0x0000000804067c11 */ /* 0x040fe2000f8008ff */
[----:B------:R-:W-:Y:S01]  /*76b0*/  IMAD.WIDE.U32 R10, R243, R16, R10 ;  /* 0x00000010f30a7225 */ /* 0x000fe200078e000a */
[----:B------:R-:W-:Y:S02]  /*76c0*/  STS [R239+0xb200], R49 ;  /* 0x00b20031ef007388 */ /* 0x000fe40000000800 */
[----:B------:R-:W-:Y:S01]  /*76d0*/  IADD3 R2, R5, R2, RZ ;  /* 0x0000000205027210 */ /* 0x000fe20007ffe0ff */
[----:B------:R-:W-:Y:S03]  /*76e0*/  BAR.SYNC.DEFER_BLOCKING 0x0 ;  /* 0x0000000000007b1d */ /* 0x000fe60000010000 */
[----:B------:R-:W-:-:S02]  /*76f0*/  LEA.HI.X R7, R4, UR9, R2, 0x1, P0 ;  /* 0x0000000904077c11 */ /* 0x000fc400080f0c02 */
[C---:B------:R-:W-:Y:S01]  /*7700*/  LEA R8, P0, R18.reuse, R6, 0x7 ;  /* 0x0000000612087211 */ /* 0x040fe200078038ff */
[----:B------:R-:W-:Y:S01]  /*7710*/  ULDC.64 UR8, c[0x0][0x3f8] ;  /* 0x0000fe0000087ab9 */ /* 0x000fe20000000a00 */
[----:B------:R-:W1:Y:S04]  /*7720*/  LDS.128 R60, [R0+0x9000] ;  /* 0x00900000003c7984 */ /* 0x000e680000000c00 */
[----:B------:R-:W2:Y:S04]  /*7730*/  LDS.128 R56, [R0+0xb000] ;  /* 0x00b0000000387984 */ /* 0x000ea80000000c00 */
[----:B------:R-:W3:Y:S04]  /*7740*/  LDS.128 R52, [R0+0xd000] ;  /* 0x00d0000000347984 */ /* 0x000ee80000000c00 */
[----:B------:R-:W4:Y:S04]  /*7750*/  LDS.128 R48, [R0+0xa000] ;  /* 0x00a0000000307984 */ /* 0x000f280000000c00 */
[----:B------:R-:W4:Y:S04]  /*7760*/  LDS.128 R44, [R0+0xc000] ;  /* 0x00c00000002c7984 */ /* 0x000f280000000c00 */
[----:B------:R-:W4:Y:S04]  /*7770*/  LDS.128 R40, [R0+0xe000] ;  /* 0x00e0000000287984 */ /* 0x000f280000000c00 */
[----:B------:R-:W4:Y:S04]  /*7780*/  LDS.128 R36, [R0+0xf000] ;  /* 0x00f0000000247984 */ /* 0x000f280000000c00 */
[----:B------:R-:W4:Y:S04]  /*7790*/  LDS.128 R28, [R0+0x11000] ;  /* 0x01100000001c7984 */ /* 0x000f280000000c00 */
[----:B------:R-:W4:Y:S04]  /*77a0*/  LDS.128 R20, [R0+0x13000] ;  /* 0x0130000000147984 */ /* 0x000f280000000c00 */
[----:B------:R-:W4:Y:S04]  /*77b0*/  LDS.128 R32, [R0+0x10000] ;  /* 0x0100000000207984 */ /* 0x000f280000000c00 */
[----:B------:R-:W4:Y:S04]  /*77c0*/  LDS.128 R24, [R0+0x12000] ;  /* 0x0120000000187984 */ /* 0x000f280000000c00 */
[----:B------:R4:W4:Y:S04]  /*77d0*/  LDS.128 R12, [R0+0x14000] ;  /* 0x01400000000c7984 */ /* 0x0009280000000c00 */
[----:B-1----:R-:W-:Y:S04]  /*77e0*/  STG.E.128 desc[UR6][R6.64], R60 ;  /* 0x0000003c06007986 */ /* 0x002fe8000c101d06 */
[----:B--2---:R-:W-:Y:S04]  /*77f0*/  STG.E.128 desc[UR6][R6.64+0x40], R56 ;  /* 0x0000403806007986 */ /* 0x004fe8000c101d06 */
[----:B---3--:R1:W-:Y:S01]  /*7800*/  STG.E.128 desc[UR6][R6.64+0x80], R52 ;  /* 0x0000803406007986 */ /* 0x0083e2000c101d06 */
[----:B----4-:R-:W-:Y:S01]  /*7810*/  IMAD R0, R9, R16, RZ ;  /* 0x0000001009007224 */ /* 0x010fe200078e02ff */
[----:B------:R-:W-:-:S02]  /*7820*/  LEA.HI.X R9, R18, R7, R19, 0x7, P0 ;  /* 0x0000000712097211 */ /* 0x000fc400000f3c13 */
[C---:B------:R-:W-:Y:S01]  /*7830*/  LEA R4, P0, R10.reuse, UR8, 0x1 ;  /* 0x000000080a047c11 */ /* 0x040fe2000f8008ff */
[----:B------:R-:W-:Y:S02]  /*7840*/  IMAD R0, R243, R17, R0 ;  /* 0x00000011f3007224 */ /* 0x000fe400078e0200 */
[----:B------:R2:W-:Y:S03]  /*7850*/  STG.E.128 desc[UR6][R8.64], R48 ;  /* 0x0000003008007986 */ /* 0x0005e6000c101d06 */
[----:B------:R-:W-:Y:S01]  /*7860*/  IADD3 R0, R11, R0, RZ ;  /* 0x000000000b007210 */ /* 0x000fe20007ffe0ff */
[----:B------:R2:W-:Y:S03]  /*7870*/  STG.E.128 desc[UR6][R8.64+0x40], R44 ;  /* 0x0000402c08007986 */ /* 0x0005e6000c101d06 */
[----:B------:R-:W-:Y:S01]  /*7880*/  LEA.HI.X R5, R10, UR9, R0, 0x1, P0 ;  /* 0x000000090a057c11 */ /* 0x000fe200080f0c00 */
[----:B------:R2:W-:Y:S04]  /*7890*/  STG.E.128 desc[UR6][R8.64+0x80], R40 ;  /* 0x0000802808007986 */ /* 0x0005e8000c101d06 */
[----:B------:R2:W-:Y:S01]  /*78a0*/  STG.E.128 desc[UR6][R4.64], R36 ;  /* 0x0000002404007986 */ /* 0x0005e2000c101d06 */
[----:B-1----:R-:W-:-:S03]  /*78b0*/  LEA R6, P0, R16, R4, 0x7 ;  /* 0x0000000410067211 */ /* 0x002fc600078038ff */
[----:B------:R2:W-:Y:S01]  /*78c0*/  STG.E.128 desc[UR6][R4.64+0x40], R28 ;  /* 0x0000401c04007986 */ /* 0x0005e2000c101d06 */
[----:B------:R-:W-:-:S03]  /*78d0*/  LEA.HI.X R7, R16, R5, R17, 0x7, P0 ;  /* 0x0000000510077211 */ /* 0x000fc600000f3c11 */
[----:B------:R2:W-:Y:S04]  /*78e0*/  STG.E.128 desc[UR6][R4.64+0x80], R20 ;  /* 0x0000801404007986 */ /* 0x0005e8000c101d06 */
[----:B------:R2:W-:Y:S04]  /*78f0*/  STG.E.128 desc[UR6][R6.64], R32 ;  /* 0x0000002006007986 */ /* 0x0005e8000c101d06 */
[----:B------:R2:W-:Y:S04]  /*7900*/  STG.E.128 desc[UR6][R6.64+0x40], R24 ;  /* 0x0000401806007986 */ /* 0x0005e8000c101d06 */
[----:B------:R2:W-:Y:S02]  /*7910*/  STG.E.128 desc[UR6][R6.64+0x80], R12 ;  /* 0x0000800c06007986 */ /* 0x0005e4000c101d06 */
.L_x_487:
        /* <DEDUP_REMOVED lines=11> */
.L_x_494:
[----:B------:R-:W-:Y:S05]  /*79d0*/  EXIT ;  /* 0x000000000000794d */ /* 0x000fea0003800000 */
.L_x_496:
        /* <DEDUP_REMOVED lines=10> */
.L_x_686:


//--------------------- .text._ZN5flash44flash_bwd_dq_dk_dv_loop_seqk_parallel_kernelI23Flash_bwd_kernel_traitsILi96ELi64ELi128ELi8ELi2ELi4ELi4ELb0ELb0EN7cutlass6half_tE19Flash_kernel_traitsILi96ELi64ELi128ELi8ES3_EELb0ELb1ELb0ELb0ELb1ELb1ELb1EEEvNS_16Flash_bwd_paramsE --------------------------
	.section	.text._ZN5flash44flash_bwd_dq_dk_dv_loop_seqk_parallel_kernelI23Flash_bwd_kernel_traitsILi96ELi64ELi128ELi8ELi2ELi4ELi4ELb0ELb0EN7cutlass6half_tE19Flash_kernel_traitsILi96ELi64ELi128ELi8ES3_EELb0ELb1ELb0ELb0ELb1ELb1ELb1EEEvNS_16Flash_bwd_paramsE,"ax",@progbits
	.align	128
        .global         _ZN5flash44flash_bwd_dq_dk_dv_loop_seqk_parallel_kernelI23Flash_bwd_kernel_traitsILi96ELi64ELi128ELi8ELi2ELi4ELi4ELb0ELb0EN7cutlass6half_tE19Flash_kernel_traitsILi96ELi64ELi128ELi8ES3_EELb0ELb1ELb0ELb0ELb1ELb1ELb1EEEvNS_16Flash_bwd_paramsE
        .type           _ZN5flash44flash_bwd_dq_dk_dv_loop_seqk_parallel_kernelI23Flash_bwd_kernel_traitsILi96ELi64ELi128ELi8ELi2ELi4ELi4ELb0ELb0EN7cutlass6half_tE19Flash_kernel_traitsILi96ELi64ELi128ELi8ES3_EELb0ELb1ELb0ELb0ELb1ELb1ELb1EEEvNS_16Flash_bwd_paramsE,@function
        .size           _ZN5flash44flash_bwd_dq_dk_dv_loop_seqk_parallel_kernelI23Flash_bwd_kernel_traitsILi96ELi64ELi128ELi8ELi2ELi4ELi4ELb0ELb0EN7cutlass6half_tE19Flash_kernel_traitsILi96ELi64ELi128ELi8ES3_EELb0ELb1ELb0ELb0ELb1ELb1ELb1EEEvNS_16Flash_bwd_paramsE,(.L_x_687 - _ZN5flash44flash_bwd_dq_dk_dv_loop_seqk_parallel_kernelI23Flash_bwd_kernel_traitsILi96ELi64ELi128ELi8ELi2ELi4ELi4ELb0ELb0EN7cutlass6half_tE19Flash_kernel_traitsILi96ELi64ELi128ELi8ES3_EELb0ELb1ELb0ELb0ELb1ELb1ELb1EEEvNS_16Flash_bwd_paramsE)
        .other          _ZN5flash44flash_bwd_dq_dk_dv_loop_seqk_parallel_kernelI23Flash_bwd_kernel_traitsILi96ELi64ELi128ELi8ELi2ELi4ELi4ELb0ELb0EN7cutlass6half_tE19Flash_kernel_traitsILi96ELi64ELi128ELi8ES3_EELb0ELb1ELb0ELb0ELb1ELb1ELb1EEEvNS_16Flash_bwd_paramsE,@"STO_CUDA_ENTRY STV_DEFAULT"
_ZN5flash44flash_bwd_dq_dk_dv_loop_seqk_parallel_kernelI23Flash_bwd_kernel_traitsILi96ELi64ELi128ELi8ELi2ELi4ELi4ELb0ELb0EN7cutlass6half_tE19Flash_kernel_traitsILi96ELi64ELi128ELi8ES3_EELb0ELb1ELb0ELb0ELb1ELb1ELb1EEEvNS_16Flash_bwd_paramsE:
.text._ZN5flash44flash_bwd_dq_dk_dv_loop_seqk_parallel_kernelI23Flash_bwd_kernel_traitsILi96ELi64ELi128ELi8ELi2ELi4ELi4ELb0ELb0EN7cutlass6half_tE19Flash_kernel_traitsILi96ELi64ELi128ELi8ES3_EELb0ELb1ELb0ELb0ELb1ELb1ELb1EEEvNS_16Flash_bwd_paramsE:
        /* <DEDUP_REMOVED lines=18> */
[----:B------:R-:W3:Y:S08]  /*0120*/  LDC R244, c[0x0][0x2c4] ;  /* 0x0000b100fff47b82 */ /* 0x000ef00000000800 */
[----:B------:R-:W4:Y:S08]  /*0130*/  S2UR UR8, SR_CTAID.Y ;  /* 0x00000000000879c3 */ /* 0x000f300000002600 */
[----:B------:R-:W5:Y:S01]  /*0140*/  S2UR UR9, SR_CTAID.Z ;  /* 0x00000000000979c3 */ /* 0x000f620000002700 */
[----:B--2---:R-:W-:-:S04]  /*0150*/  ULEA UR5, UR5, UR4, 0x18 ;  /* 0x0000000405057291 */ /* 0x004fc8000f8ec03f */
[----:B------:R-:W-:Y:S01]  /*0160*/  UIADD3 UR4, UR5, 0x15000, URZ ;  /* 0x0001500005047890 */ /* 0x000fe2000fffe03f */
[----:B-1----:R-:W-:Y:S01]  /*0170*/  SHF.R.S32.HI R15, RZ, 0x1f, R13 ;  /* 0x0000001fff0f7819 */ /* 0x002fe2000001140d */
[----:B------:R-:W-:Y:S01]  /*0180*/  IMAD.SHL.U32 R245, R13, 0x2, RZ ;  /* 0x000000020df57824 */ /* 0x000fe200078e00ff */
[----:B------:R-:W1:Y:S01]  /*0190*/  S2UR UR7, SR_CTAID.Z ;  /* 0x00000000000779c3 */ /* 0x000e620000002700 */
[----:B------:R-:W-:Y:S01]  /*01a0*/  UIADD3 UR15, UR5, 0x9000, URZ ;  /* 0x00009000050f7890 */ /* 0x000fe2000fffe03f */
[CC--:B------:R-:W-:Y:S02]  /*01b0*/  LEA.HI R2, R15.reuse, R13.reuse, RZ, 0x4 ;  /* 0x0000000d0f027211 */ /* 0x0c0fe400078f20ff */
[CC--:B------:R-:W-:Y:S02]  /*01c0*/  LEA.HI R18, R15.reuse, R13.reuse, RZ, 0x3 ;  /* 0x0000000d0f127211 */ /* 0x0c0fe400078f18ff */
[----:B------:R-:W-:Y:S01]  /*01d0*/  LEA.HI R11, R15, R13, RZ, 0x2 ;  /* 0x0000000d0f0b7211 */ /* 0x000fe200078f10ff */
[----:B----4-:R-:W-:Y:S01]  /*01e0*/  USHF.R.S32.HI UR14, URZ, 0x1f, UR8 ;  /* 0x0000001f3f0e7899 */ /* 0x010fe20008011408 */
[C---:B------:R-:W-:Y:S01]  /*01f0*/  LOP3.LUT R0, R2.reuse, 0xfffffff0, RZ, 0xc0, !PT ;  /* 0xfffffff002007812 */ /* 0x040fe200078ec0ff */
[----:B------:R-:W2:Y:S01]  /*0200*/  S2UR UR6, SR_CTAID.Y ;  /* 0x00000000000679c3 */ /* 0x000ea20000002600 */
[----:B------:R-:W-:Y:S01]  /*0210*/  SHF.R.S32.HI R6, RZ, 0x4, R2 ;  /* 0x00000004ff067819 */ /* 0x000fe20000011402 */
[----:B------:R-:W-:Y:S01]  /*0220*/  UIMAD.WIDE UR48, UR8, 0x80, URZ ;  /* 0x00000080083078a5 */ /* 0x000fe2000f8e023f */
[----:B------:R-:W-:Y:S01]  /*0230*/  SHF.R.S32.HI R4, RZ, 0x3, R18 ;  /* 0x00000003ff047819 */ /* 0x000fe20000011412 */
[----:B------:R-:W-:Y:S01]  /*0240*/  IMAD.IADD R0, R13, 0x1, -R0 ;  /* 0x000000010d007824 */ /* 0x000fe200078e0a00 */
[----:B------:R-:W-:Y:S01]  /*0250*/  LOP3.LUT R5, R11, 0xfffffffc, RZ, 0xc0, !PT ;  /* 0xfffffffc0b057812 */ /* 0x000fe200078ec0ff */
[----:B-----5:R-:W-:Y:S01]  /*0260*/  USHF.R.S32.HI UR13, URZ, 0x1f, UR9 ;  /* 0x0000001f3f0d7899 */ /* 0x020fe20008011409 */
[----:B------:R-:W-:Y:S01]  /*0270*/  LEA.HI R3, R2, R6, RZ, 0x1 ;  /* 0x0000000602037211 */ /* 0x000fe200078f08ff */
[----:B------:R-:W-:Y:S01]  /*0280*/  IMAD.SHL.U32 R2, R4, 0x40, RZ ;  /* 0x0000004004027824 */ /* 0x000fe200078e00ff */
[----:B------:R-:W-:Y:S01]  /*0290*/  SHF.R.S32.HI R246, RZ, 0x2, R11 ;  /* 0x00000002fff67819 */ /* 0x000fe2000001140b */
[----:B------:R-:W-:Y:S01]  /*02a0*/  IMAD.IADD R12, R13, 0x1, -R5 ;  /* 0x000000010d0c7824 */ /* 0x000fe200078e0a05 */
[----:B------:R-:W-:-:S02]  /*02b0*/  LOP3.LUT R8, R3, 0xfffffffe, RZ, 0xc0, !PT ;  /* 0xfffffffe03087812 */ /* 0x000fc400078ec0ff */
[----:B------:R-:W-:Y:S01]  /*02c0*/  SHF.R.S32.HI R3, RZ, 0x1f, R0 ;  /* 0x0000001fff037819 */ /* 0x000fe20000011400 */
[----:B------:R-:W-:Y:S01]  /*02d0*/  IMAD.SHL.U32 R248, R12, 0x8, RZ ;  /* 0x000000080cf87824 */ /* 0x000fe200078e00ff */
[-C--:B------:R-:W-:Y:S01]  /*02e0*/  LEA.HI R5, R0, R0.reuse, RZ, 0x1 ;  /* 0x0000000000057211 */ /* 0x080fe200078f08ff */
[----:B------:R-:W-:Y:S01]  /*02f0*/  IMAD.IADD R14, R6, 0x1, -R8 ;  /* 0x00000001060e7824 */ /* 0x000fe200078e0a08 */
[----:B------:R-:W-:Y:S01]  /*0300*/  LOP3.LUT R2, R2, 0xc0, RZ, 0xc0, !PT ;  /* 0x000000c002027812 */ /* 0x000fe200078ec0ff */
[----:B-1----:R-:W-:Y:S01]  /*0310*/  USHF.R.S32.HI UR12, URZ, 0x1f, UR7 ;  /* 0x0000001f3f0c7899 */ /* 0x002fe20008011407 */
[----:B------:R-:W-:Y:S02]  /*0320*/  LEA.HI R16, R3, R0, RZ, 0x3 ;  /* 0x0000000003107211 */ /* 0x000fe400078f18ff */
[----:B------:R-:W-:Y:S02]  /*0330*/  LOP3.LUT R3, R5, 0x7fffffe, RZ, 0xc0, !PT ;  /* 0x07fffffe05037812 */ /* 0x000fe400078ec0ff */
[----:B------:R-:W-:Y:S01]  /*0340*/  SHF.R.U32.HI R7, RZ, 0x3, R2 ;  /* 0x00000003ff077819 */ /* 0x000fe20000011602 */
[----:B--2---:R-:W-:Y:S01]  /*0350*/  USHF.R.S32.HI UR11, URZ, 0x1f, UR6 ;  /* 0x0000001f3f0b7899 */ /* 0x004fe20008011406 */
[----:B------:R-:W-:Y:S01]  /*0360*/  LOP3.LUT R4, R2, 0x18, R248, 0xf8, !PT ;  /* 0x0000001802047812 */ /* 0x000fe200078ef8f8 */
[----:B------:R-:W-:Y:S01]  /*0370*/  IMAD.IADD R20, R0, 0x1, -R3 ;  /* 0x0000000100147824 */ /* 0x000fe200078e0a03 */
[----:B------:R-:W-:-:S02]  /*0380*/  LOP3.LUT R2, R16, 0xfffffff8, RZ, 0xc0, !PT ;  /* 0xfffffff810027812 */ /* 0x000fc400078ec0ff */
[----:B------:R-:W-:Y:S02]  /*0390*/  LOP3.LUT R3, R18, 0xfffffff8, RZ, 0xc0, !PT ;  /* 0xfffffff812037812 */ /* 0x000fe400078ec0ff */
[----:B------:R-:W-:Y:S01]  /*03a0*/  LOP3.LUT R239, R4, R7, RZ, 0x3c, !PT ;  /* 0x0000000704ef7212 */ /* 0x000fe200078e3cff */
[----:B------:R-:W-:Y:S01]  /*03b0*/  IMAD.IADD R19, R0, 0x1, -R2 ;  /* 0x0000000100137824 */ /* 0x000fe200078e0a02 */
[----:B------:R-:W-:Y:S01]  /*03c0*/  LEA.HI R2, R15, R13, RZ, 0x6 ;  /* 0x0000000d0f027211 */ /* 0x000fe200078f30ff */
[----:B------:R-:W-:Y:S01]  /*03d0*/  IMAD.IADD R8, R13, 0x1, -R3 ;  /* 0x000000010d087824 */ /* 0x000fe200078e0a03 */
        /* <DEDUP_REMOVED lines=8> */
[----:B------:R-:W-:Y:S01]  /*0460*/  IMAD.IADD R6, R246, 0x1, -R3 ;  /* 0x00000001f6067824 */ /* 0x000fe200078e0a03 */
[----:B------:R-:W-:-:S02]  /*0470*/  SHF.R.S32.HI R7, RZ, 0x1, R5 ;  /* 0x00000001ff077819 */ /* 0x000fc40000011405 */
[----:B------:R-:W-:Y:S01]  /*0480*/  SHF.R.S32.HI R4, RZ, 0x1f, R5 ;  /* 0x0000001fff047819 */ /* 0x000fe20000011405 */
[----:B------:R-:W-:Y:S01]  /*0490*/  IMAD.IADD R5, R246, 0x1, -R0 ;  /* 0x00000001f6057824 */ /* 0x000fe200078e0a00 */
[----:B------:R-:W-:Y:S01]  /*04a0*/  LEA.HI R9, R15, R13, RZ, 0x5 ;  /* 0x0000000d0f097211 */ /* 0x000fe200078f28ff */
[----:B------:R-:W-:Y:S01]  /*04b0*/  IMAD.IADD R2, R8, 0x1, -R2 ;  /* 0x0000000108027824 */ /* 0x000fe200078e0a02 */
[----:B------:R-:W-:Y:S01]  /*04c0*/  LEA.HI R3, R4, R7, RZ, 0x2 ;  /* 0x0000000704037211 */ /* 0x000fe200078f10ff */
[C---:B------:R-:W-:Y:S01]  /*04d0*/  IMAD R0, R10.reuse, 0x4, R14 ;  /* 0x000000040a007824 */ /* 0x040fe200078e020e */
[----:B------:R-:W-:Y:S01]  /*04e0*/  SHF.R.S32.HI R251, RZ, 0x5, R9 ;  /* 0x00000005fffb7819 */ /* 0x000fe20000011409 */
[----:B------:R-:W-:Y:S01]  /*04f0*/  IMAD.SHL.U32 R10, R10, 0x20, RZ ;  /* 0x000000200a0a7824 */ /* 0x000fe200078e00ff */
[----:B------:R-:W-:Y:S01]  /*0500*/  LOP3.LUT P4, RZ, R5, 0x2, RZ, 0xc0, !PT ;  /* 0x0000000205ff7812 */ /* 0x000fe2000788c0ff */
[----:B------:R-:W-:Y:S01]  /*0510*/  IMAD R173, R0, 0x8, R2 ;  /* 0x0000000800ad7824 */ /* 0x000fe200078e0202 */
[----:B------:R-:W-:Y:S01]  /*0520*/  LOP3.LUT R0, R3, 0xfffffffc, RZ, 0xc0, !PT ;  /* 0xfffffffc03007812 */ /* 0x000fe200078ec0ff */
[----:B------:R-:W-:Y:S01]  /*0530*/  IMAD R4, R251, 0x8, R6 ;  /* 0x00000008fb047824 */ /* 0x000fe200078e0206 */
[----:B------:R-:W-:-:S02]  /*0540*/  LOP3.LUT R3, R9, 0xffffffe0, RZ, 0xc0, !PT ;  /* 0xffffffe009037812 */ /* 0x000fc400078ec0ff */
[----:B------:R-:W-:Y:S01]  /*0550*/  LEA.HI R2, R15, R13, RZ, 0x7 ;  /* 0x0000000d0f027211 */ /* 0x000fe200078f38ff */
[----:B------:R-:W-:Y:S01]  /*0560*/  IMAD.IADD R17, R7, 0x1, -R0 ;  /* 0x0000000107117824 */ /* 0x000fe200078e0a00 */
[----:B------:R-:W-:Y:S01]  /*0570*/  SHF.R.S32.HI R0, RZ, 0x1f, R9 ;  /* 0x0000001fff007819 */ /* 0x000fe20000011409 */
[----:B------:R-:W-:Y:S01]  /*0580*/  IMAD.IADD R252, R13, 0x1, -R3 ;  /* 0x000000010dfc7824 */ /* 0x000fe200078e0a03 */
[-C--:B------:R-:W-:Y:S01]  /*0590*/  LEA.HI R3, R9, R251.reuse, RZ, 0x1 ;  /* 0x000000fb09037211 */ /* 0x080fe200078f08ff */
[----:B------:R-:W-:Y:S01]  /*05a0*/  IMAD.U32 R239, R4, 0x20, R239 ;  /* 0x0000002004ef7824 */ /* 0x000fe200078e00ef */
[----:B------:R-:W-:Y:S02]  /*05b0*/  LEA.HI R0, R0, R251, RZ, 0x2 ;  /* 0x000000fb00007211 */ /* 0x000fe400078f10ff */
[----:B------:R-:W-:Y:S02]  /*05c0*/  SHF.R.S32.HI R13, RZ, 0x7, R2 ;  /* 0x00000007ff0d7819 */ /* 0x000fe40000011402 */
[----:B------:R-:W-:Y:S01]  /*05d0*/  LOP3.LUT R2, R3, 0xfffffffe, RZ, 0xc0, !PT ;  /* 0xfffffffe03027812 */ /* 0x000fe200078ec0ff */
[----:B------:R-:W-:Y:S01]  /*05e0*/  IMAD.SHL.U32 R3, R8, 0x40, RZ ;  /* 0x0000004008037824 */ /* 0x000fe200078e00ff */
[----:B------:R-:W-:Y:S01]  /*05f0*/  LOP3.LUT R0, R0, 0xfffffffc, RZ, 0xc0, !PT ;  /* 0xfffffffc00007812 */ /* 0x000fe200078ec0ff */
[----:B------:R-:W-:Y:S01]  /*0600*/  IMAD.SHL.U32 R8, R12, 0x2, RZ ;  /* 0x000000020c087824 */ /* 0x000fe200078e00ff */
[----:B------:R-:W-:Y:S01]  /*0610*/  LEA.HI R12, R5, R5, RZ, 0x1 ;  /* 0x00000005050c7211 */ /* 0x000fe200078f08ff */
[----:B------:R-:W-:Y:S01]  /*0620*/  IMAD.IADD R15, R251, 0x1, -R2 ;  /* 0x00000001fb0f7824 */ /* 0x000fe200078e0a02 */
[----:B------:R-:W-:Y:S01]  /*0630*/  LOP3.LUT R6, R5, 0x1, RZ, 0xc0, !PT ;  /* 0x0000000105067812 */ /* 0x000fe200078ec0ff */
[----:B------:R-:W-:Y:S01]  /*0640*/  IMAD.IADD R0, R251, 0x1, -R0 ;  /* 0x00000001fb007824 */ /* 0x000fe200078e0a00 */
[----:B------:R-:W-:-:S02]  /*0650*/  SHF.R.S32.HI R2, RZ, 0x1, R11 ;  /* 0x00000001ff027819 */ /* 0x000fc4000001140b */
[----:B------:R-:W-:Y:S01]  /*0660*/  LOP3.LUT R4, R12, 0x3fffffe, RZ, 0xc0, !PT ;  /* 0x03fffffe0c047812 */ /* 0x000fe200078ec0ff */
[----:B------:R-:W-:Y:S01]  /*0670*/  IMAD R11, R0, 0x200, R8 ;  /* 0x00000200000b7824 */ /* 0x000fe200078e0208 */
[----:B------:R-:W-:Y:S01]  /*0680*/  ISETP.NE.U32.AND P5, PT, R6, 0x1, PT ;  /* 0x000000010600780c */ /* 0x000fe20003fa5070 */
[C---:B------:R-:W-:Y:S01]  /*0690*/  IMAD.SHL.U32 R6, R2.reuse, 0x40, RZ ;  /* 0x0000004002067824 */ /* 0x040fe200078e00ff */
[----:B------:R-:W-:Y:S02]  /*06a0*/  LOP3.LUT R7, R3, 0x1c0, RZ, 0xc0, !PT ;  /* 0x000001c003077812 */ /* 0x000fe400078ec0ff */
[----:B------:R-:W-:Y:S01]  /*06b0*/  SHF.R.S32.HI R3, RZ, 0x3, R16 ;  /* 0x00000003ff037819 */ /* 0x000fe20000011410 */
[C---:B------:R-:W-:Y:S01]  /*06c0*/  IMAD.IADD R16, R5.reuse, 0x1, -R4 ;  /* 0x0000000105107824 */ /* 0x040fe200078e0a04 */
[----:B------:R-:W-:Y:S01]  /*06d0*/  LOP3.LUT P6, RZ, R2, 0x2, RZ, 0xc0, !PT ;  /* 0x0000000202ff7812 */ /* 0x000fe200078cc0ff */
[----:B------:R-:W-:Y:S01]  /*06e0*/  IMAD.SHL.U32 R2, R0, 0x10, RZ ;  /* 0x0000001000027824 */ /* 0x000fe200078e00ff */
[----:B------:R-:W-:Y:S01]  /*06f0*/  LOP3.LUT R245, R10, 0x6, R245, 0xf8, !PT ;  /* 0x000000060af57812 */ /* 0x000fe200078ef8f5 */
[----:B------:R-:W-:Y:S01]  /*0700*/  IMAD.SHL.U32 R4, R5, 0x40, RZ ;  /* 0x0000004005047824 */ /* 0x000fe200078e00ff */
[----:B------:R-:W-:Y:S01]  /*0710*/  R2P PR, R19, 0x6 ;  /* 0x0000000613007804 */ /* 0x000fe20000000000 */
        /* <DEDUP_REMOVED lines=32> */
[----:B------:R-:W-:Y:S01]  /*0920*/  VIADD R194, R196, 0x20 ;  /* 0x00000020c4c27836 */ /* 0x000fe20000000000 */
        /* <DEDUP_REMOVED lines=10> */
[----:B------:R-:W-:Y:S02]  /*09d0*/  LOP3.LUT R8, R8, R3, R4, 0x1e, !PT ;  /* 0x0000000308087212 */ /* 0x000fe400078e1e04 */
[----:B------:R-:W-:Y:S02]  /*09e0*/  LOP3.LUT R7, R7, R0, R9, 0x1e, !PT ;  /* 0x0000000007077212 */ /* 0x000fe400078e1e09 */
[----:B------:R-:W-:Y:S01]  /*09f0*/  SHF.R.S32.HI R0, RZ, 0x1f, R252 ;  /* 0x0000001fff007819 */ /* 0x000fe200000114fc */
[----:B------:R-:W-:Y:S01]  /*0a00*/  IMAD.U32 R176, R176, 0x200, R8 ;  /* 0x00000200b0b07824 */ /* 0x000fe200078e0008 */
[----:B------:R-:W-:Y:S01]  /*0a10*/  LOP3.LUT R10, R9, 0x10, R10, 0xf8, !PT ;  /* 0x00000010090a7812 */ /* 0x000fe200078ef80a */
[----:B------:R-:W-:Y:S01]  /*0a20*/  IMAD.IADD R7, R7, 0x1, R11 ;  /* 0x0000000107077824 */ /* 0x000fe200078e020b */
[----:B------:R-:W-:-:S02]  /*0a30*/  LEA.HI R0, R0, R252, RZ, 0x2 ;  /* 0x000000fc00007211 */ /* 0x000fc400078f10ff */
[----:B------:R-:W-:Y:S02]  /*0a40*/  LOP3.LUT R3, R6, R2, R4, 0x1e, !PT ;  /* 0x0000000206037212 */ /* 0x000fe400078e1e04 */
[----:B------:R-:W-:Y:S01]  /*0a50*/  SHF.R.S32.HI R4, RZ, 0x2, R0 ;  /* 0x00000002ff047819 */ /* 0x000fe20000011400 */
[----:B------:R-:W-:Y:S01]  /*0a60*/  IMAD.SHL.U32 R0, R20, 0x20, RZ ;  /* 0x0000002014007824 */ /* 0x000fe200078e00ff */
[----:B------:R-:W-:Y:S02]  /*0a70*/  LOP3.LUT R2, R6, R10, R2, 0x1e, !PT ;  /* 0x0000000a06027212 */ /* 0x000fe400078e1e02 */
[----:B------:R-:W-:Y:S01]  /*0a80*/  LEA R176, R176, UR4, 0x1 ;  /* 0x00000004b0b07c11 */ /* 0x000fe2000f8e08ff */
[C---:B------:R-:W-:Y:S01]  /*0a90*/  IMAD R247, R15.reuse, 0x10, R4 ;  /* 0x000000100ff77824 */ /* 0x040fe200078e0204 */
[----:B------:R-:W-:Y:S01]  /*0aa0*/  SEL R178, R178, 0x40, P2 ;  /* 0x00000040b2b27807 */ /* 0x000fe20001000000 */
[----:B------:R-:W-:Y:S01]  /*0ab0*/  IMAD R4, R15, 0x200, R0 ;  /* 0x000002000f047824 */ /* 0x000fe200078e0200 */
[----:B------:R-:W-:Y:S01]  /*0ac0*/  LEA R237, R7, UR15, 0x1 ;  /* 0x0000000f07ed7c11 */ /* 0x000fe2000f8e08ff */
[----:B------:R-:W-:Y:S01]  /*0ad0*/  IMAD.IADD R181, R0, 0x1, R2 ;  /* 0x0000000100b57824 */ /* 0x000fe200078e0202 */
[----:B------:R-:W-:Y:S01]  /*0ae0*/  SEL R174, R180, 0xffffffe0, !P6 ;  /* 0xffffffe0b4ae7807 */ /* 0x000fe20007000000 */
[----:B------:R-:W-:Y:S01]  /*0af0*/  VIADD R0, R247, 0xffffffc0 ;  /* 0xffffffc0f7007836 */ /* 0x000fe20000000000 */
[----:B------:R-:W-:Y:S01]  /*0b00*/  LEA R173, R173, UR5, 0x1 ;  /* 0x00000005adad7c11 */ /* 0x000fe2000f8e08ff */
[----:B------:R-:W-:Y:S01]  /*0b10*/  IMAD.IADD R177, R176, 0x1, R177 ;  /* 0x00000001b0b17824 */ /* 0x000fe200078e02b1 */
[----:B------:R-:W-:Y:S01]  /*0b20*/  LOP3.LUT P0, RZ, R17, 0x2, RZ, 0xc0, !PT ;  /* 0x0000000211ff7812 */ /* 0x000fe2000780c0ff */
[----:B------:R-:W-:Y:S01]  /*0b30*/  IMAD.IADD R182, R4, 0x1, R3 ;  /* 0x0000000104b67824 */ /* 0x000fe200078e0203 */
[----:B------:R-:W-:Y:S01]  /*0b40*/  SHF.R.S32.HI R2, RZ, 0x1f, R0 ;  /* 0x0000001fff027819 */ /* 0x000fe20000011400 */
[----:B------:R-:W-:Y:S01]  /*0b50*/  VIADD R238, R237, 0x20 ;  /* 0x00000020edee7836 */ /* 0x000fe20000000000 */
[----:B---3--:R-:W-:Y:S01]  /*0b60*/  IADD3 R244, R247, 0x1, -R244 ;  /* 0x00000001f7f47810 */ /* 0x008fe20007ffe8f4 */
[----:B------:R-:W-:Y:S01]  /*0b70*/  IMAD.IADD R179, R176, 0x1, R178 ;  /* 0x00000001b0b37824 */ /* 0x000fe200078e02b2 */
[C---:B------:R-:W-:Y:S01]  /*0b80*/  SHF.L.U64.HI R243, R0.reuse, 0x2, R2 ;  /* 0x0000000200f37819 */ /* 0x040fe20000010202 */
[----:B------:R-:W-:Y:S01]  /*0b90*/  IMAD.SHL.U32 R242, R0, 0x4, RZ ;  /* 0x0000000400f27824 */ /* 0x000fe200078e00ff */
[----:B------:R-:W-:Y:S01]  /*0ba0*/  SEL R180, R180, 0xffffffe0, !P0 ;  /* 0xffffffe0b4b47807 */ /* 0x000fe20004000000 */
[----:B------:R-:W-:Y:S01]  /*0bb0*/  IMAD.IADD R174, R174, 0x1, R173 ;  /* 0x00000001aeae7824 */ /* 0x000fe200078e02ad */
[----:B------:R-:W-:Y:S01]  /*0bc0*/  LEA R3, R5, UR5, 0x1 ;  /* 0x0000000505037c11 */ /* 0x000fe2000f8e08ff */
[----:B------:R-:W-:-:S02]  /*0bd0*/  IMAD.IADD R178, R177, 0x1, R178 ;  /* 0x00000001b1b27824 */ /* 0x000fc400078e02b2 */
[----:B------:R-:W-:-:S07]  /*0be0*/  @P3 VIADD R238, R237, 0xffffffe0 ;  /* 0xffffffe0edee3836 */ /* 0x000fce0000000000 */
.L_x_505:
        /* <DEDUP_REMOVED lines=45> */
[----:B------:R-:W-:Y:S01]  /*0ec0*/  ULDC UR26, c[0x0][0x2dc] ;  /* 0x0000b700001a7ab9 */ /* 0x000fe20000000800 */
[----:B------:R-:W-:Y:S02]  /*0ed0*/  UISETP.NE.AND.EX UP1, UPT, UR17, URZ, UPT, UP1 ;  /* 0x0000003f1100728c */ /* 0x000fe4000bf25310 */
[----:B------:R-:W-:Y:S01]  /*0ee0*/  UIMAD UR31, UR9, UR26, URZ ;  /* 0x0000001a091f72a4 */ /* 0x000fe2000f8e023f */
[----:B------:R-:W-:-:S03]  /*0ef0*/  ULDC.U8 UR21, c[0x0][0x480] ;  /* 0x0001200000157ab9 */ /* 0x000fc60000000000 */
[----:B------:R-:W-:Y:S01]  /*0f00*/  @UP0 UIMAD UR24, UR8, UR4, URZ ;  /* 0x00000004081802a4 */ /* 0x000fe2000f8e023f */
[----:B-1----:R-:W-:Y:S01]  /*0f10*/  IABS R8, R9 ;  /* 0x0000000900087213 */ /* 0x002fe20000000000 */
[----:B------:R-:W-:Y:S01]  /*0f20*/  @UP0 ULDC UR22, c[0x0][0x2e4] ;  /* 0x0000b90000160ab9 */ /* 0x000fe20000000800 */
[----:B------:R-:W-:Y:S01]  /*0f30*/  ISETP.NE.AND P1, PT, R9, RZ, PT ;  /* 0x000000ff0900720c */ /* 0x000fe20003f25270 */
[----:B------:R-:W-:Y:S01]  /*0f40*/  @UP0 UIMAD UR22, UR9, UR22, UR24 ;  /* 0x00000016091602a4 */ /* 0x000fe2000f8e0218 */
[----:B------:R-:W1:Y:S01]  /*0f50*/  I2F.RP R4, R8 ;  /* 0x0000000800047306 */ /* 0x000e620000209400 */
[----:B------:R-:W-:Y:S01]  /*0f60*/  ULOP3.LUT UR24, UR20, 0xffffffc0, URZ, 0xc0, !UPT ;  /* 0xffffffc014187892 */ /* 0x000fe2000f8ec03f */
[----:B------:R-:W-:Y:S01]  /*0f70*/  ISETP.NE.AND P4, PT, RZ, UR21, PT ;  /* 0x00000015ff007c0c */ /* 0x000fe2000bf85270 */
[----:B------:R-:W-:Y:S01]  /*0f80*/  @!UP0 UIMAD UR17, UR8, UR27, UR9 ;  /* 0x0000001b081182a4 */ /* 0x000fe2000f8e0209 */
[----:B--2---:R-:W-:Y:S01]  /*0f90*/  IABS R2, R2 ;  /* 0x0000000200027213 */ /* 0x004fe20000000000 */
[----:B------:R-:W-:-:S02]  /*0fa0*/  UIADD3 UR24, UR24, -0x40, URZ ;  /* 0xffffffc018187890 */ /* 0x000fc4000fffe03f */
        /* <DEDUP_REMOVED lines=45> */
.L_x_498:
[----:B------:R-:W-:Y:S01]  /*1280*/  UIMAD UR21, UR8, UR27, UR9 ;  /* 0x0000001b081572a4 */ /* 0x000fe2000f8e0209 */
[----:B------:R-:W-:-:S03]  /*1290*/  ULDC UR36, c[0x0][0x2d4] ;  /* 0x0000b50000247ab9 */ /* 0x000fc60000000800 */
[----:B------:R-:W-:-:S12]  /*12a0*/  UIMAD UR21, UR21, UR36, URZ ;  /* 0x00000024151572a4 */ /* 0x000fd8000f8e023f */
.L_x_499:
[----:B------:R-:W-:Y:S01]  /*12b0*/  UIMAD UR39, UR27, UR26, URZ ;  /* 0x0000001a1b2772a4 */ /* 0x000fe2000f8e023f */
[----:B------:R-:W1:Y:S01]  /*12c0*/  LDC.64 R8, c[0x0][0x228] ;  /* 0x00008a00ff087b82 */ /* 0x000e620000000a00 */
[----:B------:R-:W-:Y:S01]  /*12d0*/  IMAD.U32 R6, RZ, RZ, UR31 ;  /* 0x0000001fff067e24 */ /* 0x000fe2000f8e00ff */
[----:B------:R-:W-:Y:S01]  /*12e0*/  SHF.R.S32.HI R27, RZ, 0x1f, R246 ;  /* 0x0000001fff1b7819 */ /* 0x000fe200000114f6 */
[----:B------:R-:W-:Y:S01]  /*12f0*/  USHF.L.U32 UR17, UR39, 0x6, URZ ;  /* 0x0000000627117899 */ /* 0x000fe2000800063f */
[----:B------:R-:W-:Y:S01]  /*1300*/  IMAD.U32 R7, RZ, RZ, UR16 ;  /* 0x00000010ff077e24 */ /* 0x000fe2000f8e00ff */
[----:B------:R-:W-:Y:S01]  /*1310*/  IADD3 R14, P2, R246, UR24, RZ ;  /* 0x00000018f60e7c10 */ /* 0x000fe2000ff5e0ff */
[----:B------:R-:W-:Y:S01]  /*1320*/  IMAD R0, R251, UR39, R252 ;  /* 0x00000027fb007c24 */ /* 0x000fe2000f8e02fc */
[----:B------:R-:W-:Y:S01]  /*1330*/  USHF.R.S32.HI UR16, URZ, 0x1f, UR17 ;  /* 0x0000001f3f107899 */ /* 0x000fe20008011411 */
[----:B------:R-:W2:Y:S01]  /*1340*/  LDC.64 R10, c[0x0][0x418] ;  /* 0x00010600ff0a7b82 */ /* 0x000ea20000000a00 */
[----:B------:R-:W-:Y:S01]  /*1350*/  IADD3.X R15, R27, UR25, RZ, P2, !PT ;  /* 0x000000191b0f7c10 */ /* 0x000fe200097fe4ff */
[----:B------:R-:W-:Y:S01]  /*1360*/  UIMAD.WIDE.U32 UR34, UR26, UR27, URZ ;  /* 0x0000001b1a2272a5 */ /* 0x000fe2000f8e003f */
[----:B------:R-:W-:Y:S01]  /*1370*/  IADD3 R6, P1, P0, R0, UR17, R6 ;  /* 0x0000001100067c10 */ /* 0x000fe2000f83e006 */
[----:B------:R-:W-:Y:S01]  /*1380*/  UIMAD.WIDE UR36, UR8, UR36, UR24 ;  /* 0x00000024082472a5 */ /* 0x000fe2000f8e0218 */
[----:B------:R-:W-:Y:S01]  /*1390*/  SHF.R.S32.HI R0, RZ, 0x1f, R0 ;  /* 0x0000001fff007819 */ /* 0x000fe20000011400 */
[----:B------:R-:W-:Y:S01]  /*13a0*/  UIADD3 UR30, UP0, UR15, UR30, URZ ;  /* 0x0000001e0f1e7290 */ /* 0x000fe2000ff1e03f */
[----:B------:R-:W-:Y:S01]  /*13b0*/  SHF.R.S32.HI R249, RZ, 0x1f, R248 ;  /* 0x0000001ffff97819 */ /* 0x000fe200000114f8 */
[----:B------:R-:W3:Y:S01]  /*13c0*/  LDC.64 R18, c[0x0][0x248] ;  /* 0x00009200ff127b82 */ /* 0x000ee20000000a00 */
[----:B------:R-:W-:Y:S01]  /*13d0*/  IADD3.X R7, R0, UR16, R7, P1, P0 ;  /* 0x0000001000077c10 */ /* 0x000fe20008fe0407 */
[----:B------:R-:W-:Y:S01]  /*13e0*/  ULDC.64 UR16, c[0x0][0x240] ;  /* 0x0000900000107ab9 */ /* 0x000fe20000000a00 */
[----:B------:R-:W-:Y:S01]  /*13f0*/  IADD3 R6, P0, R6, R4, RZ ;  /* 0x0000000406067210 */ /* 0x000fe20007f1e0ff */
[----:B------:R-:W-:Y:S01]  /*1400*/  IMAD R0, R15, UR16, RZ ;  /* 0x000000100f007c24 */ /* 0x000fe2000f8e02ff */
[----:B------:R-:W-:Y:S01]  /*1410*/  UIADD3 UR25, UP1, UR36, UR19, URZ ;  /* 0x0000001324197290 */ /* 0x000fe2000ff3e03f */
[----:B------:R-:W-:Y:S01]  /*1420*/  IMAD.U32 R24, RZ, RZ, UR34 ;  /* 0x00000022ff187e24 */ /* 0x000fe2000f8e00ff */
[----:B------:R-:W-:Y:S01]  /*1430*/  UIADD3.X UR29, UR18, UR29, URZ, UP0, !UPT ;  /* 0x0000001d121d7290 */ /* 0x000fe200087fe43f */
[----:B------:R-:W4:Y:S01]  /*1440*/  LDC.64 R20, c[0x0][0x230] ;  /* 0x00008c00ff147b82 */ /* 0x000f220000000a00 */
[----:B------:R-:W-:Y:S01]  /*1450*/  IMAD.X R7, R7, 0x1, R12, P0 ;  /* 0x0000000107077824 */ /* 0x000fe200000e060c */
[----:B------:R-:W-:Y:S01]  /*1460*/  USHF.R.S32.HI UR31, URZ, 0x1f, UR26 ;  /* 0x0000001f3f1f7899 */ /* 0x000fe2000801141a */
[C---:B------:R-:W-:Y:S01]  /*1470*/  IMAD.WIDE.U32 R4, R14.reuse, UR16, R248 ;  /* 0x000000100e047c25 */ /* 0x040fe2000f8e00f8 */
[----:B------:R-:W-:Y:S01]  /*1480*/  ULDC.64 UR18, c[0x0][0x258] ;  /* 0x0000960000127ab9 */ /* 0x000fe20000000a00 */
[----:B------:R-:W-:Y:S01]  /*1490*/  UIADD3.X UR23, UR37, UR23, URZ, UP1, !UPT ;  /* 0x0000001725177290 */ /* 0x000fe20008ffe43f */
[----:B------:R-:W-:Y:S01]  /*14a0*/  CS2R R126, SRZ ;  /* 0x00000000007e7805 */ /* 0x000fe2000001ff00 */
[----:B------:R-:W-:Y:S01]  /*14b0*/  IMAD R0, R14, UR17, R0 ;  /* 0x000000110e007c24 */ /* 0x000fe2000f8e0200 */
[----:B------:R-:W5:Y:S01]  /*14c0*/  LDC.64 R16, c[0x0][0x250] ;  /* 0x00009400ff107b82 */ /* 0x000f620000000a00 */
[----:B------:R-:W-:Y:S01]  /*14d0*/  IMAD.U32 R25, RZ, RZ, UR35 ;  /* 0x00000023ff197e24 */ /* 0x000fe2000f8e00ff */
[----:B------:R-:W-:Y:S01]  /*14e0*/  UIMAD UR31, UR31, UR27, URZ ;  /* 0x0000001b1f1f72a4 */ /* 0x000fe2000f8e023f */
[----:B------:R-:W-:Y:S01]  /*14f0*/  IMAD.WIDE.U32 R24, R24, UR25, R6 ;  /* 0x0000001918187c25 */ /* 0x000fe2000f8e0006 */
[----:B------:R-:W-:Y:S01]  /*1500*/  ULDC.64 UR16, c[0x0][0x420] ;  /* 0x0001080000107ab9 */ /* 0x000fe20000000a00 */
[----:B------:R-:W-:Y:S01]  /*1510*/  UIADD3 UR46, UR20, -0x1, URZ ;  /* 0xffffffff142e7890 */ /* 0x000fe2000fffe03f */
[----:B------:R-:W-:Y:S01]  /*1520*/  CS2R R124, SRZ ;  /* 0x00000000007c7805 */ /* 0x000fe2000001ff00 */
[----:B------:R-:W-:Y:S01]  /*1530*/  IMAD.IADD R5, R5, 0x1, R0 ;  /* 0x0000000105057824 */ /* 0x000fe200078e0200 */
[----:B------:R-:W5:Y:S01]  /*1540*/  LDC.64 R22, c[0x0][0x238] ;  /* 0x00008e00ff167b82 */ /* 0x000f620000000a00 */
[----:B-1----:R-:W-:Y:S01]  /*1550*/  IMAD R7, R8, UR14, RZ ;  /* 0x0000000e08077c24 */ /* 0x002fe2000f8e02ff */
[----:B------:R-:W-:Y:S01]  /*1560*/  UIMAD UR28, UR28, UR26, UR31 ;  /* 0x0000001a1c1c72a4 */ /* 0x000fe2000f8e021f */
[----:B--2---:R-:W-:Y:S01]  /*1570*/  IMAD R6, R10, UR14, RZ ;  /* 0x0000000e0a067c24 */ /* 0x004fe2000f8e02ff */
[----:B------:R-:W-:Y:S01]  /*1580*/  UIADD3 UR22, UR24, UR22, URZ ;  /* 0x0000001618167290 */ /* 0x000fe2000fffe03f */
[----:B---3--:R-:W-:Y:S01]  /*1590*/  IMAD R0, R18, UR29, RZ ;  /* 0x0000001d12007c24 */ /* 0x008fe2000f8e02ff */
[----:B------:R-:W-:Y:S01]  /*15a0*/  UIADD3 UR28, UR35, UR28, URZ ;  /* 0x0000001c231c7290 */ /* 0x000fe2000fffe03f */
[----:B------:R-:W-:Y:S01]  /*15b0*/  IMAD R7, R9, UR8, R7 ;  /* 0x0000000809077c24 */ /* 0x000fe2000f8e0207 */
[----:B------:R-:W-:Y:S01]  /*15c0*/  UIADD3 UR21, UR24, UR21, URZ ;  /* 0x0000001518157290 */ /* 0x000fe2000fffe03f */
[----:B------:R-:W-:Y:S01]  /*15d0*/  IMAD.WIDE.U32 R4, R8, UR8, R4 ;  /* 0x0000000808047c25 */ /* 0x000fe2000f8e0004 */
[----:B------:R-:W-:Y:S01]  /*15e0*/  UIMAD UR28, UR28, UR25, URZ ;  /* 0x000000191c1c72a4 */ /* 0x000fe2000f8e023f */
[----:B------:R-:W-:-:S02]  /*15f0*/  CS2R R130, SRZ ;  /* 0x0000000000827805 */ /* 0x000fc4000001ff00 */
[----:B------:R-:W-:Y:S01]  /*1600*/  CS2R R128, SRZ ;  /* 0x0000000000807805 */ /* 0x000fe2000001ff00 */
[----:B------:R-:W-:Y:S01]  /*1610*/  IMAD R6, R11, UR8, R6 ;  /* 0x000000080b067c24 */ /* 0x000fe2000f8e0206 */
[----:B------:R-:W-:Y:S01]  /*1620*/  UIMAD UR23, UR23, UR34, UR28 ;  /* 0x00000022171772a4 */ /* 0x000fe2000f8e021c */
[--C-:B------:R-:W-:Y:S01]  /*1630*/  IMAD.WIDE.U32 R8, R10, UR8, R248.reuse ;  /* 0x000000080a087c25 */ /* 0x100fe2000f8e00f8 */
[----:B------:R-:W-:Y:S02]  /*1640*/  CS2R R122, SRZ ;  /* 0x00000000007a7805 */ /* 0x000fe4000001ff00 */
[----:B------:R-:W-:Y:S02]  /*1650*/  CS2R R120, SRZ ;  /* 0x0000000000787805 */ /* 0x000fe4000001ff00 */
[----:B------:R-:W-:Y:S01]  /*1660*/  CS2R R118, SRZ ;  /* 0x0000000000767805 */ /* 0x000fe2000001ff00 */
[----:B------:R-:W-:Y:S01]  /*1670*/  IMAD.WIDE.U32 R10, R18, UR30, R248 ;  /* 0x0000001e120a7c25 */ /* 0x000fe2000f8e00f8 */
[----:B------:R-:W-:-:S02]  /*1680*/  CS2R R116, SRZ ;  /* 0x0000000000747805 */ /* 0x000fc4000001ff00 */
[----:B------:R-:W-:Y:S02]  /*1690*/  CS2R R110, SRZ ;  /* 0x00000000006e7805 */ /* 0x000fe4000001ff00 */
[----:B------:R-:W-:Y:S01]  /*16a0*/  CS2R R108, SRZ ;  /* 0x00000000006c7805 */ /* 0x000fe2000001ff00 */
[----:B------:R-:W-:Y:S01]  /*16b0*/  IMAD R0, R19, UR30, R0 ;  /* 0x0000001e13007c24 */ /* 0x000fe2000f8e0200 */
[----:B------:R-:W-:Y:S01]  /*16c0*/  CS2R R114, SRZ ;  /* 0x0000000000727805 */ /* 0x000fe2000001ff00 */
[----:B------:R-:W-:Y:S01]  /*16d0*/  IMAD.IADD R7, R5, 0x1, R7 ;  /* 0x0000000105077824 */ /* 0x000fe200078e0207 */
[----:B------:R-:W-:Y:S01]  /*16e0*/  CS2R R112, SRZ ;  /* 0x0000000000707805 */ /* 0x000fe2000001ff00 */
[----:B------:R-:W-:Y:S01]  /*16f0*/  IMAD.IADD R9, R9, 0x1, R6 ;  /* 0x0000000109097824 */ /* 0x000fe200078e0206 */
[----:B------:R-:W-:Y:S01]  /*1700*/  CS2R R106, SRZ ;  /* 0x00000000006a7805 */ /* 0x000fe2000001ff00 */
[----:B------:R-:W-:Y:S01]  /*1710*/  IMAD.U32 R12, RZ, RZ, UR18 ;  /* 0x00000012ff0c7e24 */ /* 0x000fe2000f8e00ff */
[----:B------:R-:W-:Y:S01]  /*1720*/  UIMAD UR18, UR13, UR18, URZ ;  /* 0x000000120d1272a4 */ /* 0x000fe2000f8e023f */
[----:B------:R-:W-:Y:S01]  /*1730*/  IMAD.IADD R5, R11, 0x1, R0 ;  /* 0x000000010b057824 */ /* 0x000fe200078e0200 */
[----:B------:R-:W-:Y:S01]  /*1740*/  CS2R R104, SRZ ;  /* 0x0000000000687805 */ /* 0x000fe2000001ff00 */
[----:B------:R-:W-:Y:S01]  /*1750*/  IMAD.MOV.U32 R6, RZ, RZ, R4 ;  /* 0x000000ffff067224 */ /* 0x000fe200078e0004 */
[----:B------:R-:W-:Y:S01]  /*1760*/  UIMAD UR25, UR9, UR19, UR18 ;  /* 0x00000013091972a4 */ /* 0x000fe2000f8e0212 */
[----:B----4-:R-:W-:Y:S01]  /*1770*/  IMAD R0, R20, UR14, RZ ;  /* 0x0000000e14007c24 */ /* 0x010fe2000f8e02ff */
[----:B------:R-:W-:Y:S01]  /*1780*/  CS2R R102, SRZ ;  /* 0x0000000000667805 */ /* 0x000fe2000001ff00 */
[----:B------:R-:W-:Y:S01]  /*1790*/  IMAD.WIDE.U32 R12, R12, UR9, R6 ;  /* 0x000000090c0c7c25 */ /* 0x000fe2000f8e0006 */
[----:B------:R-:W-:Y:S01]  /*17a0*/  ULDC.64 UR18, c[0x0][0x210] ;  /* 0x0000840000127ab9 */ /* 0x000fe20000000a00 */
[----:B------:R-:W-:-:S02]  /*17b0*/  CS2R R100, SRZ ;  /* 0x0000000000647805 */ /* 0x000fc4000001ff00 */
[----:B------:R-:W-:Y:S01]  /*17c0*/  CS2R R94, SRZ ;  /* 0x00000000005e7805 */ /* 0x000fe2000001ff00 */
[----:B------:R-:W-:Y:S01]  /*17d0*/  IMAD.MOV.U32 R4, RZ, RZ, R10 ;  /* 0x000000ffff047224 */ /* 0x000fe200078e000a */
[----:B------:R-:W-:Y:S01]  /*17e0*/  LEA R200, P1, R12, UR18, 0x1 ;  /* 0x000000120cc87c11 */ /* 0x000fe2000f8208ff */
[----:B------:R-:W-:Y:S01]  /*17f0*/  IMAD R7, R21, UR8, R0 ;  /* 0x0000000815077c24 */ /* 0x000fe2000f8e0200 */
[----:B------:R-:W-:Y:S01]  /*1800*/  CS2R R92, SRZ ;  /* 0x00000000005c7805 */ /* 0x000fe2000001ff00 */
[----:B-----5:R-:W-:Y:S01]  /*1810*/  IMAD R0, R16, UR29, RZ ;  /* 0x0000001d10007c24 */ /* 0x020fe2000f8e02ff */
[----:B------:R-:W-:Y:S01]  /*1820*/  CS2R R98, SRZ ;  /* 0x0000000000627805 */ /* 0x000fe2000001ff00 */
[----:B------:R-:W-:Y:S01]  /*1830*/  IMAD R6, R15, UR16, RZ ;  /* 0x000000100f067c24 */ /* 0x000fe2000f8e02ff */
[----:B------:R-:W-:Y:S01]  /*1840*/  CS2R R96, SRZ ;  /* 0x0000000000607805 */ /* 0x000fe2000001ff00 */
[----:B------:R-:W-:Y:S01]  /*1850*/  IMAD.WIDE.U32 R4, R20, UR8, R4 ;  /* 0x0000000814047c25 */ /* 0x000fe2000f8e0004 */
[----:B------:R-:W-:-:S02]  /*1860*/  CS2R R90, SRZ ;  /* 0x00000000005a7805 */ /* 0x000fc4000001ff00 */
[----:B------:R-:W-:Y:S02]  /*1870*/  CS2R R88, SRZ ;  /* 0x0000000000587805 */ /* 0x000fe4000001ff00 */
[----:B------:R-:W-:Y:S01]  /*1880*/  CS2R R86, SRZ ;  /* 0x0000000000567805 */ /* 0x000fe2000001ff00 */
[----:B------:R-:W-:Y:S01]  /*1890*/  IMAD.WIDE.U32 R10, R16, UR30, R248 ;  /* 0x0000001e100a7c25 */ /* 0x000fe2000f8e00f8 */
[----:B------:R-:W-:Y:S02]  /*18a0*/  CS2R R84, SRZ ;  /* 0x0000000000547805 */ /* 0x000fe4000001ff00 */
[----:B------:R-:W-:Y:S02]  /*18b0*/  CS2R R78, SRZ ;  /* 0x00000000004e7805 */ /* 0x000fe4000001ff00 */
[----:B------:R-:W-:Y:S01]  /*18c0*/  CS2R R76, SRZ ;  /* 0x00000000004c7805 */ /* 0x000fe2000001ff00 */
[----:B------:R-:W-:Y:S01]  /*18d0*/  IMAD R0, R17, UR30, R0 ;  /* 0x0000001e11007c24 */ /* 0x000fe2000f8e0200 */
[----:B------:R-:W-:Y:S01]  /*18e0*/  CS2R R82, SRZ ;  /* 0x0000000000527805 */ /* 0x000fe2000001ff00 */
[C---:B------:R-:W-:Y:S01]  /*18f0*/  IMAD R15, R14.reuse, UR17, R6 ;  /* 0x000000110e0f7c24 */ /* 0x040fe2000f8e0206 */
[----:B------:R-:W-:Y:S01]  /*1900*/  CS2R R80, SRZ ;  /* 0x0000000000507805 */ /* 0x000fe2000001ff00 */
[----:B------:R-:W-:Y:S01]  /*1910*/  IMAD.WIDE.U32 R8, R14, UR16, R8 ;  /* 0x000000100e087c25 */ /* 0x000fe2000f8e0008 */
[----:B------:R-:W-:Y:S01]  /*1920*/  ULDC.64 UR16, c[0x0][0x260] ;  /* 0x0000980000107ab9 */ /* 0x000fe20000000a00 */
[----:B------:R-:W-:-:S02]  /*1930*/  CS2R R74, SRZ ;  /* 0x00000000004a7805 */ /* 0x000fc4000001ff00 */
[----:B------:R-:W-:Y:S01]  /*1940*/  CS2R R72, SRZ ;  /* 0x0000000000487805 */ /* 0x000fe2000001ff00 */
[----:B------:R-:W-:Y:S01]  /*1950*/  IMAD.IADD R7, R5, 0x1, R7 ;  /* 0x0000000105077824 */ /* 0x000fe200078e0207 */
[----:B------:R-:W-:Y:S01]  /*1960*/  CS2R R70, SRZ ;  /* 0x0000000000467805 */ /* 0x000fe2000001ff00 */
[----:B------:R-:W-:Y:S01]  /*1970*/  IMAD.IADD R5, R11, 0x1, R0 ;  /* 0x000000010b057824 */ /* 0x000fe200078e0200 */
[----:B------:R-:W-:Y:S01]  /*1980*/  CS2R R68, SRZ ;  /* 0x0000000000447805 */ /* 0x000fe2000001ff00 */
[----:B------:R-:W-:Y:S01]  /*1990*/  IMAD.MOV.U32 R6, RZ, RZ, R4 ;  /* 0x000000ffff067224 */ /* 0x000fe200078e0004 */
[----:B------:R-:W-:Y:S01]  /*19a0*/  CS2R R62, SRZ ;  /* 0x00000000003e7805 */ /* 0x000fe2000001ff00 */
[----:B------:R-:W-:Y:S01]  /*19b0*/  IMAD R0, R26, UR16, RZ ;  /* 0x000000101a007c24 */ /* 0x000fe2000f8e02ff */
[----:B------:R-:W-:Y:S01]  /*19c0*/  CS2R R60, SRZ ;  /* 0x00000000003c7805 */ /* 0x000fe2000001ff00 */
[----:B------:R-:W-:Y:S01]  /*19d0*/  IMAD.MOV.U32 R4, RZ, RZ, R10 ;  /* 0x000000ffff047224 */ /* 0x000fe200078e000a */
[----:B------:R-:W-:Y:S01]  /*19e0*/  CS2R R66, SRZ ;  /* 0x0000000000427805 */ /* 0x000fe2000001ff00 */
[C---:B------:R-:W-:Y:S01]  /*19f0*/  IMAD R10, R2.reuse, UR17, R0 ;  /* 0x00000011020a7c24 */ /* 0x040fe2000f8e0200 */
[----:B------:R-:W-:Y:S01]  /*1a00*/  CS2R R64, SRZ ;  /* 0x0000000000407805 */ /* 0x000fe2000001ff00 */
[----:B------:R-:W-:Y:S01]  /*1a10*/  IMAD.WIDE.U32 R6, R2, UR16, R6 ;  /* 0x0000001002067c25 */ /* 0x000fe2000f8e0006 */
[----:B------:R-:W-:Y:S01]  /*1a20*/  ULDC.64 UR16, c[0x0][0x400] ;  /* 0x0001000000107ab9 */ /* 0x000fe20000000a00 */
[----:B------:R-:W-:-:S02]  /*1a30*/  CS2R R58, SRZ ;  /* 0x00000000003a7805 */ /* 0x000fc4000001ff00 */
[----:B------:R-:W-:Y:S01]  /*1a40*/  LEA R184, P0, R24, UR16, 0x2 ;  /* 0x0000001018b87c11 */ /* 0x000fe2000f8010ff */
[C---:B------:R-:W-:Y:S01]  /*1a50*/  IMAD R14, R22.reuse, UR14, RZ ;  /* 0x0000000e160e7c24 */ /* 0x040fe2000f8e02ff */
[----:B------:R-:W-:Y:S01]  /*1a60*/  CS2R R56, SRZ ;  /* 0x0000000000387805 */ /* 0x000fe2000001ff00 */
[----:B------:R-:W-:Y:S01]  /*1a70*/  VIADD R0, R25, UR23 ;  /* 0x0000001719007c36 */ /* 0x000fe20008000000 */
[----:B------:R-:W-:Y:S01]  /*1a80*/  ULEA.HI UR23, UR46, UR46, URZ, 0x1 ;  /* 0x0000002e2e177291 */ /* 0x000fe2000f8f083f */
[----:B------:R-:W-:Y:S01]  /*1a90*/  IMAD R14, R23, UR8, R14 ;  /* 0x00000008170e7c24 */ /* 0x000fe2000f8e020e */
[----:B------:R-:W-:Y:S01]  /*1aa0*/  CS2R R54, SRZ ;  /* 0x0000000000367805 */ /* 0x000fe2000001ff00 */
[----:B------:R-:W-:Y:S01]  /*1ab0*/  IMAD.WIDE.U32 R4, R22, UR8, R4 ;  /* 0x0000000816047c25 */ /* 0x000fe2000f8e0004 */
[----:B------:R-:W-:Y:S01]  /*1ac0*/  LEA.HI.X R185, R24, UR17, R0, 0x2, P0 ;  /* 0x0000001118b97c11 */ /* 0x000fe200080f1400 */
[----:B------:R-:W-:Y:S01]  /*1ad0*/  ULDC.64 UR16, c[0x0][0x268] ;  /* 0x00009a0000107ab9 */ /* 0x000fe20000000a00 */
[----:B------:R-:W-:Y:S01]  /*1ae0*/  ULOP3.LUT UR23, UR23, 0xfffffffe, URZ, 0xc0, !UPT ;  /* 0xfffffffe17177892 */ /* 0x000fe2000f8ec03f */
[----:B------:R-:W-:Y:S01]  /*1af0*/  VIADD R11, R13, UR25 ;  /* 0x000000190d0b7c36 */ /* 0x000fe20008000000 */
[----:B------:R-:W-:Y:S01]  /*1b00*/  ULDC.64 UR24, c[0x0][0x2b0] ;  /* 0x0000ac0000187ab9 */ /* 0x000fe20000000a00 */
[----:B------:R-:W-:Y:S01]  /*1b10*/  IMAD.IADD R5, R5, 0x1, R14 ;  /* 0x0000000105057824 */ /* 0x000fe200078e020e */
[----:B------:R-:W-:Y:S01]  /*1b20*/  UIMAD.WIDE UR34, UR22, 0x4, UR24 ;  /* 0x00000004162278a5 */ /* 0x000fe2000f8e0218 */
[----:B------:R-:W-:Y:S01]  /*1b30*/  IMAD.IADD R7, R7, 0x1, R10 ;  /* 0x0000000107077824 */ /* 0x000fe200078e020a */
[----:B------:R-:W-:Y:S01]  /*1b40*/  LEA.HI.X R201, R12, UR19, R11, 0x1, P1 ;  /* 0x000000130cc97c11 */ /* 0x000fe200088f0c0b */
[----:B------:R-:W-:Y:S01]  /*1b50*/  IMAD R0, R26, UR16, RZ ;  /* 0x000000101a007c24 */ /* 0x000fe2000f8e02ff */
[----:B------:R-:W-:Y:S01]  /*1b60*/  ULDC.64 UR18, c[0x0][0x428] ;  /* 0x00010a0000127ab9 */ /* 0x000fe20000000a00 */
[----:B------:R-:W-:Y:S01]  /*1b70*/  IMAD R13, R27, R18, RZ ;  /* 0x000000121b0d7224 */ /* 0x000fe200078e02ff */
[----:B------:R-:W-:Y:S01]  /*1b80*/  CS2R R52, SRZ ;  /* 0x0000000000347805 */ /* 0x000fe2000001ff00 */
[----:B------:R-:W-:Y:S01]  /*1b90*/  IMAD.WIDE.U32 R10, R2, UR16, R4 ;  /* 0x00000010020a7c25 */ /* 0x000fe2000f8e0004 */
[----:B------:R-:W-:Y:S01]  /*1ba0*/  UMOV UR36, UR34 ;  /* 0x0000002200247c82 */ /* 0x000fe20008000000 */
[----:B------:R-:W-:-:S02]  /*1bb0*/  CS2R R46, SRZ ;  /* 0x00000000002e7805 */ /* 0x000fc4000001ff00 */
[----:B------:R-:W-:Y:S01]  /*1bc0*/  CS2R R44, SRZ ;  /* 0x00000000002c7805 */ /* 0x000fe2000001ff00 */
[----:B------:R-:W-:Y:S01]  /*1bd0*/  IMAD R12, R2, UR17, R0 ;  /* 0x00000011020c7c24 */ /* 0x000fe2000f8e0200 */
[----:B------:R-:W-:Y:S01]  /*1be0*/  ULDC.64 UR16, c[0x0][0x218] ;  /* 0x0000860000107ab9 */ /* 0x000fe20000000a00 */
[C---:B------:R-:W-:Y:S01]  /*1bf0*/  IMAD.WIDE.U32 R4, R246.reuse, R18, R6 ;  /* 0x00000012f6047225 */ /* 0x040fe200078e0006 */
[----:B------:R-:W-:Y:S02]  /*1c00*/  CS2R R50, SRZ ;  /* 0x0000000000327805 */ /* 0x000fe4000001ff00 */
[----:B------:R-:W-:Y:S02]  /*1c10*/  CS2R R48, SRZ ;  /* 0x0000000000307805 */ /* 0x000fe4000001ff00 */
[----:B------:R-:W-:Y:S01]  /*1c20*/  CS2R R42, SRZ ;  /* 0x00000000002a7805 */ /* 0x000fe2000001ff00 */
[----:B------:R-:W-:Y:S01]  /*1c30*/  IMAD R0, R246, R19, R13 ;  /* 0x00000013f6007224 */ /* 0x000fe200078e020d */
[C---:B------:R-:W-:Y:S01]  /*1c40*/  LEA R6, P0, R4.reuse, UR16, 0x1 ;  /* 0x0000001004067c11 */ /* 0x040fe2000f8008ff */
[----:B------:R-:W-:Y:S01]  /*1c50*/  IMAD.U32 R13, RZ, RZ, UR18 ;  /* 0x00000012ff0d7e24 */ /* 0x000fe2000f8e00ff */
[----:B------:R-:W-:Y:S01]  /*1c60*/  UIMAD UR18, UR13, UR18, URZ ;  /* 0x000000120d1272a4 */ /* 0x000fe2000f8e023f */
[----:B------:R-:W-:Y:S01]  /*1c70*/  IMAD.IADD R9, R9, 0x1, R15 ;  /* 0x0000000109097824 */ /* 0x000fe200078e020f */
[----:B------:R-:W-:Y:S01]  /*1c80*/  UIADD3 UR16, UR46, -UR23, URZ ;  /* 0x800000172e107290 */ /* 0x000fe2000fffe03f */
[----:B------:R-:W-:Y:S01]  /*1c90*/  IMAD.IADD R0, R5, 0x1, R0 ;  /* 0x0000000105007824 */ /* 0x000fe200078e0200 */
[----:B------:R-:W-:Y:S01]  /*1ca0*/  UIMAD UR23, UR9, UR19, UR18 ;  /* 0x00000013091772a4 */ /* 0x000fe2000f8e0212 */
[----:B------:R-:W-:Y:S01]  /*1cb0*/  IMAD.IADD R5, R11, 0x1, R12 ;  /* 0x000000010b057824 */ /* 0x000fe200078e020c */
[----:B------:R-:W-:Y:S01]  /*1cc0*/  UISETP.NE.AND UP0, UPT, UR16, 0x1, UPT ;  /* 0x000000011000788c */ /* 0x000fe2000bf05270 */
[----:B------:R-:W-:Y:S01]  /*1cd0*/  IMAD.WIDE.U32 R12, R13, UR9, R8 ;  /* 0x000000090d0c7c25 */ /* 0x000fe2000f8e0008 */
[----:B------:R-:W-:Y:S01]  /*1ce0*/  ULDC.64 UR18, c[0x0][0x3e0] ;  /* 0x0000f80000127ab9 */ /* 0x000fe20000000a00 */
[----:B------:R-:W-:Y:S01]  /*1cf0*/  LEA.HI.X R7, R4, UR17, R0, 0x1, P0 ;  /* 0x0000001104077c11 */ /* 0x000fe200080f0c00 */
[----:B------:R-:W-:Y:S01]  /*1d00*/  ULDC.64 UR16, c[0x0][0x220] ;  /* 0x0000880000107ab9 */ /* 0x000fe20000000a00 */
[----:B------:R-:W-:Y:S01]  /*1d10*/  VIADD R2, R13, UR23 ;  /* 0x000000170d027c36 */ /* 0x000fe20008000000 */
[C---:B------:R-:W-:Y:S01]  /*1d20*/  LEA R198, P3, R12.reuse, UR18, 0x1 ;  /* 0x000000120cc67c11 */ /* 0x040fe2000f8608ff */
[----:B------:R-:W-:Y:S01]  /*1d30*/  UIADD3 UR18, -UR47, UR4, UR15 ;  /* 0x000000042f127290 */ /* 0x000fe2000fffe10f */
[----:B------:R-:W-:Y:S01]  /*1d40*/  IMAD.MOV.U32 R4, RZ, RZ, R10 ;  /* 0x000000ffff047224 */ /* 0x000fe200078e000a */
[----:B------:R-:W-:Y:S01]  /*1d50*/  PLOP3.LUT P0, PT, PT, PT, UP0, 0x80, 0x0 ;  /* 0x000000000000781c */ /* 0x000fe20003f0f008 */
[-C--:B------:R-:W-:Y:S01]  /*1d60*/  IMAD R0, R27, R16.reuse, RZ ;  /* 0x000000101b007224 */ /* 0x080fe200078e02ff */
[----:B------:R-:W-:Y:S01]  /*1d70*/  LEA.HI.X R199, R12, UR19, R2, 0x1, P3 ;  /* 0x000000130cc77c11 */ /* 0x000fe200098f0c02 */
[----:B------:R-:W-:Y:S01]  /*1d80*/  ULDC UR19, c[0x0][0x398] ;  /* 0x0000e60000137ab9 */ /* 0x000fe20000000800 */
[----:B------:R-:W-:Y:S01]  /*1d90*/  IMAD.WIDE.U32 R8, R246, R16, R4 ;  /* 0x00000010f6087225 */ /* 0x000fe200078e0004 */
[----:B------:R-:W-:Y:S01]  /*1da0*/  UIADD3 UR19, UR18, -UR19, URZ ;  /* 0x8000001312137290 */ /* 0x000fe2000fffe03f */
[----:B------:R-:W-:-:S02]  /*1db0*/  LEA R10, P2, R18, R6, 0x7 ;  /* 0x00000006120a7211 */ /* 0x000fc400078438ff */
[----:B------:R-:W-:Y:S01]  /*1dc0*/  CS2R R40, SRZ ;  /* 0x0000000000287805 */ /* 0x000fe2000001ff00 */
[----:B------:R-:W-:Y:S01]  /*1dd0*/  IMAD R0, R246, R17, R0 ;  /* 0x00000011f6007224 */ /* 0x000fe200078e0200 */
[----:B------:R-:W-:Y:S01]  /*1de0*/  USHF.R.S32.HI UR18, URZ, 0x1f, UR19 ;  /* 0x0000001f3f127899 */ /* 0x000fe20008011413 */
[----:B------:R-:W-:Y:S01]  /*1df0*/  VIADD R14, R239, 0x1800 ;  /* 0x00001800ef0e7836 */ /* 0x000fe20000000000 */
[----:B------:R-:W-:Y:S01]  /*1e00*/  @P4 BAR.SYNC.DEFER_BLOCKING 0x0 ;  /* 0x0000000000004b1d */ /* 0x000fe20000010000 */
[----:B------:R-:W-:Y:S01]  /*1e10*/  IMAD.IADD R0, R9, 0x1, R0 ;  /* 0x0000000109007824 */ /* 0x000fe200078e0200 */
[----:B------:R-:W-:Y:S01]  /*1e20*/  LEA R4, P1, R8, UR16, 0x1 ;  /* 0x0000001008047c11 */ /* 0x000fe2000f8208ff */
[----:B------:R-:W-:Y:S01]  /*1e30*/  ULEA.HI UR18, UR18, UR19, URZ, 0x6 ;  /* 0x0000001312127291 */ /* 0x000fe2000f8f303f */
[----:B------:R-:W-:Y:S02]  /*1e40*/  SEL R2, R14, R239, !P0 ;  /* 0x000000ef0e027207 */ /* 0x000fe40004000000 */
[----:B------:R-:W-:-:S02]  /*1e50*/  CS2R R38, SRZ ;  /* 0x0000000000267805 */ /* 0x000fc4000001ff00 */
[----:B------:R-:W-:Y:S01]  /*1e60*/  LEA.HI.X R5, R8, UR17, R0, 0x1, P1 ;  /* 0x0000001108057c11 */ /* 0x000fe200088f0c00 */
[----:B------:R-:W-:Y:S01]  /*1e70*/  USHF.R.S32.HI UR31, URZ, 0x6, UR18 ;  /* 0x000000063f1f7899 */ /* 0x000fe20008011412 */
[----:B------:R-:W-:Y:S01]  /*1e80*/  LEA R0, R239, UR5, 0x1 ;  /* 0x00000005ef007c11 */ /* 0x000fe2000f8e08ff */
[----:B------:R-:W-:Y:S01]  /*1e90*/  ULDC.64 UR16, c[0x0][0x478] ;  /* 0x00011e0000107ab9 */ /* 0x000fe20000000a00 */
[----:B------:R-:W-:Y:S01]  /*1ea0*/  LEA R2, R2, UR5, 0x1 ;  /* 0x0000000502027c11 */ /* 0x000fe2000f8e08ff */
[----:B------:R-:W-:Y:S01]  /*1eb0*/  UISETP.LT.AND UP0, UPT, URZ, UR31, UPT ;  /* 0x0000001f3f00728c */ /* 0x000fe2000bf01270 */
[----:B------:R-:W-:Y:S01]  /*1ec0*/  LEA.HI.X R11, R18, R7, R19, 0x7, P2 ;  /* 0x00000007120b7211 */ /* 0x000fe200010f3c13 */
[----:B------:R-:W-:Y:S01]  /*1ed0*/  UIMAD.WIDE UR16, UR21, 0x4, UR16 ;  /* 0x00000004151078a5 */ /* 0x000fe2000f8e0210 */
[----:B------:R-:W-:Y:S01]  /*1ee0*/  LEA R8, P1, R16, R4, 0x7 ;  /* 0x0000000410087211 */ /* 0x000fe200078238ff */
[----:B------:R-:W-:Y:S01]  /*1ef0*/  USEL UR31, URZ, UR31, !UP0 ;  /* 0x0000001f3f1f7287 */ /* 0x000fe2000c000000 */
[----:B------:R-:W-:-:S02]  /*1f00*/  CS2R R36, SRZ ;  /* 0x0000000000247805 */ /* 0x000fc4000001ff00 */
[----:B------:R-:W-:Y:S01]  /*1f10*/  LEA.HI.X R9, R16, R5, R17, 0x7, P1 ;  /* 0x0000000510097211 */ /* 0x000fe200008f3c11 */
[----:B------:R-:W-:Y:S01]  /*1f20*/  UISETP.GT.AND UP0, UPT, UR20, UR31, UPT ;  /* 0x0000001f1400728c */ /* 0x000fe2000bf04270 */
[----:B------:R-:W-:Y:S01]  /*1f30*/  @!PT LDS RZ, [RZ] ;  /* 0x00000000fffff984 */ /* 0x000fe20000000800 */
[----:B------:R-:W-:Y:S01]  /*1f40*/  @!PT LDS RZ, [RZ] ;  /* 0x00000000fffff984 */ /* 0x000fe20000000800 */
[----:B------:R-:W-:Y:S01]  /*1f50*/  @!PT LDS RZ, [RZ] ;  /* 0x00000000fffff984 */ /* 0x000fe20000000800 */
[----:B------:R-:W-:Y:S05]  /*1f60*/  LDGSTS.E.BYPASS.LTC128B.128 [R0+0x6000], desc[UR50][R198.64] ;  /* 0x06000000c6007fae */ /* 0x000fea000b901d72 */
[----:B------:R-:W-:Y:S01]  /*1f70*/  PLOP3.LUT P1, PT, PT, PT, UP0, 0x80, 0x0 ;  /* 0x000000000000781c */ /* 0x000fe20003f2f008 */
[----:B------:R-:W-:Y:S04]  /*1f80*/  LDGSTS.E.BYPASS.LTC128B.128 [R0+0x7000], desc[UR50][R198.64+0x40] ;  /* 0x07000040c6007fae */ /* 0x000fe8000b901d72 */
[----:B------:R-:W-:Y:S04]  /*1f90*/  LDGSTS.E.BYPASS.LTC128B.128 [R0+0x8000], desc[UR50][R198.64+0x80] ;  /* 0x08000080c6007fae */ /* 0x000fe8000b901d72 */
[----:B------:R-:W-:Y:S04]  /*1fa0*/  LDGSTS.E.BYPASS.LTC128B.128 [R2], desc[UR50][R200.64] ;  /* 0x00000000c8027fae */ /* 0x000fe8000b901d72 */
[----:B------:R-:W-:Y:S04]  /*1fb0*/  LDGSTS.E.BYPASS.LTC128B.128 [R2+0x1000], desc[UR50][R200.64+0x40] ;  /* 0x01000040c8027fae */ /* 0x000fe8000b901d72 */
        /* <DEDUP_REMOVED lines=13> */
[----:B------:R-:W0:Y:S01]  /*2090*/  LDGDEPBAR ;  /* 0x00000000000079af */ /* 0x000e220000000000 */
[----:B-1----:R-:W-:-:S05]  /*20a0*/  IMAD.SHL.U32 R4, R247, 0x4, RZ ;  /* 0x00000004f7047824 */ /* 0x002fca00078e00ff */
[----:B------:R-:W-:Y:S02]  /*20b0*/  IADD3 R4, P2, R4, UR36, RZ ;  /* 0x0000002404047c10 */ /* 0x000fe4000ff5e0ff */
[----:B--2---:R-:W-:-:S04]  /*20c0*/  SHF.R.S32.HI R0, RZ, 0x1f, R247 ;  /* 0x0000001fff007819 */ /* 0x004fc800000114f7 */
[----:B------:R-:W-:-:S04]  /*20d0*/  SHF.L.U64.HI R5, R247, 0x2, R0 ;  /* 0x00000002f7057819 */ /* 0x000fc80000010200 */
[----:B------:R-:W-:Y:S01]  /*20e0*/  IADD3.X R5, R5, UR35, RZ, P2, !PT ;  /* 0x0000002305057c10 */ /* 0x000fe200097fe4ff */
[----:B------:R-:W-:Y:S06]  /*20f0*/  @!P1 BRA `(.L_x_500) ;  /* 0x0000004000949947 */ /* 0x000fec0003800000 */
[----:B------:R1:W5:Y:S04]  /*2100*/  LDG.E R236, desc[UR50][R4.64] ;  /* 0x0000003204ec7981 */ /* 0x000368000c1e1900 */
[----:B------:R1:W5:Y:S04]  /*2110*/  LDG.E R235, desc[UR50][R4.64+0x20] ;  /* 0x0000203204eb7981 */ /* 0x000368000c1e1900 */
[----:B------:R1:W5:Y:S04]  /*2120*/  LDG.E R234, desc[UR50][R4.64+0x80] ;  /* 0x0000803204ea7981 */ /* 0x000368000c1e1900 */
[----:B------:R1:W5:Y:S01]  /*2130*/  LDG.E R233, desc[UR50][R4.64+0xa0] ;  /* 0x0000a03204e97981 */ /* 0x000362000c1e1900 */
[----:B------:R-:W-:Y:S01]  /*2140*/  USHF.L.U32 UR44, UR39, 0x4, URZ ;  /* 0x00000004272c7899 */ /* 0x000fe2000800063f */
[----:B------:R-:W2:Y:S01]  /*2150*/  LDC R250, c[0x0][0x2dc] ;  /* 0x0000b700fffa7b82 */ /* 0x000ea20000000800 */
[----:B------:R-:W-:Y:S01]  /*2160*/  USHF.L.U32 UR45, UR39, 0x3, URZ ;  /* 0x00000003272d7899 */ /* 0x000fe2000800063f */
[----:B------:R-:W-:Y:S01]  /*2170*/  IMAD.MOV.U32 R212, RZ, RZ, R2 ;  /* 0x000000ffffd47224 */ /* 0x000fe200078e0002 */
[----:B------:R-:W-:Y:S01]  /*2180*/  UIADD3 UR20, UR44, 0x40, URZ ;  /* 0x000000402c147890 */ /* 0x000fe2000fffe03f */
[----:B------:R-:W-:Y:S01]  /*2190*/  SHF.L.U64.HI R240, R247, 0x2, R0 ;  /* 0x00000002f7f07819 */ /* 0x000fe20000010200 */
[----:B------:R-:W-:Y:S01]  /*21a0*/  UIADD3 UR25, UR44, 0x20, URZ ;  /* 0x000000202c197890 */ /* 0x000fe2000fffe03f */
[----:B------:R-:W-:Y:S01]  /*21b0*/  VIADD R2, R181, 0x1800 ;  /* 0x00001800b5027836 */ /* 0x000fe20000000000 */
[----:B------:R-:W-:Y:S01]  /*21c0*/  UIADD3 UR19, UR45, UR20, URZ ;  /* 0x000000142d137290 */ /* 0x000fe2000fffe03f */
[----:B------:R-:W-:Y:S01]  /*21d0*/  IADD3 R0, R182, 0x1800, RZ ;  /* 0x00001800b6007810 */ /* 0x000fe20007ffe0ff */
[----:B------:R-:W-:Y:S01]  /*21e0*/  UIADD3 UR24, UR45, UR25, URZ ;  /* 0x000000192d187290 */ /* 0x000fe2000fffe03f */
[----:B------:R-:W-:Y:S01]  /*21f0*/  IMAD.SHL.U32 R241, R247, 0x4, RZ ;  /* 0x00000004f7f17824 */ /* 0x000fe200078e00ff */
[----:B------:R-:W-:Y:S01]  /*2200*/  UIADD3 UR18, UR45, UR19, URZ ;  /* 0x000000132d127290 */ /* 0x000fe2000fffe03f */
[----:B------:R-:W-:Y:S01]  /*2210*/  SEL R2, R2, R181, !P0 ;  /* 0x000000b502027207 */ /* 0x000fe20004000000 */
[----:B------:R-:W-:Y:S01]  /*2220*/  UIADD3 UR23, UR45, UR24, URZ ;  /* 0x000000182d177290 */ /* 0x000fe2000fffe03f */
[----:B------:R-:W-:Y:S01]  /*2230*/  SEL R0, R0, R182, !P0 ;  /* 0x000000b600007207 */ /* 0x000fe20004000000 */
[----:B------:R-:W-:Y:S01]  /*2240*/  UMOV UR37, UR17 ;  /* 0x0000001100257c82 */ /* 0x000fe20008000000 */
[----:B------:R-:W-:Y:S01]  /*2250*/  UIADD3 UR17, UR45, UR18, URZ ;  /* 0x000000122d117290 */ /* 0x000fe2000fffe03f */
[----:B------:R-:W-:Y:S01]  /*2260*/  MOV R127, RZ ;  /* 0x000000ff007f7202 */ /* 0x000fe20000000f00 */
[----:B------:R-:W-:Y:S01]  /*2270*/  UIADD3 UR22, UR45, UR23, URZ ;  /* 0x000000172d167290 */ /* 0x000fe2000fffe03f */
[----:B------:R-:W-:Y:S01]  /*2280*/  UMOV UR38, UR16 ;  /* 0x0000001000267c82 */ /* 0x000fe20008000000 */
[----:B------:R-:W-:-:S02]  /*2290*/  UIADD3 UR28, UR15, UR4, URZ ;  /* 0x000000040f1c7290 */ /* 0x000fc4000fffe03f */
[----:B------:R-:W-:Y:S02]  /*22a0*/  UIADD3 UR16, UR45, UR17, URZ ;  /* 0x000000112d107290 */ /* 0x000fe4000fffe03f */
[----:B------:R-:W-:Y:S02]  /*22b0*/  UIADD3 UR21, UR45, UR22, URZ ;  /* 0x000000162d157290 */ /* 0x000fe4000fffe03f */
[----:B------:R-:W-:Y:S02]  /*22c0*/  UIMAD UR43, UR39, 0x18, URZ ;  /* 0x00000018272b78a4 */ /* 0x000fe4000f8e023f */
[----:B------:R-:W-:Y:S02]  /*22d0*/  USHF.L.U32 UR42, UR39, 0x5, URZ ;  /* 0x00000005272a7899 */ /* 0x000fe4000800063f */
[----:B------:R-:W-:Y:S02]  /*22e0*/  UIMAD UR41, UR39, 0x28, URZ ;  /* 0x00000028272978a4 */ /* 0x000fe4000f8e023f */
[----:B------:R-:W-:-:S02]  /*22f0*/  UIMAD UR40, UR39, 0x30, URZ ;  /* 0x00000030272878a4 */ /* 0x000fc4000f8e023f */
[----:B------:R-:W-:Y:S01]  /*2300*/  UIMAD UR39, UR39, 0x38, URZ ;  /* 0x00000038272778a4 */ /* 0x000fe2000f8e023f */
[----:B------:R-:W-:Y:S01]  /*2310*/  ULDC UR27, c[0x0][0x270] ;  /* 0x00009c00001b7ab9 */ /* 0x000fe20000000800 */
[----:B------:R-:W-:Y:S02]  /*2320*/  UIADD3 UR28, -UR47, 0x80, UR28 ;  /* 0x000000802f1c7890 */ /* 0x000fe4000fffe11c */
[----:B------:R-:W-:Y:S02]  /*2330*/  UIADD3 UR15, UR45, UR16, URZ ;  /* 0x000000102d0f7290 */ /* 0x000fe4000fffe03f */
[----:B------:R-:W-:Y:S01]  /*2340*/  UIADD3 UR4, UR45, UR21, URZ ;  /* 0x000000152d047290 */ /* 0x000fe2000fffe03f */
[----:B------:R-:W-:Y:S01]  /*2350*/  LEA R172, R2, UR5, 0x1 ;  /* 0x0000000502ac7c11 */ /* 0x000fe2000f8e08ff */
[----:B------:R-:W-:Y:S01]  /*2360*/  ULDC UR34, c[0x0][0x39c] ;  /* 0x0000e70000227ab9 */ /* 0x000fe20000000800 */
[----:B------:R-:W-:Y:S01]  /*2370*/  LEA R175, R0, UR5, 0x1 ;  /* 0x0000000500af7c11 */ /* 0x000fe2000f8e08ff */
[----:B-1----:R-:W-:-:S08]  /*2380*/  ULDC UR33, c[0x0][0x2ec] ;  /* 0x0000bb0000217ab9 */ /* 0x002fd00000000800 */
.L_x_503:
[----:B------:R-:W0:Y:S01]  /*2390*/  LDGDEPBAR ;  /* 0x00000000000079af */ /* 0x000e220000000000 */
[----:B------:R-:W-:Y:S01]  /*23a0*/  IADD3 R0, R180, R175, RZ ;  /* 0x000000afb4007210 */ /* 0x000fe20007ffe0ff */
[----:B------:R-:W-:Y:S01]  /*23b0*/  USHF.L.U32 UR26, UR46, 0x6, URZ ;  /* 0x000000062e1a7899 */ /* 0x000fe2000800063f */
[----:B-----5:R-:W-:Y:S01]  /*23c0*/  FSETP.NEU.FTZ.AND P2, PT, R236, -INF , PT ;  /* 0xff800000ec00780b */ /* 0x020fe20003f5d000 */
[----:B------:R-:W-:Y:S01]  /*23d0*/  UISETP.GT.AND UP3, UPT, UR46, UR31, UPT ;  /* 0x0000001f2e00728c */ /* 0x000fe2000bf64270 */
[----:B------:R-:W-:Y:S01]  /*23e0*/  MOV R183, 0x8 ;  /* 0x0000000800b77802 */ /* 0x000fe20000000f00 */
[----:B------:R-:W-:Y:S01]  /*23f0*/  UISETP.GE.AND UP0, UPT, UR26, UR28, UPT ;  /* 0x0000001c1a00728c */ /* 0x000fe2000bf06270 */
[----:B------:R-:W-:Y:S02]  /*2400*/  FSETP.NEU.FTZ.AND P1, PT, R235, -INF , PT ;  /* 0xff800000eb00780b */ /* 0x000fe40003f3d000 */
[----:B------:R-:W-:Y:S02]  /*2410*/  MOV R2, UR26 ;  /* 0x0000001a00027c02 */ /* 0x000fe40008000f00 */
[----:B------:R-:W-:Y:S02]  /*2420*/  MOV R186, 0x20 ;  /* 0x0000002000ba7802 */ /* 0x000fe40000000f00 */
        /* <DEDUP_REMOVED lines=8> */
[----:B------:R-:W2:Y:S01]  /*24b0*/  LDSM.16.M88.4 R140, [R174+0x9000] ;  /* 0x00900000ae8c783b */ /* 0x000ea20000000200 */
        /* <DEDUP_REMOVED lines=10> */
[----:B------:R-:W-:Y:S05]  /*2560*/  LDSM.16.M88.4 R160, [R173+0xb400] ;  /* 0x00b40000ada0783b */ /* 0x000fea0000000200 */
[-C--:B------:R-:W-:Y:S03]  /*2570*/  HMMA.16816.F32 R28, R28, R134.reuse, RZ ;  /* 0x000000861c1c723c */ /* 0x080fe600000018ff */
[----:B------:R-:W-:Y:S03]  /*2580*/  LDSM.16.M88.4 R164, [R0+0x1000] ;  /* 0x0010000000a4783b */ /* 0x000fe60000000200 */
[----:B------:R-:W-:Y:S05]  /*2590*/  HMMA.16816.F32 R32, R32, R134, RZ ;  /* 0x000000862020723c */ /* 0x000fea00000018ff */
[----:B------:R-:W4:Y:S01]  /*25a0*/  LDSM.16.M88.4 R132, [R175+0x1800] ;  /* 0x00180000af84783b */ /* 0x000f220000000200 */
[-C--:B--2---:R-:W-:Y:S06]  /*25b0*/  HMMA.16816.F32 R4, R136, R140.reuse, R4 ;  /* 0x0000008c8804723c */ /* 0x084fec0000001804 */
[C---:B-1----:R-:W-:Y:S01]  /*25c0*/  HMMA.16816.F32 R8, R144.reuse, R140, R8 ;  /* 0x0000008c9008723c */ /* 0x042fe20000001808 */
[----:B------:R-:W1:Y:S05]  /*25d0*/  LDSM.16.M88.4 R168, [R174+0xb000] ;  /* 0x00b00000aea8783b */ /* 0x000e6a0000000200 */
[-C--:B------:R-:W-:Y:S06]  /*25e0*/  HMMA.16816.F32 R12, R144, R142.reuse, R12 ;  /* 0x0000008e900c723c */ /* 0x080fec000000180c */
[C---:B------:R-:W-:Y:S01]  /*25f0*/  HMMA.16816.F32 R16, R136.reuse, R142, R16 ;  /* 0x0000008e8810723c */ /* 0x040fe20000001810 */
[----:B------:R-:W-:Y:S05]  /*2600*/  LDSM.16.M88.4 R140, [R174+0xb400] ;  /* 0x00b40000ae8c783b */ /* 0x000fea0000000200 */
[-C--:B---3--:R-:W-:Y:S06]  /*2610*/  HMMA.16816.F32 R20, R136, R148.reuse, R20 ;  /* 0x000000948814723c */ /* 0x088fec0000001814 */
        /* <DEDUP_REMOVED lines=27> */
[-C--:B---3--:R-:W-:Y:S06]  /*27d0*/  HMMA.16816.F32 R4, R144, R148.reuse, R4 ;  /* 0x000000949004723c */ /* 0x088fec0000001804 */
[C---:B----4-:R-:W-:Y:S06]  /*27e0*/  HMMA.16816.F32 R8, R132.reuse, R148, R8 ;  /* 0x000000948408723c */ /* 0x050fec0000001808 */
        /* <DEDUP_REMOVED lines=31> */
[----:B------:R-:W-:Y:S01]  /*29e0*/  MUFU.TANH R155, R12 ;  /* 0x0000000c009b7308 */ /* 0x000fe20000002400 */
[----:B-1----:R-:W-:Y:S05]  /*29f0*/  FMUL.FTZ R10, R236, 1.4426950216293334961 ;  /* 0x3fb8aa3bec0a7820 */ /* 0x002fea0000410000 */
[----:B------:R-:W-:Y:S04]  /*2a00*/  FSEL R10, R10, RZ, P2 ;  /* 0x000000ff0a0a7208 */ /* 0x000fe80001000000 */
[----:B------:R-:W-:Y:S10]  /*2a10*/  MUFU.TANH R216, R6 ;  /* 0x0000000600d87308 */ /* 0x000ff40000002400 */
[----:B------:R1:W-:Y:S10]  /*2a20*/  MUFU.TANH R164, R9 ;  /* 0x0000000900a47308 */ /* 0x0003f40000002400 */
[----:B------:R3:W4:Y:S10]  /*2a30*/  MUFU.TANH R215, R7 ;  /* 0x0000000700d77308 */ /* 0x0007340000002400 */
[----:B------:R-:W-:Y:S01]  /*2a40*/  MUFU.TANH R166, R11 ;  /* 0x0000000b00a67308 */ /* 0x000fe20000002400 */
[----:B-1----:R-:W-:Y:S05]  /*2a50*/  FMUL.FTZ R9, R235, 1.4426950216293334961 ;  /* 0x3fb8aa3beb097820 */ /* 0x002fea0000410000 */
[----:B------:R-:W-:Y:S04]  /*2a60*/  FSEL R9, R9, RZ, P1 ;  /* 0x000000ff09097208 */ /* 0x000fe80000800000 */
[----:B------:R-:W-:Y:S01]  /*2a70*/  MUFU.TANH R209, R16 ;  /* 0x0000001000d17308 */ /* 0x000fe20000002400 */
[----:B---3--:R-:W1:Y:S09]  /*2a80*/  LDSM.16.M88.4 R4, [R174+0xd400] ;  /* 0x00d40000ae04783b */ /* 0x008e720000000200 */
[----:B------:R2:W-:Y:S10]  /*2a90*/  MUFU.TANH R154, R13 ;  /* 0x0000000d009a7308 */ /* 0x0005f40000002400 */
[----:B------:R-:W-:Y:S10]  /*2aa0*/  MUFU.TANH R208, R17 ;  /* 0x0000001100d07308 */ /* 0x000ff40000002400 */
[----:B------:R4:W3:Y:S01]  /*2ab0*/  MUFU.TANH R165, R8 ;  /* 0x0000000800a57308 */ /* 0x0008e20000002400 */
[----:B--2---:R-:W-:Y:S09]  /*2ac0*/  MOV R13, R205 ;  /* 0x000000cd000d7202 */ /* 0x004ff20000000f00 */
[----:B------:R-:W-:Y:S10]  /*2ad0*/  MUFU.TANH R214, R18 ;  /* 0x0000001200d67308 */ /* 0x000ff40000002400 */
[----:B------:R-:W-:Y:S01]  /*2ae0*/  MUFU.TANH R163, R14 ;  /* 0x0000000e00a37308 */ /* 0x000fe20000002400 */
[-C--:B-1----:R-:W-:Y:S03]  /*2af0*/  HMMA.16816.F32 R20, R156, R4.reuse, R20 ;  /* 0x000000049c14723c */ /* 0x082fe60000001814 */
[----:B----4-:R-:W-:Y:S03]  /*2b00*/  MOV R8, R215 ;  /* 0x000000d700087202 */ /* 0x010fe60000000f00 */
[C---:B------:R-:W-:Y:S03]  /*2b10*/  HMMA.16816.F32 R24, R136.reuse, R4, R24 ;  /* 0x000000048818723c */ /* 0x040fe60000001818 */
[----:B------:R-:W-:Y:S03]  /*2b20*/  MUFU.TANH R213, R19 ;  /* 0x0000001300d57308 */ /* 0x000fe60000002400 */
[-C--:B------:R-:W-:Y:S07]  /*2b30*/  HMMA.16816.F32 R28, R136, R6.reuse, R28 ;  /* 0x00000006881c723c */ /* 0x080fee000000181c */
[----:B------:R1:W2:Y:S01]  /*2b40*/  MUFU.TANH R162, R15 ;  /* 0x0000000f00a27308 */ /* 0x0002a20000002400 */
[----:B------:R-:W-:Y:S01]  /*2b50*/  @!P0 IADD3 R5, R2, UR47, R244 ;  /* 0x0000002f02058c10 */ /* 0x000fe2000fffe0f4 */
[----:B------:R-:W-:Y:S04]  /*2b60*/  HMMA.16816.F32 R32, R156, R6, R32 ;  /* 0x000000069c20723c */ /* 0x000fe80000001820 */
        /* <DEDUP_REMOVED lines=9> */
[----:B-1----:R-:W-:Y:S01]  /*2c00*/  FMUL.FTZ R15, R233, 1.4426950216293334961 ;  /* 0x3fb8aa3be90f7820 */ /* 0x002fe20000410000 */
[CC--:B------:R-:W-:Y:S01]  /*2c10*/  @!P0 ISETP.GE.AND P1, PT, R0.reuse, R11.reuse, PT ;  /* 0x0000000b0000820c */ /* 0x0c0fe20003f26270 */
        /* <DEDUP_REMOVED lines=13> */
[----:B------:R-:W-:Y:S01]  /*2cf0*/  MOV R183, 0x28 ;  /* 0x0000002800b77802 */ /* 0x000fe20000000f00 */
[----:B------:R-:W-:Y:S01]  /*2d00*/  FMUL.FTZ R35, R35, UR34 ;  /* 0x0000002223237c20 */ /* 0x000fe20008410000 */
[----:B------:R-:W-:Y:S01]  /*2d10*/  @!P0 FSEL R13, R205, -INF , !P2 ;  /* 0xff800000cd0d8808 */ /* 0x000fe20005000000 */
[----:B------:R-:W-:Y:S01]  /*2d20*/  FMUL.FTZ R24, R24, UR34 ;  /* 0x0000002218187c20 */ /* 0x000fe20008410000 */
[----:B------:R-:W-:Y:S03]  /*2d30*/  @!P0 ISETP.GE.AND P2, PT, R2, R11, PT ;  /* 0x0000000b0200820c */ /* 0x000fe60003f46270 */
[----:B------:R-:W1:Y:S01]  /*2d40*/  MUFU.TANH R211, R22 ;  /* 0x0000001600d37308 */ /* 0x000e620000002400 */
[----:B---3--:R-:W-:Y:S01]  /*2d50*/  MOV R14, R165 ;  /* 0x000000a5000e7202 */ /* 0x008fe20000000f00 */
[----:B------:R-:W-:Y:S01]  /*2d60*/  FFMA.FTZ R13, R13, UR33, -R10 ;  /* 0x000000210d0d7c23 */ /* 0x000fe2000801080a */
[----:B------:R-:W-:Y:S01]  /*2d70*/  @!P0 FSEL R8, R215, -INF , !P2 ;  /* 0xff800000d7088808 */ /* 0x000fe20005000000 */
[----:B------:R-:W-:Y:S01]  /*2d80*/  FMUL.FTZ R25, R25, UR34 ;  /* 0x0000002219197c20 */ /* 0x000fe20008410000 */
[----:B------:R-:W-:Y:S01]  /*2d90*/  FMUL.FTZ R26, R26, UR34 ;  /* 0x000000221a1a7c20 */ /* 0x000fe20008410000 */
[----:B------:R-:W-:Y:S01]  /*2da0*/  FMUL.FTZ R27, R27, UR34 ;  /* 0x000000221b1b7c20 */ /* 0x000fe20008410000 */
[----:B------:R-:W-:Y:S03]  /*2db0*/  MOV R6, R154 ;  /* 0x0000009a00067202 */ /* 0x000fe60000000f00 */
[----:B------:R3:W-:Y:S01]  /*2dc0*/  MUFU.EX2 R225, R13 ;  /* 0x0000000d00e17308 */ /* 0x0007e20000000800 */
[----:B----4-:R-:W-:Y:S02]  /*2dd0*/  MOV R4, R216 ;  /* 0x000000d800047202 */ /* 0x010fe40000000f00 */
[----:B------:R-:W-:Y:S02]  /*2de0*/  @!P0 FSEL R4, R216, -INF , !P1 ;  /* 0xff800000d8048808 */ /* 0x000fe40004800000 */
[----:B------:R-:W-:Y:S05]  /*2df0*/  FSETP.NEU.FTZ.AND P1, PT, R234, -INF , PT ;  /* 0xff800000ea00780b */ /* 0x000fea0003f3d000 */
[----:B------:R-:W4:Y:S01]  /*2e00*/  MUFU.TANH R210, R23 ;  /* 0x0000001700d27308 */ /* 0x000f220000002400 */
[--C-:B------:R-:W-:Y:S09]  /*2e10*/  FFMA.FTZ R4, R4, UR33, -R9.reuse ;  /* 0x0000002104047c23 */ /* 0x100ff20008010809 */
[----:B------:R2:W-:Y:S01]  /*2e20*/  MUFU.EX2 R231, R4 ;  /* 0x0000000400e77308 */ /* 0x0005e20000000800 */
[----:B---3--:R-:W-:Y:S09]  /*2e30*/  MOV R13, R164 ;  /* 0x000000a4000d7202 */ /* 0x008ff20000000f00 */
[----:B------:R-:W3:Y:S10]  /*2e40*/  MUFU.TANH R151, R24 ;  /* 0x0000001800977308 */ /* 0x000ef40000002400 */
[----:B------:R-:W3:Y:S01]  /*2e50*/  MUFU.TANH R150, R25 ;  /* 0x0000001900967308 */ /* 0x000ee20000002400 */
[--C-:B--2---:R-:W-:Y:S01]  /*2e60*/  FFMA.FTZ R4, R8, UR33, -R9.reuse ;  /* 0x0000002108047c23 */ /* 0x104fe20008010809 */
        /* <DEDUP_REMOVED lines=8> */
[----:B------:R-:W3:Y:S01]  /*2ef0*/  MUFU.TANH R161, R26 ;  /* 0x0000001a00a17308 */ /* 0x000ee20000002400 */
[----:B------:R-:W-:Y:S09]  /*2f00*/  @!P0 ISETP.GE.AND P3, PT, R0, R5, PT ;  /* 0x000000050000820c */ /* 0x000ff20003f66270 */
[----:B------:R-:W-:Y:S01]  /*2f10*/  MUFU.TANH R160, R27 ;  /* 0x0000001b00a07308 */ /* 0x000fe20000002400 */
[----:B--2---:R-:W-:Y:S05]  /*2f20*/  FMUL.FTZ R4, R234, 1.4426950216293334961 ;  /* 0x3fb8aa3bea047820 */ /* 0x004fea0000410000 */
[----:B------:R-:W-:Y:S04]  /*2f30*/  FSEL R4, R4, RZ, P1 ;  /* 0x000000ff04047208 */ /* 0x000fe80000800000 */
[----:B------:R-:W2:Y:S01]  /*2f40*/  MUFU.TANH R149, R28 ;  /* 0x0000001c00957308 */ /* 0x000ea20000002400 */
[----:B------:R-:W-:Y:S01]  /*2f50*/  FSETP.NEU.FTZ.AND P1, PT, R233, -INF , PT ;  /* 0xff800000e900780b */ /* 0x000fe20003f3d000 */
[--C-:B------:R-:W-:Y:S01]  /*2f60*/  FFMA.FTZ R2, R14, UR33, -R4.reuse ;  /* 0x000000210e027c23 */ /* 0x100fe20008010804 */
[----:B------:R-:W-:Y:S01]  /*2f70*/  FFMA.FTZ R13, R13, UR33, -R4 ;  /* 0x000000210d0d7c23 */ /* 0x000fe20008010804 */
[----:B------:R-:W-:Y:S02]  /*2f80*/  MOV R14, R167 ;  /* 0x000000a7000e7202 */ /* 0x000fe40000000f00 */
[----:B------:R-:W-:Y:S04]  /*2f90*/  @!P0 FSEL R14, R167, -INF , !P3 ;  /* 0xff800000a70e8808 */ /* 0x000fe80005800000 */
[----:B------:R1:W-:Y:S10]  /*2fa0*/  MUFU.EX2 R188, R2 ;  /* 0x0000000200bc7308 */ /* 0x0003f40000000800 */
[----:B------:R4:W-:Y:S10]  /*2fb0*/  MUFU.EX2 R187, R13 ;  /* 0x0000000d00bb7308 */ /* 0x0009f40000000800 */
[----:B------:R-:W2:Y:S01]  /*2fc0*/  MUFU.TANH R148, R29 ;  /* 0x0000001d00947308 */ /* 0x000ea20000002400 */
[----:B-1----:R-:W-:Y:S02]  /*2fd0*/  FSEL R2, R15, RZ, P1 ;  /* 0x000000ff0f027208 */ /* 0x002fe40000800000 */
[----:B------:R-:W-:Y:S02]  /*2fe0*/  MOV R15, R166 ;  /* 0x000000a6000f7202 */ /* 0x000fe40000000f00 */
[----:B------:R-:W-:Y:S05]  /*2ff0*/  @!P0 FSEL R15, R166, -INF , !P2 ;  /* 0xff800000a60f8808 */ /* 0x000fea0005000000 */
[----:B------:R-:W1:Y:S01]  /*3000*/  MUFU.TANH R197, R32 ;  /* 0x0000002000c57308 */ /* 0x000e620000002400 */
[--C-:B----4-:R-:W-:Y:S01]  /*3010*/  FFMA.FTZ R13, R14, UR33, -R2.reuse ;  /* 0x000000210e0d7c23 */ /* 0x110fe20008010802 */
[----:B------:R-:W-:Y:S04]  /*3020*/  @!P0 IADD3 R14, R0, 0x8, RZ ;  /* 0x00000008000e8810 */ /* 0x000fe80007ffe0ff */
[C---:B------:R-:W-:Y:S04]  /*3030*/  @!P0 ISETP.GE.AND P1, PT, R14.reuse, R8, PT ;  /* 0x000000080e00820c */ /* 0x040fe80003f26270 */
[----:B------:R4:W-:Y:S01]  /*3040*/  MUFU.EX2 R192, R13 ;  /* 0x0000000d00c07308 */ /* 0x0009e20000000800 */
[----:B------:R-:W-:Y:S09]  /*3050*/  @!P0 ISETP.GE.AND P2, PT, R14, R5, PT ;  /* 0x000000050e00820c */ /* 0x000ff20003f46270 */
[----:B------:R-:W1:Y:S10]  /*3060*/  MUFU.TANH R202, R33 ;  /* 0x0000002100ca7308 */ /* 0x000e740000002400 */
[----:B------:R-:W-:Y:S01]  /*3070*/  MUFU.TANH R204, R34 ;  /* 0x0000002200cc7308 */ /* 0x000fe20000002400 */
[----:B----4-:R-:W-:Y:S01]  /*3080*/  FFMA.FTZ R13, R15, UR33, -R2 ;  /* 0x000000210f0d7c23 */ /* 0x010fe20008010802 */
[----:B------:R-:W-:Y:S02]  /*3090*/  MOV R15, R155 ;  /* 0x0000009b000f7202 */ /* 0x000fe40000000f00 */
[----:B------:R-:W-:Y:S06]  /*30a0*/  @!P0 FSEL R15, R155, -INF , !P1 ;  /* 0xff8000009b0f8808 */ /* 0x000fec0004800000 */
[----:B------:R4:W-:Y:S01]  /*30b0*/  MUFU.EX2 R191, R13 ;  /* 0x0000000d00bf7308 */ /* 0x0009e20000000800 */
[--C-:B------:R-:W-:Y:S01]  /*30c0*/  FFMA.FTZ R7, R15, UR33, -R4.reuse ;  /* 0x000000210f077c23 */ /* 0x100fe20008010804 */
[----:B------:R-:W-:Y:S08]  /*30d0*/  MOV R15, R162 ;  /* 0x000000a2000f7202 */ /* 0x000ff00000000f00 */
[----:B------:R3:W-:Y:S10]  /*30e0*/  MUFU.EX2 R171, R7 ;  /* 0x0000000700ab7308 */ /* 0x0007f40000000800 */
[----:B------:R-:W-:Y:S01]  /*30f0*/  MUFU.TANH R203, R35 ;  /* 0x0000002300cb7308 */ /* 0x000fe20000002400 */
[----:B----4-:R-:W-:Y:S04]  /*3100*/  @!P0 IADD3 R13, R0, 0x9, RZ ;  /* 0x00000009000d8810 */ /* 0x010fe80007ffe0ff */
[----:B------:R-:W-:Y:S05]  /*3110*/  @!P0 ISETP.GE.AND P1, PT, R13, R8, PT ;  /* 0x000000080d00820c */ /* 0x000fea0003f26270 */
[----:B------:R-:W4:Y:S01]  /*3120*/  MUFU.TANH R153, R30 ;  /* 0x0000001e00997308 */ /* 0x000f220000002400 */
[----:B------:R-:W-:Y:S02]  /*3130*/  @!P0 FSEL R6, R154, -INF , !P1 ;  /* 0xff8000009a068808 */ /* 0x000fe40004800000 */
[----:B---3--:R-:W-:Y:S02]  /*3140*/  MOV R7, R163 ;  /* 0x000000a300077202 */ /* 0x008fe40000000f00 */
[----:B------:R-:W-:Y:S01]  /*3150*/  @!P0 FSEL R7, R163, -INF , !P2 ;  /* 0xff800000a3078808 */ /* 0x000fe20005000000 */
[----:B------:R-:W-:Y:S01]  /*3160*/  FFMA.FTZ R6, R6, UR33, -R4 ;  /* 0x0000002106067c23 */ /* 0x000fe20008010804 */
[----:B------:R-:W-:Y:S03]  /*3170*/  @!P0 ISETP.GE.AND P1, PT, R13, R5, PT ;  /* 0x000000050d00820c */ /* 0x000fe60003f26270 */
[----:B------:R-:W3:Y:S01]  /*3180*/  MUFU.TANH R152, R31 ;  /* 0x0000001f00987308 */ /* 0x000ee20000002400 */
[----:B------:R-:W-:Y:S02]  /*3190*/  @!P0 FSEL R15, R162, -INF , !P1 ;  /* 0xff800000a20f8808 */ /* 0x000fe40004800000 */
[----:B------:R-:W-:Y:S07]  /*31a0*/  @!P0 ISETP.GE.AND P1, PT, R14, R12, PT ;  /* 0x0000000c0e00820c */ /* 0x000fee0003f26270 */
[----:B------:R2:W-:Y:S02]  /*31b0*/  MUFU.EX2 R170, R6 ;  /* 0x0000000600aa7308 */ /* 0x0005e40000000800 */
[--C-:B--2---:R-:W-:Y:S01]  /*31c0*/  FFMA.FTZ R6, R7, UR33, -R2.reuse ;  /* 0x0000002107067c23 */ /* 0x104fe20008010802 */
[----:B------:R-:W-:Y:S07]  /*31d0*/  MOV R7, R208 ;  /* 0x000000d000077202 */ /* 0x000fee0000000f00 */
        /* <DEDUP_REMOVED lines=16> */
[----:B------:R-:W-:Y:S02]  /*32e0*/  @!P0 ISETP.GE.AND P1, PT, R13, R11, PT ;  /* 0x0000000b0d00820c */ /* 0x000fe40003f26270 */
[----:B------:R-:W-:Y:S01]  /*32f0*/  MOV R13, R213 ;  /* 0x000000d5000d7202 */ /* 0x000fe20000000f00 */
[--C-:B------:R-:W-:Y:S01]  /*3300*/  FFMA.FTZ R6, R6, UR33, -R9.reuse ;  /* 0x0000002106067c23 */ /* 0x100fe20008010809 */
[----:B------:R-:W-:Y:S02]  /*3310*/  @!P0 FSEL R13, R213, -INF , !P1 ;  /* 0xff800000d50d8808 */ /* 0x000fe40004800000 */
[C---:B-1----:R-:W-:Y:S01]  /*3320*/  @!P0 IADD3 R7, R0.reuse, 0x10, RZ ;  /* 0x0000001000078810 */ /* 0x042fe20007ffe0ff */
[----:B------:R1:W-:Y:S02]  /*3330*/  MUFU.EX2 R230, R6 ;  /* 0x0000000600e67308 */ /* 0x0003e40000000800 */
[--C-:B------:R-:W-:Y:S01]  /*3340*/  FFMA.FTZ R13, R13, UR33, -R9.reuse ;  /* 0x000000210d0d7c23 */ /* 0x100fe20008010809 */
[-C--:B------:R-:W-:Y:S04]  /*3350*/  @!P0 ISETP.GE.AND P1, PT, R7, R12.reuse, PT ;  /* 0x0000000c0700820c */ /* 0x080fe80003f26270 */
[----:B------:R-:W-:Y:S03]  /*3360*/  @!P0 FSEL R14, R207, -INF , !P1 ;  /* 0xff800000cf0e8808 */ /* 0x000fe60004800000 */
[----:B------:R2:W3:Y:S01]  /*3370*/  MUFU.EX2 R229, R13 ;  /* 0x0000000d00e57308 */ /* 0x0004e20000000800 */
[----:B-1----:R-:W-:Y:S04]  /*3380*/  @!P0 IADD3 R6, R0, 0x11, RZ ;  /* 0x0000001100068810 */ /* 0x002fe80007ffe0ff */
[----:B------:R-:W-:Y:S01]  /*3390*/  @!P0 ISETP.GE.AND P1, PT, R6, R12, PT ;  /* 0x0000000c0600820c */ /* 0x000fe20003f26270 */
[--C-:B--2---:R-:W-:Y:S03]  /*33a0*/  FFMA.FTZ R13, R14, UR33, -R10.reuse ;  /* 0x000000210e0d7c23 */ /* 0x104fe6000801080a */
[----:B------:R-:W-:Y:S02]  /*33b0*/  @!P0 FSEL R15, R206, -INF , !P1 ;  /* 0xff800000ce0f8808 */ /* 0x000fe40004800000 */
[----:B------:R-:W-:Y:S01]  /*33c0*/  @!P0 ISETP.GE.AND P1, PT, R7, R11, PT ;  /* 0x0000000b0700820c */ /* 0x000fe20003f26270 */
[----:B------:R1:W-:Y:S02]  /*33d0*/  MUFU.EX2 R219, R13 ;  /* 0x0000000d00db7308 */ /* 0x0003e40000000800 */
[----:B------:R-:W-:Y:S08]  /*33e0*/  FFMA.FTZ R14, R15, UR33, -R10 ;  /* 0x000000210f0e7c23 */ /* 0x000ff0000801080a */
        /* <DEDUP_REMOVED lines=41> */
[-C--:B------:R-:W-:Y:S03]  /*3680*/  @!P0 ISETP.GE.AND P1, PT, R6, R12.reuse, PT ;  /* 0x0000000c0600820c */ /* 0x080fe60003f26270 */
        /* <DEDUP_REMOVED lines=10> */
[----:B----4-:R-:W-:Y:S01]  /*3730*/  MOV R6, R153 ;  /* 0x0000009900067202 */ /* 0x010fe20000000f00 */
        /* <DEDUP_REMOVED lines=15> */
[----:B---3--:R-:W-:Y:S03]  /*3830*/  MOV R5, R152 ;  /* 0x0000009800057202 */ /* 0x008fe60000000f00 */
        /* <DEDUP_REMOVED lines=38> */
[----:B------:R2:W-:Y:S04]  /*3aa0*/  STS [R193+0x1a400], R2 ;  /* 0x01a40002c1007388 */ /* 0x0005e80000000800 */
[----:B------:R-:W-:Y:S01]  /*3ab0*/  LDSM.16.M88.4 R16, [R173+0xf000] ;  /* 0x00f00000ad10783b */ /* 0x000fe20000000200 */
[----:B-1----:R-:W-:Y:S07]  /*3ac0*/  LEA R0, R182, UR5, 0x1 ;  /* 0x00000005b6007c11 */ /* 0x002fee000f8e08ff */
[----:B------:R-:W-:Y:S08]  /*3ad0*/  LDSM.16.M88.4 R132, [R173+0xf400] ;  /* 0x00f40000ad84783b */ /* 0x000ff00000000200 */
[----:B------:R-:W1:Y:S01]  /*3ae0*/  LDSM.16.M88.4 R32, [R0+0x6000] ;  /* 0x006000000020783b */ /* 0x000e620000000200 */
[----:B--2---:R-:W-:Y:S07]  /*3af0*/  IADD3 R2, R0, R180, RZ ;  /* 0x000000b400027210 */ /* 0x004fee0007ffe0ff */
[----:B------:R-:W2:Y:S08]  /*3b00*/  LDSM.16.M88.4 R28, [R0+0x6800] ;  /* 0x00680000001c783b */ /* 0x000eb00000000200 */
[----:B------:R-:W-:Y:S08]  /*3b10*/  LDSM.16.M88.4 R136, [R2+0x6000] ;  /* 0x006000000288783b */ /* 0x000ff00000000200 */
[----:B------:R-:W3:Y:S01]  /*3b20*/  LDSM.16.M88.4 R140, [R174+0xf000] ;  /* 0x00f00000ae8c783b */ /* 0x000ee20000000200 */
[-C--:B-1----:R-:W-:Y:S06]  /*3b30*/  HMMA.16816.F32 R4, R32, R16.reuse, RZ ;  /* 0x000000102004723c */ /* 0x082fec00000018ff */
[C---:B--2---:R-:W-:Y:S06]  /*3b40*/  HMMA.16816.F32 R8, R28.reuse, R16, RZ ;  /* 0x000000101c08723c */ /* 0x044fec00000018ff */
[-C--:B------:R-:W-:Y:S06]  /*3b50*/  HMMA.16816.F32 R12, R28, R18.reuse, RZ ;  /* 0x000000121c0c723c */ /* 0x080fec00000018ff */
[C---:B------:R-:W-:Y:S06]  /*3b60*/  HMMA.16816.F32 R16, R32.reuse, R18, RZ ;  /* 0x000000122010723c */ /* 0x040fec00000018ff */
[-C--:B------:R-:W-:Y:S06]  /*3b70*/  HMMA.16816.F32 R20, R32, R132.reuse, RZ ;  /* 0x000000842014723c */ /* 0x080fec00000018ff */
[C---:B------:R-:W-:Y:S06]  /*3b80*/  HMMA.16816.F32 R24, R28.reuse, R132, RZ ;  /* 0x000000841c18723c */ /* 0x040fec00000018ff */
[-C--:B------:R-:W-:Y:S06]  /*3b90*/  HMMA.16816.F32 R28, R28, R134.reuse, RZ ;  /* 0x000000861c1c723c */ /* 0x080fec00000018ff */
[----:B------:R-:W-:Y:S01]  /*3ba0*/  HMMA.16816.F32 R32, R32, R134, RZ ;  /* 0x000000862020723c */ /* 0x000fe200000018ff */
[----:B------:R-:W1:Y:S05]  /*3bb0*/  LDSM.16.M88.4 R132, [R2+0x6800] ;  /* 0x006800000284783b */ /* 0x000e6a0000000200 */
[-C--:B---3--:R-:W-:Y:S06]  /*3bc0*/  HMMA.16816.F32 R4, R136, R140.reuse, R4 ;  /* 0x0000008c8804723c */ /* 0x088fec0000001804 */
[C---:B-1----:R-:W-:Y:S06]  /*3bd0*/  HMMA.16816.F32 R8, R132.reuse, R140, R8 ;  /* 0x0000008c8408723c */ /* 0x042fec0000001808 */
        /* <DEDUP_REMOVED lines=33> */
[----:B------:R2:W3:Y:S02]  /*3df0*/  LDSM.16.M88.4 R140, [R0+0x8800] ;  /* 0x00880000008c783b */ /* 0x0004e40000000200 */
[----:B--2---:R-:W-:Y:S04]  /*3e00*/  FFMA.FTZ R0, -R145, R145, 1 ;  /* 0x3f80000091007423 */ /* 0x004fe80000010191 */
[----:B------:R-:W-:Y:S01]  /*3e10*/  FMUL.FTZ R0, R0, UR34 ;  /* 0x0000002200007c20 */ /* 0x000fe20008410000 */
[-C--:B-1----:R-:W-:Y:S06]  /*3e20*/  HMMA.16816.F32 R4, R136, R132.reuse, R4 ;  /* 0x000000848804723c */ /* 0x082fec0000001804 */
[C---:B---3--:R-:W-:Y:S06]  /*3e30*/  HMMA.16816.F32 R8, R140.reuse, R132, R8 ;  /* 0x000000848c08723c */ /* 0x048fec0000001808 */
        /* <DEDUP_REMOVED lines=8> */
[----:B------:R1:W-:Y:S08]  /*3ec0*/  LDSM.16.M88.4 R132, [R2+0x8000] ;  /* 0x008000000284783b */ /* 0x0003f00000000200 */
[----:B------:R-:W2:Y:S08]  /*3ed0*/  LDSM.16.M88.4 R136, [R174+0x13000] ;  /* 0x01300000ae88783b */ /* 0x000eb00000000200 */
[----:B-1----:R1:W5:Y:S01]  /*3ee0*/  LDG.E R2, desc[UR50][R146.64+0x80] ;  /* 0x0000803292027981 */ /* 0x002362000c1e1900 */
[-C--:B--2---:R-:W-:Y:S06]  /*3ef0*/  HMMA.16816.F32 R4, R132, R136.reuse, R4 ;  /* 0x000000888404723c */ /* 0x084fec0000001804 */
[C---:B------:R-:W-:Y:S06]  /*3f00*/  HMMA.16816.F32 R8, R140.reuse, R136, R8 ;  /* 0x000000888c08723c */ /* 0x040fec0000001808 */
[-C--:B------:R-:W-:Y:S06]  /*3f10*/  HMMA.16816.F32 R12, R140, R138.reuse, R12 ;  /* 0x0000008a8c0c723c */ /* 0x080fec000000180c */
[C---:B------:R-:W-:Y:S01]  /*3f20*/  HMMA.16816.F32 R16, R132.reuse, R138, R16 ;  /* 0x0000008a8410723c */ /* 0x040fe20000001810 */
[----:B------:R-:W2:Y:S05]  /*3f30*/  LDSM.16.M88.4 R136, [R174+0x13400] ;  /* 0x01340000ae88783b */ /* 0x000eaa0000000200 */
[C---:B------:R-:W-:Y:S01]  /*3f40*/  FADD.FTZ R4, -R144.reuse, R4 ;  /* 0x0000000490047221 */ /* 0x040fe20000010100 */
[----:B------:R-:W-:Y:S04]  /*3f50*/  FADD.FTZ R5, -R144, R5 ;  /* 0x0000000590057221 */ /* 0x000fe80000010100 */
[----:B------:R-:W-:Y:S01]  /*3f60*/  FMUL.FTZ R145, R226, R4 ;  /* 0x00000004e2917220 */ /* 0x000fe20000410000 */
[----:B------:R-:W-:Y:S01]  /*3f70*/  FMUL.FTZ R5, R225, R5 ;  /* 0x00000005e1057220 */ /* 0x000fe20000410000 */
[----:B------:R-:W3:Y:S02]  /*3f80*/  LDG.E R4, desc[UR50][R146.64+0x20] ;  /* 0x0000203292047981 */ /* 0x000ee4000c1e1900 */
[----:B------:R-:W-:Y:S01]  /*3f90*/  FMUL.FTZ R145, R145, R0 ;  /* 0x0000000091917220 */ /* 0x000fe20000410000 */
[----:B------:R-:W-:Y:S04]  /*3fa0*/  FFMA.FTZ R0, -R205, R205, 1 ;  /* 0x3f800000cd007423 */ /* 0x000fe800000101cd */
[----:B------:R-:W-:Y:S04]  /*3fb0*/  FMUL.FTZ R0, R0, UR34 ;  /* 0x0000002200007c20 */ /* 0x000fe80008410000 */
[----:B------:R-:W-:Y:S02]  /*3fc0*/  FMUL.FTZ R5, R5, R0 ;  /* 0x0000000005057220 */ /* 0x000fe40000410000 */
[----:B------:R1:W5:Y:S01]  /*3fd0*/  LDG.E R0, desc[UR50][R146.64+0xa0] ;  /* 0x0000a03292007981 */ /* 0x000362000c1e1900 */
[-C--:B--2---:R-:W-:Y:S06]  /*3fe0*/  HMMA.16816.F32 R20, R132, R136.reuse, R20 ;  /* 0x000000888414723c */ /* 0x084fec0000001814 */
[C---:B------:R-:W-:Y:S06]  /*3ff0*/  HMMA.16816.F32 R24, R140.reuse, R136, R24 ;  /* 0x000000888c18723c */ /* 0x040fec0000001818 */
[-C--:B------:R-:W-:Y:S06]  /*4000*/  HMMA.16816.F32 R28, R140, R138.reuse, R28 ;  /* 0x0000008a8c1c723c */ /* 0x080fec000000181c */
[----:B------:R-:W-:Y:S06]  /*4010*/  HMMA.16816.F32 R32, R132, R138, R32 ;  /* 0x0000008a8420723c */ /* 0x000fec0000001820 */
[C---:B------:R-:W-:Y:S01]  /*4020*/  FADD.FTZ R21, -R144.reuse, R21 ;  /* 0x0000001590157221 */ /* 0x040fe20000010100 */
[C---:B------:R-:W-:Y:S01]  /*4030*/  FADD.FTZ R132, -R144.reuse, R17 ;  /* 0x0000001190847221 */ /* 0x040fe20000010100 */
[C---:B------:R-:W-:Y:S03]  /*4040*/  FADD.FTZ R133, -R144.reuse, R16 ;  /* 0x0000001090857221 */ /* 0x040fe60000010100 */
[----:B------:R-:W-:Y:S01]  /*4050*/  FADD.FTZ R134, -R144, R20 ;  /* 0x0000001490867221 */ /* 0x000fe20000010100 */
        /* <DEDUP_REMOVED lines=8> */
[----:B------:R-:W-:Y:S01]  /*40e0*/  FFMA.FTZ R21, -R206, R206, 1 ;  /* 0x3f800000ce157423 */ /* 0x000fe200000101ce */
[----:B------:R-:W-:Y:S01]  /*40f0*/  FFMA.FTZ R133, -R207, R207, 1 ;  /* 0x3f800000cf857423 */ /* 0x000fe200000101cf */
[----:B------:R-:W-:Y:S01]  /*4100*/  FMUL.FTZ R132, R17, R132 ;  /* 0x0000008411847220 */ /* 0x000fe20000410000 */
[----:B------:R-:W-:Y:S01]  /*4110*/  FMUL.FTZ R5, R20, R5 ;  /* 0x0000000514057220 */ /* 0x000fe20000410000 */
[C---:B------:R-:W-:Y:S01]  /*4120*/  FADD.FTZ R20, -R144.reuse, R32 ;  /* 0x0000002090147221 */ /* 0x040fe20000010100 */
[----:B------:R-:W-:Y:S01]  /*4130*/  FFMA.FTZ R17, -R197, R197, 1 ;  /* 0x3f800000c5117423 */ /* 0x000fe200000101c5 */
[----:B------:R-:W-:Y:S01]  /*4140*/  FMUL.FTZ R21, R21, UR34 ;  /* 0x0000002215157c20 */ /* 0x000fe20008410000 */
[----:B------:R-:W-:Y:S01]  /*4150*/  FADD.FTZ R33, -R144, R33 ;  /* 0x0000002190217221 */ /* 0x000fe20000010100 */
[----:B------:R-:W-:Y:S01]  /*4160*/  FMUL.FTZ R20, R218, R20 ;  /* 0x00000014da147220 */ /* 0x000fe20000410000 */
[----:B------:R-:W-:Y:S01]  /*4170*/  FMUL.FTZ R17, R17, UR34 ;  /* 0x0000002211117c20 */ /* 0x000fe20008410000 */
[----:B------:R-:W-:Y:S01]  /*4180*/  FMUL.FTZ R21, R135, R21 ;  /* 0x0000001587157220 */ /* 0x000fe20000410000 */
[----:B------:R-:W-:Y:S01]  /*4190*/  FMUL.FTZ R135, R217, R33 ;  /* 0x00000021d9877220 */ /* 0x000fe20000410000 */
[----:B------:R-:W-:Y:S01]  /*41a0*/  FMUL.FTZ R134, R219, R134 ;  /* 0x00000086db867220 */ /* 0x000fe20000410000 */
[----:B------:R-:W-:Y:S01]  /*41b0*/  FMUL.FTZ R17, R20, R17 ;  /* 0x0000001114117220 */ /* 0x000fe20000410000 */
[----:B------:R-:W-:Y:S01]  /*41c0*/  FFMA.FTZ R20, -R202, R202, 1 ;  /* 0x3f800000ca147423 */ /* 0x000fe200000101ca */
[----:B------:R-:W-:Y:S01]  /*41d0*/  FMUL.FTZ R133, R133, UR34 ;  /* 0x0000002285857c20 */ /* 0x000fe20008410000 */
[----:B------:R-:W-:Y:S02]  /*41e0*/  FFMA.FTZ R32, -R215, R215, 1 ;  /* 0x3f800000d7207423 */ /* 0x000fe400000101d7 */
[----:B------:R-:W-:Y:S01]  /*41f0*/  FMUL.FTZ R20, R20, UR34 ;  /* 0x0000002214147c20 */ /* 0x000fe20008410000 */
[----:B------:R-:W-:Y:S01]  /*4200*/  FMUL.FTZ R133, R134, R133 ;  /* 0x0000008586857220 */ /* 0x000fe20000410000 */
[----:B------:R-:W-:Y:S02]  /*4210*/  FMUL.FTZ R32, R32, UR34 ;  /* 0x0000002220207c20 */ /* 0x000fe40008410000 */
[----:B------:R-:W-:Y:S02]  /*4220*/  FMUL.FTZ R20, R135, R20 ;  /* 0x0000001487147220 */ /* 0x000fe40000410000 */
[----:B------:R-:W-:Y:S03]  /*4230*/  F2FP.F16.F32.PACK_AB R21, R21, R133 ;  /* 0x000000851515723e */ /* 0x000fe600000000ff */
[----:B------:R-:W-:Y:S01]  /*4240*/  F2FP.F16.F32.PACK_AB R20, R20, R17 ;  /* 0x000000111414723e */ /* 0x000fe200000000ff */
[----:B------:R-:W-:Y:S04]  /*4250*/  FFMA.FTZ R17, -R213, R213, 1 ;  /* 0x3f800000d5117423 */ /* 0x000fe800000101d5 */
[----:B------:R-:W-:Y:S01]  /*4260*/  FMUL.FTZ R17, R17, UR34 ;  /* 0x0000002211117c20 */ /* 0x000fe20008410000 */
[C---:B---3--:R-:W-:Y:S01]  /*4270*/  FADD.FTZ R33, -R4.reuse, R7 ;  /* 0x0000000704217221 */ /* 0x048fe20000010100 */
[----:B------:R-:W-:Y:S01]  /*4280*/  FADD.FTZ R6, -R4, R6 ;  /* 0x0000000604067221 */ /* 0x000fe20000010100 */
[----:B------:R-:W-:Y:S01]  /*4290*/  FFMA.FTZ R7, -R216, R216, 1 ;  /* 0x3f800000d8077423 */ /* 0x000fe200000101d8 */
[----:B------:R-:W-:Y:S01]  /*42a0*/  FADD.FTZ R18, -R4, R18 ;  /* 0x0000001204127221 */ /* 0x000fe20000010100 */
[----:B------:R-:W-:Y:S01]  /*42b0*/  FMUL.FTZ R33, R232, R33 ;  /* 0x00000021e8217220 */ /* 0x000fe20000410000 */
[----:B------:R-:W-:Y:S01]  /*42c0*/  FMUL.FTZ R134, R231, R6 ;  /* 0x00000006e7867220 */ /* 0x000fe20000410000 */
[----:B------:R-:W-:Y:S01]  /*42d0*/  FMUL.FTZ R7, R7, UR34 ;  /* 0x0000002207077c20 */ /* 0x000fe20008410000 */
[----:B------:R-:W-:Y:S01]  /*42e0*/  F2FP.F16.F32.PACK_AB R6, R5, R132 ;  /* 0x000000840506723e */ /* 0x000fe200000000ff */
[----:B------:R-:W-:Y:S01]  /*42f0*/  FMUL.FTZ R5, R33, R32 ;  /* 0x0000002021057220 */ /* 0x000fe20000410000 */
[----:B------:R-:W-:Y:S01]  /*4300*/  FADD.FTZ R19, -R4, R19 ;  /* 0x0000001304137221 */ /* 0x000fe20000010100 */
[----:B------:R-:W-:Y:S01]  /*4310*/  FMUL.FTZ R7, R134, R7 ;  /* 0x0000000786077220 */ /* 0x000fe20000410000 */
[C---:B------:R-:W-:Y:S01]  /*4320*/  FADD.FTZ R22, -R4.reuse, R22 ;  /* 0x0000001604167221 */ /* 0x040fe20000010100 */
[C---:B------:R-:W-:Y:S01]  /*4330*/  FADD.FTZ R23, -R4.reuse, R23 ;  /* 0x0000001704177221 */ /* 0x040fe20000010100 */
[----:B------:R-:W-:Y:S01]  /*4340*/  FMUL.FTZ R19, R229, R19 ;  /* 0x00000013e5137220 */ /* 0x000fe20000410000 */
[----:B------:R-:W-:Y:S01]  /*4350*/  FADD.FTZ R34, -R4, R34 ;  /* 0x0000002204227221 */ /* 0x000fe20000010100 */
[----:B------:R-:W-:Y:S01]  /*4360*/  F2FP.F16.F32.PACK_AB R5, R5, R7 ;  /* 0x000000070505723e */ /* 0x000fe200000000ff */
[----:B------:R-:W-:Y:S01]  /*4370*/  FMUL.FTZ R7, R230, R18 ;  /* 0x00000012e6077220 */ /* 0x000fe20000410000 */
[----:B------:R-:W-:Y:S01]  /*4380*/  FFMA.FTZ R18, -R214, R214, 1 ;  /* 0x3f800000d6127423 */ /* 0x000fe200000101d6 */
[----:B------:R-:W-:Y:S01]  /*4390*/  FMUL.FTZ R33, R227, R22 ;  /* 0x00000016e3217220 */ /* 0x000fe20000410000 */
[----:B------:R-:W-:Y:S01]  /*43a0*/  FMUL.FTZ R132, R228, R23 ;  /* 0x00000017e4847220 */ /* 0x000fe20000410000 */
[----:B------:R-:W-:Y:S01]  /*43b0*/  FMUL.FTZ R17, R19, R17 ;  /* 0x0000001113117220 */ /* 0x000fe20000410000 */
[----:B------:R-:W-:Y:S01]  /*43c0*/  FMUL.FTZ R18, R18, UR34 ;  /* 0x0000002212127c20 */ /* 0x000fe20008410000 */
[----:B------:R-:W-:Y:S01]  /*43d0*/  FADD.FTZ R35, -R4, R35 ;  /* 0x0000002304237221 */ /* 0x000fe20000010100 */
        /* <DEDUP_REMOVED lines=15> */
[----:B-1----:R-:W-:Y:S06]  /*44d0*/  @!P1 BRA `(.L_x_501) ;  /* 0x0000000000489947 */ /* 0x002fec0003800000 */
        /* <DEDUP_REMOVED lines=18> */
.L_x_501:
[----:B------:R-:W-:Y:S01]  /*4600*/  STS [R196+0x15000], R16 ;  /* 0x01500010c4007388 */ /* 0x000fe20000000800 */
[----:B------:R-:W-:Y:S01]  /*4610*/  F2FP.F16.F32.PACK_AB R4, R17, R18 ;  /* 0x000000121104723e */ /* 0x000fe200000000ff */
[C---:B-----5:R-:W-:Y:S01]  /*4620*/  FADD.FTZ R8, -R2.reuse, R8 ;  /* 0x0000000802087221 */ /* 0x060fe20000010100 */
[----:B------:R-:W-:Y:S01]  /*4630*/  FADD.FTZ R9, -R2, R9 ;  /* 0x0000000902097221 */ /* 0x000fe20000010100 */
[----:B------:R2:W-:Y:S01]  /*4640*/  STS [R196+0x15400], R5 ;  /* 0x01540005c4007388 */ /* 0x0005e20000000800 */
[----:B------:R-:W-:Y:S01]  /*4650*/  FFMA.FTZ R7, -R164, R164, 1 ;  /* 0x3f800000a4077423 */ /* 0x000fe200000101a4 */
[----:B------:R-:W-:Y:S01]  /*4660*/  FMUL.FTZ R18, R188, R8 ;  /* 0x00000008bc127220 */ /* 0x000fe20000410000 */
        /* <DEDUP_REMOVED lines=9> */
[----:B------:R-:W-:Y:S01]  /*4700*/  FMUL.FTZ R8, R8, UR34 ;  /* 0x0000002208087c20 */ /* 0x000fe20008410000 */
        /* <DEDUP_REMOVED lines=12> */
[----:B--2---:R-:W-:Y:S01]  /*47d0*/  FFMA.FTZ R5, -R154, R154, 1 ;  /* 0x3f8000009a057423 */ /* 0x004fe2000001019a */
[----:B------:R-:W-:Y:S01]  /*47e0*/  FMUL.FTZ R24, R159, R24 ;  /* 0x000000189f187220 */ /* 0x000fe20000410000 */
[----:B------:R-:W-:Y:S01]  /*47f0*/  FMUL.FTZ R7, R7, UR34 ;  /* 0x0000002207077c20 */ /* 0x000fe20008410000 */
[C---:B------:R-:W-:Y:S01]  /*4800*/  FADD.FTZ R10, -R0.reuse, R10 ;  /* 0x0000000a000a7221 */ /* 0x040fe20000010100 */
[----:B---3--:R-:W-:Y:S01]  /*4810*/  FFMA.FTZ R6, -R155, R155, 1 ;  /* 0x3f8000009b067423 */ /* 0x008fe2000001019b */
[----:B------:R-:W-:Y:S01]  /*4820*/  FMUL.FTZ R5, R5, UR34 ;  /* 0x0000002205057c20 */ /* 0x000fe20008410000 */
[----:B------:R2:W-:Y:S01]  /*4830*/  STS [R196+0x16000], R2 ;  /* 0x01600002c4007388 */ /* 0x0005e20000000800 */
[----:B------:R-:W-:Y:S01]  /*4840*/  FADD.FTZ R15, -R0, R15 ;  /* 0x0000000f000f7221 */ /* 0x000fe20000010100 */
[----:B------:R-:W-:Y:S01]  /*4850*/  FMUL.FTZ R6, R6, UR34 ;  /* 0x0000002206067c20 */ /* 0x000fe20008410000 */
[----:B------:R-:W-:Y:S01]  /*4860*/  FMUL.FTZ R13, R13, R5 ;  /* 0x000000050d0d7220 */ /* 0x000fe20000410000 */
[----:B------:R-:W-:Y:S01]  /*4870*/  FFMA.FTZ R5, -R149, R149, 1 ;  /* 0x3f80000095057423 */ /* 0x000fe20000010195 */
[----:B----4-:R-:W-:Y:S01]  /*4880*/  FFMA.FTZ R4, -R162, R162, 1 ;  /* 0x3f800000a2047423 */ /* 0x010fe200000101a2 */
[----:B------:R-:W-:Y:S01]  /*4890*/  FMUL.FTZ R12, R12, R6 ;  /* 0x000000060c0c7220 */ /* 0x000fe20000410000 */
[----:B------:R-:W-:Y:S01]  /*48a0*/  FMUL.FTZ R24, R24, R7 ;  /* 0x0000000718187220 */ /* 0x000fe20000410000 */
[----:B------:R-:W-:Y:S01]  /*48b0*/  FMUL.FTZ R28, R157, R28 ;  /* 0x0000001c9d1c7220 */ /* 0x000fe20000410000 */
[----:B------:R-:W-:Y:S01]  /*48c0*/  FMUL.FTZ R5, R5, UR34 ;  /* 0x0000002205057c20 */ /* 0x000fe20008410000 */
[----:B------:R-:W-:Y:S01]  /*48d0*/  FMUL.FTZ R15, R189, R15 ;  /* 0x0000000fbd0f7220 */ /* 0x000fe20000410000 */
[----:B------:R-:W-:Y:S01]  /*48e0*/  F2FP.F16.F32.PACK_AB R7, R13, R12 ;  /* 0x0000000c0d07723e */ /* 0x000fe200000000ff */
[----:B------:R-:W-:Y:S01]  /*48f0*/  FMUL.FTZ R12, R192, R10 ;  /* 0x0000000ac00c7220 */ /* 0x000fe20000410000 */
[----:B------:R-:W-:Y:S01]  /*4900*/  FMUL.FTZ R4, R4, UR34 ;  /* 0x0000002204047c20 */ /* 0x000fe20008410000 */
[----:B------:R-:W-:Y:S01]  /*4910*/  FADD.FTZ R11, -R0, R11 ;  /* 0x0000000b000b7221 */ /* 0x000fe20000010100 */
[----:B------:R-:W-:Y:S01]  /*4920*/  FFMA.FTZ R10, -R167, R167, 1 ;  /* 0x3f800000a70a7423 */ /* 0x000fe200000101a7 */
[----:B------:R-:W-:Y:S01]  /*4930*/  FFMA.FTZ R9, -R166, R166, 1 ;  /* 0x3f800000a6097423 */ /* 0x000fe200000101a6 */
[----:B------:R-:W-:Y:S01]  /*4940*/  FMUL.FTZ R28, R28, R5 ;  /* 0x000000051c1c7220 */ /* 0x000fe20000410000 */
[----:B------:R-:W-:Y:S01]  /*4950*/  FMUL.FTZ R15, R15, R4 ;  /* 0x000000040f0f7220 */ /* 0x000fe20000410000 */
[----:B------:R-:W-:Y:S01]  /*4960*/  FMUL.FTZ R11, R191, R11 ;  /* 0x0000000bbf0b7220 */ /* 0x000fe20000410000 */
[----:B------:R-:W-:Y:S01]  /*4970*/  FMUL.FTZ R10, R10, UR34 ;  /* 0x000000220a0a7c20 */ /* 0x000fe20008410000 */
[----:B------:R-:W-:Y:S01]  /*4980*/  FMUL.FTZ R9, R9, UR34 ;  /* 0x0000002209097c20 */ /* 0x000fe20008410000 */
[C---:B------:R-:W-:Y:S01]  /*4990*/  FADD.FTZ R14, -R0.reuse, R14 ;  /* 0x0000000e000e7221 */ /* 0x040fe20000010100 */
        /* <DEDUP_REMOVED lines=17> */
[----:B--2---:R-:W-:Y:S01]  /*4ab0*/  F2FP.F16.F32.PACK_AB R2, R15, R14 ;  /* 0x0000000e0f02723e */ /* 0x004fe200000000ff */
        /* <DEDUP_REMOVED lines=28> */
[----:B------:R3:W-:Y:S01]  /*4c80*/  STS [R194+0x16400], R0 ;  /* 0x01640000c2007388 */ /* 0x0007e20000000800 */
[----:B--2---:R-:W-:Y:S03]  /*4c90*/  IMAD R2, R250, UR27, RZ ;  /* 0x0000001bfa027c24 */ /* 0x004fe6000f8e02ff */
[----:B------:R-:W-:Y:S02]  /*4ca0*/  STS [R193+0x16000], R8 ;  /* 0x01600008c1007388 */ /* 0x000fe40000000800 */
[----:B------:R-:W-:Y:S02]  /*4cb0*/  LEA R2, -R2, RZ, 0x6 ;  /* 0x000000ff02027211 */ /* 0x000fe400078e31ff */
[----:B------:R-:W-:Y:S01]  /*4cc0*/  STS [R193+0x16400], R5 ;  /* 0x01640005c1007388 */ /* 0x000fe20000000800 */
[----:B------:R-:W-:Y:S01]  /*4cd0*/  BAR.SYNC.DEFER_BLOCKING 0x0 ;  /* 0x0000000000007b1d */ /* 0x000fe20000010000 */
[C---:B------:R-:W-:Y:S04]  /*4ce0*/  LEA R184, P0, R2.reuse, R184, 0x2 ;  /* 0x000000b802b87211 */ /* 0x040fe800078010ff */
[----:B------:R-:W-:Y:S02]  /*4cf0*/  LEA.HI.X.SX32 R185, R2, R185, 0x2, P0 ;  /* 0x000000b902b97211 */ /* 0x000fe400000f16ff */
[----:B---3--:R-:W-:Y:S01]  /*4d00*/  LEA R0, R181, UR5, 0x1 ;  /* 0x00000005b5007c11 */ /* 0x008fe2000f8e08ff */
        /* <DEDUP_REMOVED lines=86> */
.L_x_502:
[----:B------:R-:W-:Y:S01]  /*5270*/  LDSM.16.M88.4 R24, [R176] ;  /* 0x00000000b018783b */ /* 0x000fe20000000200 */
[----:B-1----:R-:W-:Y:S01]  /*5280*/  IMAD.U32 R2, RZ, RZ, UR43 ;  /* 0x0000002bff027e24 */ /* 0x002fe2000f8e00ff */
[----:B------:R-:W-:Y:S02]  /*5290*/  ULOP3.LUT UR26, UR46, 0x1, URZ, 0xc0, !UPT ;  /* 0x000000012e1a7892 */ /* 0x000fe4000f8ec03f */
[----:B------:R-:W1:Y:S01]  /*52a0*/  LDSM.16.MT88.4 R8, [R0+0x9000] ;  /* 0x009000000008783b */ /* 0x000e620000004200 */
[----:B------:R-:W-:Y:S02]  /*52b0*/  UISETP.GT.AND UP2, UPT, UR46, UR31, UPT ;  /* 0x0000001f2e00728c */ /* 0x000fe4000bf44270 */
[----:B------:R-:W-:Y:S01]  /*52c0*/  UISETP.NE.U32.AND UP0, UPT, UR26, 0x1, UPT ;  /* 0x000000011a00788c */ /* 0x000fe2000bf05070 */
[----:B------:R-:W2:Y:S01]  /*52d0*/  LDSM.16.MT88.4 R16, [R0+0xb000] ;  /* 0x00b000000010783b */ /* 0x000ea20000004200 */
[----:B------:R-:W-:Y:S03]  /*52e0*/  UIADD3 UR46, UR46, -0x1, URZ ;  /* 0xffffffff2e2e7890 */ /* 0x000fe6000fffe03f */
[----:B------:R-:W3:Y:S04]  /*52f0*/  LDSM.16.MT88.4 R28, [R0+0xd000] ;  /* 0x00d00000001c783b */ /* 0x000ee80000004200 */
        /* <DEDUP_REMOVED lines=17> */
[----:B------:R-:W2:Y:S05]  /*5410*/  LDSM.16.MT88.4 R132, [R0+0xd800] ;  /* 0x00d800000084783b */ /* 0x000eaa0000004200 */
[C---:B------:R-:W-:Y:S06]  /*5420*/  HMMA.16816.F32 R12, R32.reuse, R136, R12 ;  /* 0x00000088200c723c */ /* 0x040fec000000180c */
[C---:B------:R-:W-:Y:S01]  /*5430*/  HMMA.16816.F32 R16, R32.reuse, R138, R16 ;  /* 0x0000008a2010723c */ /* 0x040fe20000001810 */
[----:B------:R-:W-:Y:S05]  /*5440*/  LDSM.16.MT88.4 R136, [R0+0xdc00] ;  /* 0x00dc00000088783b */ /* 0x000fea0000004200 */
[C---:B------:R-:W-:Y:S06]  /*5450*/  HMMA.16816.F32 R20, R32.reuse, R140, R20 ;  /* 0x0000008c2014723c */ /* 0x040fec0000001814 */
[----:B------:R-:W-:Y:S01]  /*5460*/  HMMA.16816.F32 R24, R32, R142, R24 ;  /* 0x0000008e2018723c */ /* 0x000fe20000001818 */
[----:B------:R-:W3:Y:S04]  /*5470*/  LDSM.16.MT88.4 R32, [R0+0xbc00] ;  /* 0x00bc00000020783b */ /* 0x000ee80000004200 */
[----:B------:R-:W-:Y:S01]  /*5480*/  LDSM.16.M88.4 R140, [R176+0x2000] ;  /* 0x00200000b08c783b */ /* 0x000fe20000000200 */
[C---:B------:R-:W-:Y:S06]  /*5490*/  HMMA.16816.F32 R4, R144.reuse, R148, R4 ;  /* 0x000000949004723c */ /* 0x040fec0000001804 */
[C---:B------:R-:W-:Y:S01]  /*54a0*/  HMMA.16816.F32 R8, R144.reuse, R150, R8 ;  /* 0x000000969008723c */ /* 0x040fe20000001808 */
[----:B------:R-:W4:Y:S05]  /*54b0*/  LDSM.16.MT88.4 R148, [R0+0xa000] ;  /* 0x00a000000094783b */ /* 0x000f2a0000004200 */
[C---:B-1----:R-:W-:Y:S06]  /*54c0*/  HMMA.16816.F32 R12, R144.reuse, R28, R12 ;  /* 0x0000001c900c723c */ /* 0x042fec000000180c */
[C---:B------:R-:W-:Y:S01]  /*54d0*/  HMMA.16816.F32 R16, R144.reuse, R30, R16 ;  /* 0x0000001e9010723c */ /* 0x040fe20000001810 */
[----:B------:R-:W1:Y:S05]  /*54e0*/  LDSM.16.MT88.4 R28, [R0+0xc000] ;  /* 0x00c00000001c783b */ /* 0x000e6a0000004200 */
[C---:B--2---:R-:W-:Y:S06]  /*54f0*/  HMMA.16816.F32 R20, R144.reuse, R132, R20 ;  /* 0x000000849014723c */ /* 0x044fec0000001814 */
[----:B------:R-:W-:Y:S01]  /*5500*/  HMMA.16816.F32 R24, R144, R134, R24 ;  /* 0x000000869018723c */ /* 0x000fe20000001818 */
[----:B------:R-:W2:Y:S04]  /*5510*/  LDSM.16.MT88.4 R132, [R0+0xe000] ;  /* 0x00e000000084783b */ /* 0x000ea80000004200 */
[----:B------:R-:W-:Y:S01]  /*5520*/  LDSM.16.M88.4 R144, [R177+0x2000] ;  /* 0x00200000b190783b */ /* 0x000fe20000000200 */
[C---:B------:R-:W-:Y:S06]  /*5530*/  HMMA.16816.F32 R4, R152.reuse, R156, R4 ;  /* 0x0000009c9804723c */ /* 0x040fec0000001804 */
[C---:B------:R-:W-:Y:S01]  /*5540*/  HMMA.16816.F32 R8, R152.reuse, R158, R8 ;  /* 0x0000009e9808723c */ /* 0x040fe20000001808 */
[----:B------:R-:W2:Y:S05]  /*5550*/  LDSM.16.MT88.4 R156, [R0+0xa400] ;  /* 0x00a40000009c783b */ /* 0x000eaa0000004200 */
[C---:B---3--:R-:W-:Y:S06]  /*5560*/  HMMA.16816.F32 R12, R152.reuse, R32, R12 ;  /* 0x00000020980c723c */ /* 0x048fec000000180c */
[C---:B------:R-:W-:Y:S01]  /*5570*/  HMMA.16816.F32 R16, R152.reuse, R34, R16 ;  /* 0x000000229810723c */ /* 0x040fe20000001810 */
[----:B------:R-:W3:Y:S05]  /*5580*/  LDSM.16.MT88.4 R32, [R0+0xc400] ;  /* 0x00c400000020783b */ /* 0x000eea0000004200 */
[C---:B------:R-:W-:Y:S06]  /*5590*/  HMMA.16816.F32 R20, R152.reuse, R136, R20 ;  /* 0x000000889814723c */ /* 0x040fec0000001814 */
[----:B------:R-:W-:Y:S01]  /*55a0*/  HMMA.16816.F32 R24, R152, R138, R24 ;  /* 0x0000008a9818723c */ /* 0x000fe20000001818 */
[----:B------:R-:W3:Y:S04]  /*55b0*/  LDSM.16.MT88.4 R136, [R0+0xe400] ;  /* 0x00e400000088783b */ /* 0x000ee80000004200 */
[----:B------:R-:W-:Y:S01]  /*55c0*/  LDSM.16.MT88.4 R152, [R0+0xa800] ;  /* 0x00a800000098783b */ /* 0x000fe20000004200 */
[C---:B----4-:R-:W-:Y:S06]  /*55d0*/  HMMA.16816.F32 R4, R140.reuse, R148, R4 ;  /* 0x000000948c04723c */ /* 0x050fec0000001804 */
[C---:B------:R-:W-:Y:S01]  /*55e0*/  HMMA.16816.F32 R8, R140.reuse, R150, R8 ;  /* 0x000000968c08723c */ /* 0x040fe20000001808 */
[----:B------:R-:W4:Y:S05]  /*55f0*/  LDSM.16.M88.4 R148, [R179+0x2000] ;  /* 0x00200000b394783b */ /* 0x000f2a0000000200 */
        /* <DEDUP_REMOVED lines=15> */
[----:B------:R2:W3:Y:S04]  /*56f0*/  LDSM.16.MT88.4 R136, [R0+0xec00] ;  /* 0x00ec00000088783b */ /* 0x0004e80000004200 */
[----:B------:R-:W-:Y:S01]  /*5700*/  LDSM.16.MT88.4 R144, [R172+0x1c00] ;  /* 0x001c0000ac90783b */ /* 0x000fe20000004200 */
[C---:B----4-:R-:W-:Y:S06]  /*5710*/  HMMA.16816.F32 R4, R148.reuse, R152, R4 ;  /* 0x000000989404723c */ /* 0x050fec0000001804 */
[C---:B------:R-:W-:Y:S06]  /*5720*/  HMMA.16816.F32 R8, R148.reuse, R154, R8 ;  /* 0x0000009a9408723c */ /* 0x040fec0000001808 */
[C---:B-1----:R-:W-:Y:S06]  /*5730*/  HMMA.16816.F32 R12, R148.reuse, R28, R12 ;  /* 0x0000001c940c723c */ /* 0x042fec000000180c */
[C---:B------:R-:W-:Y:S01]  /*5740*/  HMMA.16816.F32 R16, R148.reuse, R30, R16 ;  /* 0x0000001e9410723c */ /* 0x040fe20000001810 */
[----:B--2---:R-:W-:Y:S04]  /*5750*/  IMAD.U32 R0, RZ, RZ, UR45 ;  /* 0x0000002dff007e24 */ /* 0x004fe8000f8e00ff */
[----:B------:R-:W-:Y:S01]  /*5760*/  @P1 IADD3 R28, P0, R242, UR36, RZ ;  /* 0x00000024f21c1c10 */ /* 0x000fe2000ff1e0ff */
[C---:B------:R-:W-:Y:S01]  /*5770*/  HMMA.16816.F32 R20, R148.reuse, R132, R20 ;  /* 0x000000849414723c */ /* 0x040fe20000001814 */
[----:B------:R-:W-:Y:S01]  /*5780*/  IMAD.U32 R30, RZ, RZ, UR43 ;  /* 0x0000002bff1e7e24 */ /* 0x000fe2000f8e00ff */
[----:B------:R-:W-:Y:S03]  /*5790*/  @UP3 UIADD3 UR36, UP1, UR36, -0x100, URZ ;  /* 0xffffff0024243890 */ /* 0x000fe6000ff3e03f */
[----:B------:R-:W-:Y:S01]  /*57a0*/  @P1 IADD3.X R29, R243, UR35, RZ, P0, !PT ;  /* 0x00000023f31d1c10 */ /* 0x000fe200087fe4ff */
[----:B------:R-:W-:Y:S01]  /*57b0*/  HMMA.16816.F32 R24, R148, R134, R24 ;  /* 0x000000869418723c */ /* 0x000fe20000001818 */
[----:B------:R-:W-:Y:S01]  /*57c0*/  LDSM.16.MT88.4 R132, [R172+0x1400] ;  /* 0x00140000ac84783b */ /* 0x000fe20000004200 */
[----:B------:R-:W-:Y:S01]  /*57d0*/  IMAD.U32 R31, RZ, RZ, UR44 ;  /* 0x0000002cff1f7e24 */ /* 0x000fe2000f8e00ff */
[----:B------:R-:W-:Y:S02]  /*57e0*/  @UP3 UIADD3.X UR35, UR35, -0x1, URZ, UP1, !UPT ;  /* 0xffffffff23233890 */ /* 0x000fe40008ffe43f */
[----:B------:R-:W5:Y:S01]  /*57f0*/  @P1 LDG.E R236, desc[UR50][R28.64] ;  /* 0x000000321cec1981 */ /* 0x000f62000c1e1900 */
[C---:B------:R-:W-:Y:S03]  /*5800*/  HMMA.16816.F32 R4, R140.reuse, R156, R4 ;  /* 0x0000009c8c04723c */ /* 0x040fe60000001804 */
[----:B------:R-:W5:Y:S02]  /*5810*/  @P1 LDG.E R235, desc[UR50][R28.64+0x20] ;  /* 0x000020321ceb1981 */ /* 0x000f64000c1e1900 */
[-C--:B------:R-:W-:Y:S01]  /*5820*/  LEA R30, P0, R30, R184.reuse, 0x2 ;  /* 0x000000b81e1e7211 */ /* 0x080fe200078010ff */
[C---:B------:R-:W-:Y:S01]  /*5830*/  HMMA.16816.F32 R8, R140.reuse, R158, R8 ;  /* 0x0000009e8c08723c */ /* 0x040fe20000001808 */
[----:B------:R-:W5:Y:S04]  /*5840*/  @P1 LDG.E R234, desc[UR50][R28.64+0x80] ;  /* 0x000080321cea1981 */ /* 0x000f68000c1e1900 */
[----:B------:R1:W5:Y:S01]  /*5850*/  @P1 LDG.E R233, desc[UR50][R28.64+0xa0] ;  /* 0x0000a0321ce91981 */ /* 0x000362000c1e1900 */
[C---:B---3--:R-:W-:Y:S06]  /*5860*/  HMMA.16816.F32 R12, R140.reuse, R32, R12 ;  /* 0x000000208c0c723c */ /* 0x048fec000000180c */
[C---:B------:R-:W-:Y:S01]  /*5870*/  HMMA.16816.F32 R16, R140.reuse, R34, R16 ;  /* 0x000000228c10723c */ /* 0x040fe20000001810 */
[----:B------:R-:W-:Y:S04]  /*5880*/  IMAD.U32 R32, RZ, RZ, UR44 ;  /* 0x0000002cff207e24 */ /* 0x000fe8000f8e00ff */
[----:B------:R2:W-:Y:S01]  /*5890*/  REDG.E.ADD.F32.FTZ.RN.STRONG.GPU desc[UR50][R184.64], R4 ;  /* 0x00000004b80079a6 */ /* 0x0005e2000c10f3b2 */
[C---:B------:R-:W-:Y:S05]  /*58a0*/  HMMA.16816.F32 R20, R140.reuse, R136, R20 ;  /* 0x000000888c14723c */ /* 0x040fea0000001814 */
[-C--:B------:R-:W-:Y:S01]  /*58b0*/  LEA R32, P1, R32, R184.reuse, 0x2 ;  /* 0x000000b820207211 */ /* 0x080fe200078210ff */
[----:B------:R-:W-:Y:S01]  /*58c0*/  HMMA.16816.F32 R24, R140, R138, R24 ;  /* 0x0000008a8c18723c */ /* 0x000fe20000001818 */
[----:B------:R-:W-:Y:S04]  /*58d0*/  LDSM.16.MT88.4 R136, [R172+0x2400] ;  /* 0x00240000ac88783b */ /* 0x000fe80000004200 */
[-C--:B------:R-:W-:Y:S01]  /*58e0*/  LEA.HI.X.SX32 R33, R31, R185.reuse, 0x2, P1 ;  /* 0x000000b91f217211 */ /* 0x080fe200008f16ff */
[----:B-1----:R-:W-:Y:S01]  /*58f0*/  IMAD.U32 R28, RZ, RZ, UR45 ;  /* 0x0000002dff1c7e24 */ /* 0x002fe2000f8e00ff */
[-C--:B------:R-:W-:Y:S01]  /*5900*/  LEA.HI.X.SX32 R31, R2, R185.reuse, 0x2, P0 ;  /* 0x000000b9021f7211 */ /* 0x080fe200000f16ff */
[----:B------:R-:W-:Y:S01]  /*5910*/  IMAD.U32 R2, RZ, RZ, UR40 ;  /* 0x00000028ff027e24 */ /* 0x000fe2000f8e00ff */
[----:B------:R-:W-:Y:S02]  /*5920*/  LDSM.16.MT88.4 R140, [R172+0x1800] ;  /* 0x00180000ac8c783b */ /* 0x000fe40000004200 */
[-C--:B------:R-:W-:Y:S04]  /*5930*/  LEA R28, P2, R28, R184.reuse, 0x2 ;  /* 0x000000b81c1c7211 */ /* 0x080fe800078410ff */
[-C--:B------:R-:W-:Y:S01]  /*5940*/  LEA.HI.X.SX32 R29, R0, R185.reuse, 0x2, P2 ;  /* 0x000000b9001d7211 */ /* 0x080fe200010f16ff */
[----:B------:R-:W-:Y:S04]  /*5950*/  IMAD.U32 R0, RZ, RZ, UR42 ;  /* 0x0000002aff007e24 */ /* 0x000fe8000f8e00ff */
[----:B------:R1:W-:Y:S01]  /*5960*/  REDG.E.ADD.F32.FTZ.RN.STRONG.GPU desc[UR50][R28.64], R5 ;  /* 0x000000051c0079a6 */ /* 0x0003e2000c10f3b2 */
[----:B--2---:R-:W-:Y:S03]  /*5970*/  IMAD.U32 R4, RZ, RZ, UR39 ;  /* 0x00000027ff047e24 */ /* 0x004fe6000f8e00ff */
        /* <DEDUP_REMOVED lines=157> */
.L_x_500:
[----:B------:R-:W-:Y:S01]  /*6350*/  BAR.SYNC.DEFER_BLOCKING 0x0 ;  /* 0x0000000000007b1d */ /* 0x000fe20000010000 */
[----:B------:R-:W-:Y:S02]  /*6360*/  F2FP.F16.F32.PACK_AB R36, R37, R36 ;  /* 0x000000242524723e */ /* 0x000fe400000000ff */
        /* <DEDUP_REMOVED lines=82> */
[----:B------:R-:W-:Y:S01]  /*6890*/  F2FP.F16.F32.PACK_AB R5, R5, R128 ;  /* 0x000000800505723e */ /* 0x000fe200000000ff */
[----:B------:R-:W-:Y:S01]  /*68a0*/  ULDC.64 UR16, c[0x0][0x3f0] ;  /* 0x0000fc0000107ab9 */ /* 0x000fe20000000a00 */
[----:B------:R-:W-:Y:S01]  /*68b0*/  STS [R237+0x3000], R15 ;  /* 0x0030000fed007388 */ /* 0x000fe20000000800 */
[----:B------:R-:W-:-:S02]  /*68c0*/  F2FP.F16.F32.PACK_AB R4, R4, R130 ;  /* 0x000000820404723e */ /* 0x000fc400000000ff */
[----:B------:R-:W-:Y:S01]  /*68d0*/  F2FP.F16.F32.PACK_AB R7, R7, R120 ;  /* 0x000000780707723e */ /* 0x000fe200000000ff */
[----:B------:R4:W-:Y:S01]  /*68e0*/  STS [R237+0x3200], R14 ;  /* 0x0032000eed007388 */ /* 0x0009e20000000800 */
[----:B-1----:R-:W1:Y:S01]  /*68f0*/  LDC.64 R18, c[0x0][0x450] ;  /* 0x00011400ff127b82 */ /* 0x002e620000000a00 */
[----:B------:R-:W-:Y:S02]  /*6900*/  F2FP.F16.F32.PACK_AB R6, R6, R122 ;  /* 0x0000007a0606723e */ /* 0x000fe400000000ff */
[----:B------:R-:W-:Y:S01]  /*6910*/  STS [R238+0x3000], R11 ;  /* 0x0030000bee007388 */ /* 0x000fe20000000800 */
[----:B------:R-:W-:Y:S02]  /*6920*/  F2FP.F16.F32.PACK_AB R2, R2, R124 ;  /* 0x0000007c0202723e */ /* 0x000fe400000000ff */
[----:B------:R-:W-:Y:S01]  /*6930*/  F2FP.F16.F32.PACK_AB R0, R0, R126 ;  /* 0x0000007e0000723e */ /* 0x000fe200000000ff */
[----:B------:R4:W-:Y:S01]  /*6940*/  STS [R238+0x3200], R10 ;  /* 0x0032000aee007388 */ /* 0x0009e20000000800 */
[----:B--2---:R-:W2:Y:S01]  /*6950*/  LDC.64 R16, c[0x0][0x458] ;  /* 0x00011600ff107b82 */ /* 0x004ea20000000a00 */
[----:B------:R-:W-:-:S02]  /*6960*/  F2FP.F16.F32.PACK_AB R40, R41, R40 ;  /* 0x000000282928723e */ /* 0x000fc400000000ff */
[----:B------:R-:W-:Y:S01]  /*6970*/  STS [R237+0x4000], R9 ;  /* 0x00400009ed007388 */ /* 0x000fe20000000800 */
[----:B------:R-:W-:Y:S02]  /*6980*/  F2FP.F16.F32.PACK_AB R42, R43, R42 ;  /* 0x0000002a2b2a723e */ /* 0x000fe400000000ff */
[----:B------:R-:W-:Y:S01]  /*6990*/  F2FP.F16.F32.PACK_AB R44, R45, R44 ;  /* 0x0000002c2d2c723e */ /* 0x000fe200000000ff */
[----:B------:R1:W-:Y:S01]  /*69a0*/  STS [R237+0x4200], R8 ;  /* 0x00420008ed007388 */ /* 0x0003e20000000800 */
[----:B------:R-:W-:Y:S01]  /*69b0*/  F2FP.F16.F32.PACK_AB R46, R47, R46 ;  /* 0x0000002e2f2e723e */ /* 0x000fe200000000ff */
[----:B---3--:R-:W3:Y:S01]  /*69c0*/  LDC.64 R12, c[0x0][0x470] ;  /* 0x00011c00ff0c7b82 */ /* 0x008ee20000000a00 */
[----:B------:R-:W-:Y:S01]  /*69d0*/  F2FP.F16.F32.PACK_AB R52, R53, R52 ;  /* 0x000000343534723e */ /* 0x000fe200000000ff */
[----:B------:R1:W-:Y:S01]  /*69e0*/  STS [R238+0x4000], R5 ;  /* 0x00400005ee007388 */ /* 0x0003e20000000800 */
[----:B------:R-:W-:Y:S02]  /*69f0*/  F2FP.F16.F32.PACK_AB R54, R55, R54 ;  /* 0x000000363736723e */ /* 0x000fe400000000ff */
[----:B------:R-:W-:Y:S01]  /*6a00*/  F2FP.F16.F32.PACK_AB R64, R65, R64 ;  /* 0x000000404140723e */ /* 0x000fe200000000ff */
[----:B------:R1:W-:Y:S01]  /*6a10*/  STS [R238+0x4200], R4 ;  /* 0x00420004ee007388 */ /* 0x0003e20000000800 */
[----:B------:R-:W-:Y:S01]  /*6a20*/  F2FP.F16.F32.PACK_AB R66, R67, R66 ;  /* 0x000000424342723e */ /* 0x000fe200000000ff */
[----:B----4-:R-:W4:Y:S01]  /*6a30*/  LDC.64 R14, c[0x0][0x440] ;  /* 0x00011000ff0e7b82 */ /* 0x010f220000000a00 */
[----:B------:R-:W-:Y:S01]  /*6a40*/  F2FP.F16.F32.PACK_AB R56, R57, R56 ;  /* 0x000000383938723e */ /* 0x000fe200000000ff */
[----:B------:R-:W-:Y:S01]  /*6a50*/  STS [R237+0x5000], R7 ;  /* 0x00500007ed007388 */ /* 0x000fe20000000800 */
[----:B------:R-:W-:-:S02]  /*6a60*/  F2FP.F16.F32.PACK_AB R58, R59, R58 ;  /* 0x0000003a3b3a723e */ /* 0x000fc400000000ff */
[----:B------:R-:W-:Y:S01]  /*6a70*/  F2FP.F16.F32.PACK_AB R60, R61, R60 ;  /* 0x0000003c3d3c723e */ /* 0x000fe200000000ff */
[----:B------:R2:W-:Y:S01]  /*6a80*/  STS [R237+0x5200], R6 ;  /* 0x00520006ed007388 */ /* 0x0005e20000000800 */
[----:B------:R-:W-:Y:S01]  /*6a90*/  F2FP.F16.F32.PACK_AB R62, R63, R62 ;  /* 0x0000003e3f3e723e */ /* 0x000fe200000000ff */
[----:B------:R-:W3:Y:S01]  /*6aa0*/  LDC.64 R10, c[0x0][0x468] ;  /* 0x00011a00ff0a7b82 */ /* 0x000ee20000000a00 */
[----:B------:R-:W-:Y:S01]  /*6ab0*/  F2FP.F16.F32.PACK_AB R68, R69, R68 ;  /* 0x000000444544723e */ /* 0x000fe200000000ff */
[----:B------:R3:W-:Y:S01]  /*6ac0*/  STS [R238+0x5000], R2 ;  /* 0x00500002ee007388 */ /* 0x0007e20000000800 */
[----:B------:R-:W-:Y:S02]  /*6ad0*/  F2FP.F16.F32.PACK_AB R70, R71, R70 ;  /* 0x000000464746723e */ /* 0x000fe400000000ff */
[----:B------:R-:W-:Y:S01]  /*6ae0*/  F2FP.F16.F32.PACK_AB R80, R81, R80 ;  /* 0x000000505150723e */ /* 0x000fe200000000ff */
[----:B------:R3:W-:Y:S01]  /*6af0*/  STS [R238+0x5200], R0 ;  /* 0x00520000ee007388 */ /* 0x0007e20000000800 */
[----:B------:R-:W-:Y:S01]  /*6b00*/  F2FP.F16.F32.PACK_AB R82, R83, R82 ;  /* 0x000000525352723e */ /* 0x000fe200000000ff */
[----:B-1----:R-:W1:Y:S01]  /*6b10*/  LDC.64 R8, c[0x0][0x438] ;  /* 0x00010e00ff087b82 */ /* 0x002e620000000a00 */
[----:B------:R-:W-:Y:S01]  /*6b20*/  F2FP.F16.F32.PACK_AB R72, R73, R72 ;  /* 0x000000484948723e */ /* 0x000fe200000000ff */
[----:B------:R-:W-:Y:S01]  /*6b30*/  STS [R237+0x6000], R36 ;  /* 0x00600024ed007388 */ /* 0x000fe20000000800 */
[----:B------:R-:W-:-:S02]  /*6b40*/  SHF.R.S32.HI R5, RZ, 0x1f, R248 ;  /* 0x0000001fff057819 */ /* 0x000fc400000114f8 */
[----:B------:R-:W-:Y:S01]  /*6b50*/  F2FP.F16.F32.PACK_AB R74, R75, R74 ;  /* 0x0000004a4b4a723e */ /* 0x000fe200000000ff */
[----:B------:R-:W-:Y:S01]  /*6b60*/  STS [R237+0x6200], R38 ;  /* 0x00620026ed007388 */ /* 0x000fe20000000800 */
[----:B------:R-:W-:Y:S02]  /*6b70*/  MOV R4, R248 ;  /* 0x000000f800047202 */ /* 0x000fe40000000f00 */
[----:B------:R-:W-:Y:S01]  /*6b80*/  F2FP.F16.F32.PACK_AB R76, R77, R76 ;  /* 0x0000004c4d4c723e */ /* 0x000fe200000000ff */
[----:B------:R-:W-:Y:S01]  /*6b90*/  STS [R238+0x6000], R48 ;  /* 0x00600030ee007388 */ /* 0x000fe20000000800 */
[----:B------:R-:W-:-:S03]  /*6ba0*/  F2FP.F16.F32.PACK_AB R78, R79, R78 ;  /* 0x0000004e4f4e723e */ /* 0x000fc600000000ff */
[----:B------:R-:W-:Y:S01]  /*6bb0*/  STS [R238+0x6200], R50 ;  /* 0x00620032ee007388 */ /* 0x000fe20000000800 */
[----:B--2---:R-:W-:-:S03]  /*6bc0*/  IMAD.WIDE.U32 R6, R18, UR30, R4 ;  /* 0x0000001e12067c25 */ /* 0x004fc6000f8e0004 */
[----:B------:R-:W-:Y:S01]  /*6bd0*/  STS [R237+0x7000], R40 ;  /* 0x00700028ed007388 */ /* 0x000fe20000000800 */
[----:B---3--:R-:W-:Y:S02]  /*6be0*/  IMAD R2, R10, UR12, RZ ;  /* 0x0000000c0a027c24 */ /* 0x008fe4000f8e02ff */
[----:B------:R-:W-:Y:S01]  /*6bf0*/  IMAD.WIDE.U32 R4, R16, UR30, R4 ;  /* 0x0000001e10047c25 */ /* 0x000fe2000f8e0004 */
[----:B------:R-:W-:Y:S03]  /*6c00*/  STS [R237+0x7200], R42 ;  /* 0x0072002aed007388 */ /* 0x000fe60000000800 */
[----:B------:R-:W-:Y:S01]  /*6c10*/  IMAD R0, R18, UR29, RZ ;  /* 0x0000001d12007c24 */ /* 0x000fe2000f8e02ff */
[----:B------:R-:W-:Y:S01]  /*6c20*/  STS [R238+0x7000], R44 ;  /* 0x0070002cee007388 */ /* 0x000fe20000000800 */
[----:B------:R-:W-:Y:S02]  /*6c30*/  IMAD R2, R11, UR7, R2 ;  /* 0x000000070b027c24 */ /* 0x000fe4000f8e0202 */
[----:B------:R-:W-:Y:S01]  /*6c40*/  IMAD R0, R19, UR30, R0 ;  /* 0x0000001e13007c24 */ /* 0x000fe2000f8e0200 */
[----:B------:R-:W-:Y:S04]  /*6c50*/  STS [R238+0x7200], R46 ;  /* 0x0072002eee007388 */ /* 0x000fe80000000800 */
[----:B------:R-:W-:Y:S01]  /*6c60*/  STS [R237+0x8000], R52 ;  /* 0x00800034ed007388 */ /* 0x000fe20000000800 */
[----:B------:R-:W-:Y:S01]  /*6c70*/  IADD3 R7, R7, R0, RZ ;  /* 0x0000000007077210 */ /* 0x000fe20007ffe0ff */
[----:B-1----:R-:W-:-:S02]  /*6c80*/  IMAD R0, R8, UR11, RZ ;  /* 0x0000000b08007c24 */ /* 0x002fc4000f8e02ff */
[----:B------:R-:W-:Y:S02]  /*6c90*/  STS [R237+0x8200], R54 ;  /* 0x00820036ed007388 */ /* 0x000fe40000000800 */
[----:B------:R-:W-:Y:S02]  /*6ca0*/  IMAD R9, R9, UR6, R0 ;  /* 0x0000000609097c24 */ /* 0x000fe4000f8e0200 */
[----:B------:R-:W-:Y:S01]  /*6cb0*/  STS [R238+0x8000], R64 ;  /* 0x00800040ee007388 */ /* 0x000fe20000000800 */
[----:B------:R-:W-:-:S03]  /*6cc0*/  IMAD.WIDE.U32 R6, R8, UR6, R6 ;  /* 0x0000000608067c25 */ /* 0x000fc6000f8e0006 */
[----:B------:R-:W-:Y:S01]  /*6cd0*/  STS [R238+0x8200], R66 ;  /* 0x00820042ee007388 */ /* 0x000fe20000000800 */
[----:B------:R-:W-:Y:S01]  /*6ce0*/  IMAD R0, R16, UR29, RZ ;  /* 0x0000001d10007c24 */ /* 0x000fe2000f8e02ff */
[----:B------:R-:W-:Y:S01]  /*6cf0*/  IADD3 R7, R7, R9, RZ ;  /* 0x0000000907077210 */ /* 0x000fe20007ffe0ff */
[----:B------:R-:W-:Y:S01]  /*6d00*/  IMAD R8, R12, UR12, RZ ;  /* 0x0000000c0c087c24 */ /* 0x000fe2000f8e02ff */
[----:B------:R-:W-:Y:S01]  /*6d10*/  STS [R237+0x9000], R56 ;  /* 0x00900038ed007388 */ /* 0x000fe20000000800 */
[----:B------:R-:W-:Y:S01]  /*6d20*/  IMAD R0, R17, UR30, R0 ;  /* 0x0000001e11007c24 */ /* 0x000fe2000f8e0200 */
[----:B------:R-:W-:Y:S01]  /*6d30*/  SHF.R.S32.HI R9, RZ, 0x1f, R246 ;  /* 0x0000001fff097819 */ /* 0x000fe200000114f6 */
[----:B------:R-:W-:Y:S01]  /*6d40*/  IMAD.WIDE.U32 R6, R10, UR7, R6 ;  /* 0x000000070a067c25 */ /* 0x000fe2000f8e0006 */
[----:B------:R-:W-:Y:S02]  /*6d50*/  STS [R237+0x9200], R58 ;  /* 0x0092003aed007388 */ /* 0x000fe40000000800 */
[----:B------:R-:W-:Y:S01]  /*6d60*/  IADD3 R5, R5, R0, RZ ;  /* 0x0000000005057210 */ /* 0x000fe20007ffe0ff */
[----:B----4-:R-:W-:Y:S01]  /*6d70*/  IMAD R0, R14, UR11, RZ ;  /* 0x0000000b0e007c24 */ /* 0x010fe2000f8e02ff */
[----:B------:R-:W-:Y:S01]  /*6d80*/  STS [R238+0x9000], R60 ;  /* 0x0090003cee007388 */ /* 0x000fe20000000800 */
[----:B------:R-:W-:Y:S01]  /*6d90*/  IADD3 R7, R7, R2, RZ ;  /* 0x0000000207077210 */ /* 0x000fe20007ffe0ff */
[----:B------:R-:W-:-:S02]  /*6da0*/  IMAD R8, R13, UR7, R8 ;  /* 0x000000070d087c24 */ /* 0x000fc4000f8e0208 */
[----:B------:R-:W-:Y:S01]  /*6db0*/  STS [R238+0x9200], R62 ;  /* 0x0092003eee007388 */ /* 0x000fe20000000800 */
[----:B------:R-:W-:Y:S01]  /*6dc0*/  IMAD R2, R15, UR6, R0 ;  /* 0x000000060f027c24 */ /* 0x000fe2000f8e0200 */
[----:B------:R-:W-:Y:S01]  /*6dd0*/  LEA R0, R239, UR5, 0x1 ;  /* 0x00000005ef007c11 */ /* 0x000fe2000f8e08ff */
[----:B------:R-:W-:Y:S01]  /*6de0*/  IMAD.WIDE.U32 R4, R14, UR6, R4 ;  /* 0x000000060e047c25 */ /* 0x000fe2000f8e0004 */
[----:B------:R-:W-:Y:S04]  /*6df0*/  STS [R237+0xa000], R68 ;  /* 0x00a00044ed007388 */ /* 0x000fe80000000800 */
[----:B------:R-:W-:Y:S01]  /*6e00*/  STS [R237+0xa200], R70 ;  /* 0x00a20046ed007388 */ /* 0x000fe20000000800 */
[----:B------:R-:W-:Y:S01]  /*6e10*/  IADD3 R5, R5, R2, RZ ;  /* 0x0000000205057210 */ /* 0x000fe20007ffe0ff */
[----:B------:R-:W-:-:S02]  /*6e20*/  IMAD R2, R9, R18, RZ ;  /* 0x0000001209027224 */ /* 0x000fc400078e02ff */
[----:B------:R-:W-:Y:S01]  /*6e30*/  STS [R238+0xa000], R80 ;  /* 0x00a00050ee007388 */ /* 0x000fe20000000800 */
[----:B------:R-:W-:-:S03]  /*6e40*/  IMAD.WIDE.U32 R10, R12, UR7, R4 ;  /* 0x000000070c0a7c25 */ /* 0x000fc6000f8e0004 */
[----:B------:R-:W-:Y:S01]  /*6e50*/  STS [R238+0xa200], R82 ;  /* 0x00a20052ee007388 */ /* 0x000fe20000000800 */
[C---:B------:R-:W-:Y:S01]  /*6e60*/  IMAD R2, R246.reuse, R19, R2 ;  /* 0x00000013f6027224 */ /* 0x040fe200078e0202 */
[----:B------:R-:W-:Y:S02]  /*6e70*/  IADD3 R11, R11, R8, RZ ;  /* 0x000000080b0b7210 */ /* 0x000fe40007ffe0ff */
[----:B------:R-:W-:Y:S01]  /*6e80*/  STS [R237+0xb000], R72 ;  /* 0x00b00048ed007388 */ /* 0x000fe20000000800 */
[----:B------:R-:W-:-:S03]  /*6e90*/  IMAD.WIDE.U32 R4, R246, R18, R6 ;  /* 0x00000012f6047225 */ /* 0x000fc600078e0006 */
[----:B------:R-:W-:Y:S01]  /*6ea0*/  STS [R237+0xb200], R74 ;  /* 0x00b2004aed007388 */ /* 0x000fe20000000800 */
[----:B------:R-:W-:Y:S01]  /*6eb0*/  IMAD.WIDE.U32 R10, R246, R16, R10 ;  /* 0x00000010f60a7225 */ /* 0x000fe200078e000a */
[----:B------:R-:W-:Y:S02]  /*6ec0*/  IADD3 R2, R5, R2, RZ ;  /* 0x0000000205027210 */ /* 0x000fe40007ffe0ff */
[----:B------:R-:W-:Y:S01]  /*6ed0*/  STS [R238+0xb000], R76 ;  /* 0x00b0004cee007388 */ /* 0x000fe20000000800 */
[----:B------:R-:W-:-:S03]  /*6ee0*/  LEA R6, P0, R4, UR16, 0x1 ;  /* 0x0000001004067c11 */ /* 0x000fc6000f8008ff */
[----:B------:R-:W-:Y:S01]  /*6ef0*/  STS [R238+0xb200], R78 ;  /* 0x00b2004eee007388 */ /* 0x000fe20000000800 */
[----:B------:R-:W-:Y:S01]  /*6f00*/  LEA.HI.X R7, R4, UR17, R2, 0x1, P0 ;  /* 0x0000001104077c11 */ /* 0x000fe200080f0c02 */
[----:B------:R-:W-:Y:S01]  /*6f10*/  ULDC.64 UR16, c[0x0][0x3f8] ;  /* 0x0000fe0000107ab9 */ /* 0x000fe20000000a00 */
[----:B------:R-:W-:Y:S01]  /*6f20*/  BAR.SYNC.DEFER_BLOCKING 0x0 ;  /* 0x0000000000007b1d */ /* 0x000fe20000010000 */
[----:B------:R-:W-:-:S05]  /*6f30*/  LEA R8, P0, R18, R6, 0x7 ;  /* 0x0000000612087211 */ /* 0x000fca00078038ff */
        /* <DEDUP_REMOVED lines=17> */
[----:B------:R-:W-:Y:S01]  /*7050*/  LEA R4, P0, R10, UR16, 0x1 ;  /* 0x000000100a047c11 */ /* 0x000fe2000f8008ff */
        /* <DEDUP_REMOVED lines=14> */
.L_x_497:
        /* <DEDUP_REMOVED lines=11> */
.L_x_504:
[----:B------:R-:W-:Y:S05]  /*71f0*/  EXIT ;  /* 0x000000000000794d */ /* 0x000fea0003800000 */
.L_x_506:
        /* <DEDUP_REMOVED lines=16> */
.L_x_687:


//--------------------- .text._ZN5flash44flash_bwd_dq_dk_dv_loop_seqk_parallel_kernelI23Flash_bwd_kernel_traitsILi96ELi64ELi128ELi8ELi2ELi4ELi4ELb0ELb0EN7cutlass6half_tE19Flash_kernel_traitsILi96ELi64ELi128ELi8ES3_EELb1ELb1ELb0ELb0ELb0ELb1ELb0EEEvNS_16Flash_bwd_paramsE --------------------------
	.section	.text._ZN5flash44flash_bwd_dq_dk_dv_loop_seqk_parallel_kernelI23Flash_bwd_kernel_traitsILi96ELi64ELi128ELi8ELi2ELi4ELi4ELb0ELb0EN7cutlass6half_tE19Flash_kernel_traitsILi96ELi64ELi128ELi8ES3_EELb1ELb1ELb0ELb0ELb0ELb1ELb0EEEvNS_16Flash_bwd_paramsE,"ax",@progbits
	.align	128
        .global         _ZN5flash44flash_bwd_dq_dk_dv_loop_seqk_parallel_kernelI23Flash_bwd_kernel_traitsILi96ELi64ELi128ELi8ELi2ELi4ELi4ELb0ELb0EN7cutlass6half_tE19Flash_kernel_traitsILi96ELi64ELi128ELi8ES3_EELb1ELb1ELb0ELb0ELb0ELb1ELb0EEEvNS_16Flash_bwd_paramsE
        .type           _ZN5flash44flash_bwd_dq_dk_dv_loop_seqk_parallel_kernelI23Flash_bwd_kernel_traitsILi96ELi64ELi128ELi8ELi2ELi4ELi4ELb0ELb0EN7cutlass6half_tE19Flash_kernel_traitsILi96ELi64ELi128ELi8ES3_EELb1ELb1ELb0ELb0ELb0ELb1ELb0EEEvNS_16Flash_bwd_paramsE,@function
        .size           _ZN5flash44flash_bwd_dq_dk_dv_loop_seqk_parallel_kernelI23Flash_bwd_kernel_traitsILi96ELi64ELi128ELi8ELi2ELi4ELi4ELb0ELb0EN7cutlass6half_tE19Flash_kernel_traitsILi96ELi64ELi128ELi8ES3_EELb1ELb1ELb0ELb0ELb0ELb1ELb0EEEvNS_16Flash_bwd_paramsE,(.L_x_688 - _ZN5flash44flash_bwd_dq_dk_dv_loop_seqk_parallel_kernelI23Flash_bwd_kernel_traitsILi96ELi64ELi128ELi8ELi2ELi4ELi4ELb0ELb0EN7cutlass6half_tE19Flash_kernel_traitsILi96ELi64ELi128ELi8ES3_EELb1ELb1ELb0ELb0ELb0ELb1ELb0EEEvNS_16Flash_bwd_paramsE)
        .other          _ZN5flash44flash_bwd_dq_dk_dv_loop_seqk_parallel_kernelI23Flash_bwd_kernel_traitsILi96ELi64ELi128ELi8ELi2ELi4ELi4ELb0ELb0EN7cutlass6half_tE19Flash_kernel_traitsILi96ELi64ELi128ELi8ES3_EELb1ELb1ELb0ELb0ELb0ELb1ELb0EEEvNS_16Flash_bwd_paramsE,@"STO_CUDA_ENTRY STV_DEFAULT"
_ZN5flash44flash_bwd_dq_dk_dv_loop_seqk_parallel_kernelI23Flash_bwd_kernel_traitsILi96ELi64ELi128ELi8ELi2ELi4ELi4ELb0ELb0EN7cutlass6half_tE19Flash_kernel_traitsILi96ELi64ELi128ELi8ES3_EELb1ELb1ELb0ELb0ELb0ELb1ELb0EEEvNS_16Flash_bwd_paramsE:
.text._ZN5flash44flash_bwd_dq_dk_dv_loop_seqk_parallel_kernelI23Flash_bwd_kernel_traitsILi96ELi64ELi128ELi8ELi2ELi4ELi4ELb0ELb0EN7cutlass6half_tE19Flash_kernel_traitsILi96ELi64ELi128ELi8ES3_EELb1ELb1ELb0ELb0ELb0ELb1ELb0EEEvNS_16Flash_bwd_paramsE:
        /* <DEDUP_REMOVED lines=12> */
[----:B------:R-:W2:Y:S01]  /*00c0*/  S2UR UR4, SR_CgaCtaId ;  /* 0x00000000000479c3 */ /* 0x000ea20000008800 */
[----:B------:R-:W-:Y:S01]  /*00d0*/  UMOV UR5, 0x400 ;  /* 0x0000040000057882 */ /* 0x000fe20000000000 */
[----:B------:R-:W-:Y:S02]  /*00e0*/  IMAD.MOV.U32 R180, RZ, RZ, 0x20 ;  /* 0x00000020ffb47424 */ /* 0x000fe400078e00ff */
[----:B------:R-:W-:Y:S02]  /*00f0*/  IMAD.MOV.U32 R219, RZ, RZ, -0x10 ;  /* 0xfffffff0ffdb7424 */ /* 0x000fe400078e00ff */
[----:B------:R-:W-:Y:S02]  /*0100*/  IMAD.MOV.U32 R178, RZ, RZ, 0x40 ;  /* 0x00000040ffb27424 */ /* 0x000fe400078e00ff */
[----:B------:R-:W3:Y:S08]  /*0110*/  S2UR UR58, SR_CTAID.Z ;  /* 0x00000000003a79c3 */ /* 0x000ef00000002700 */
[----:B------:R-:W4:Y:S01]  /*0120*/  S2UR UR49, SR_CTAID.Y ;  /* 0x00000000003179c3 */ /* 0x000f220000002600 */
[----:B--2---:R-:W-:Y:S01]  /*0130*/  ULEA UR4, UR4, UR5, 0x18 ;  /* 0x0000000504047291 */ /* 0x004fe2000f8ec03f */
[----:B-1----:R-:W-:Y:S01]  /*0140*/  SHF.R.S32.HI R3, RZ, 0x1f, R9 ;  /* 0x0000001fff037819 */ /* 0x002fe20000011409 */
[----:B---3--:R-:W-:-:S03]  /*0150*/  USHF.R.S32.HI UR5, URZ, 0x1f, UR58 ;  /* 0x0000001f3f057899 */ /* 0x008fc6000801143a */
[CC--:B------:R-:W-:Y:S02]  /*0160*/  LEA.HI R4, R3.reuse, R9.reuse, RZ, 0x4 ;  /* 0x0000000903047211 */ /* 0x0c0fe400078f20ff */
[CC--:B------:R-:W-:Y:S02]  /*0170*/  LEA.HI R2, R3.reuse, R9.reuse, RZ, 0x5 ;  /* 0x0000000903027211 */ /* 0x0c0fe400078f28ff */
[----:B------:R-:W-:Y:S01]  /*0180*/  SHF.R.S32.HI R0, RZ, 0x4, R4 ;  /* 0x00000004ff007819 */ /* 0x000fe20000011404 */
[----:B----4-:R-:W-:Y:S01]  /*0190*/  USHF.L.U32 UR6, UR49, 0x7, URZ ;  /* 0x0000000731067899 */ /* 0x010fe2000800063f */
        /* <DEDUP_REMOVED lines=8> */
[----:B------:R-:W-:Y:S02]  /*0220*/  LOP3.LUT R7, R17, 0xfffffff8, RZ, 0xc0, !PT ;  /* 0xfffffff811077812 */ /* 0x000fe400078ec0ff */
[----:B------:R-:W-:-:S02]  /*0230*/  LOP3.LUT R4, R4, 0xfffffffe, RZ, 0xc0, !PT ;  /* 0xfffffffe04047812 */ /* 0x000fc400078ec0ff */
[----:B------:R-:W-:Y:S01]  /*0240*/  LOP3.LUT R8, R5, 0xfffffffc, RZ, 0xc0, !PT ;  /* 0xfffffffc05087812 */ /* 0x000fe200078ec0ff */
[C---:B------:R-:W-:Y:S01]  /*0250*/  IMAD.IADD R12, R9.reuse, 0x1, -R7 ;  /* 0x00000001090c7824 */ /* 0x040fe200078e0a07 */
[----:B------:R-:W-:Y:S01]  /*0260*/  SHF.R.S32.HI R238, RZ, 0x2, R5 ;  /* 0x00000002ffee7819 */ /* 0x000fe20000011405 */
[C---:B------:R-:W-:Y:S01]  /*0270*/  IMAD.IADD R7, R9.reuse, 0x1, -R6 ;  /* 0x0000000109077824 */ /* 0x040fe200078e0a06 */
[----:B------:R-:W-:Y:S01]  /*0280*/  SHF.R.S32.HI R6, RZ, 0x1f, R3 ;  /* 0x0000001fff067819 */ /* 0x000fe20000011403 */
[----:B------:R-:W-:Y:S01]  /*0290*/  IMAD.IADD R15, R0, 0x1, -R4 ;  /* 0x00000001000f7824 */ /* 0x000fe200078e0a04 */
[----:B------:R-:W-:Y:S01]  /*02a0*/  SHF.R.S32.HI R0, RZ, 0x5, R2 ;  /* 0x00000005ff007819 */ /* 0x000fe20000011402 */
[----:B------:R-:W-:Y:S01]  /*02b0*/  IMAD.IADD R19, R9, 0x1, -R8 ;  /* 0x0000000109137824 */ /* 0x000fe200078e0a08 */
[----:B------:R-:W-:Y:S02]  /*02c0*/  SHF.R.S32.HI R4, RZ, 0x1f, R2 ;  /* 0x0000001fff047819 */ /* 0x000fe40000011402 */
[----:B------:R-:W-:Y:S01]  /*02d0*/  LEA.HI R8, R5, R238, RZ, 0x1 ;  /* 0x000000ee05087211 */ /* 0x000fe200078f08ff */
[----:B------:R-:W-:Y:S01]  /*02e0*/  IMAD.SHL.U32 R246, R19, 0x8, RZ ;  /* 0x0000000813f67824 */ /* 0x000fe200078e00ff */
[----:B------:R-:W-:-:S02]  /*02f0*/  LEA.HI R230, R6, R3, RZ, 0x2 ;  /* 0x0000000306e67211 */ /* 0x000fc400078f10ff */
        /* <DEDUP_REMOVED lines=8> */
[----:B------:R-:W-:Y:S01]  /*0380*/  LEA.HI R9, R12, R12, RZ, 0x1 ;  /* 0x0000000c0c097211 */ /* 0x000fe200078f08ff */
        /* <DEDUP_REMOVED lines=9> */
[----:B------:R-:W-:-:S02]  /*0420*/  SHF.R.U32.HI R6, RZ, 0x3, R0 ;  /* 0x00000003ff067819 */ /* 0x000fc40000011600 */
[----:B------:R-:W-:Y:S01]  /*0430*/  LOP3.LUT R5, R0, 0x18, R246, 0xf8, !PT ;  /* 0x0000001800057812 */ /* 0x000fe200078ef8f6 */
[----:B------:R-:W-:Y:S01]  /*0440*/  IMAD R0, R243, 0x4, R15 ;  /* 0x00000004f3007824 */ /* 0x000fe200078e020f */
[----:B------:R-:W-:Y:S02]  /*0450*/  SHF.R.S32.HI R8, RZ, 0x1f, R7 ;  /* 0x0000001fff087819 */ /* 0x000fe40000011407 */
[----:B------:R-:W-:Y:S01]  /*0460*/  LEA.HI R3, R3, R238, RZ, 0x3 ;  /* 0x000000ee03037211 */ /* 0x000fe200078f18ff */
[----:B------:R-:W-:Y:S01]  /*0470*/  IMAD R173, R0, 0x8, R4 ;  /* 0x0000000800ad7824 */ /* 0x000fe200078e0204 */
[-C--:B------:R-:W-:Y:S02]  /*0480*/  LEA.HI R2, R7, R7.reuse, RZ, 0x1 ;  /* 0x0000000707027211 */ /* 0x080fe400078f08ff */
[----:B------:R-:W-:Y:S02]  /*0490*/  LEA.HI R8, R8, R7, RZ, 0x3 ;  /* 0x0000000708087211 */ /* 0x000fe400078f18ff */
[----:B------:R-:W-:-:S02]  /*04a0*/  LOP3.LUT R0, R3, 0xfffffff8, RZ, 0xc0, !PT ;  /* 0xfffffff803007812 */ /* 0x000fc400078ec0ff */
[----:B------:R-:W-:Y:S02]  /*04b0*/  LOP3.LUT R5, R5, R6, RZ, 0x3c, !PT ;  /* 0x0000000605057212 */ /* 0x000fe400078e3cff */
[----:B------:R-:W-:Y:S01]  /*04c0*/  SHF.R.S32.HI R6, RZ, 0x1, R2 ;  /* 0x00000001ff067819 */ /* 0x000fe20000011402 */
[----:B------:R-:W-:Y:S01]  /*04d0*/  IMAD.IADD R0, R238, 0x1, -R0 ;  /* 0x00000001ee007824 */ /* 0x000fe200078e0a00 */
[----:B------:R-:W-:Y:S01]  /*04e0*/  SHF.R.S32.HI R3, RZ, 0x1f, R2 ;  /* 0x0000001fff037819 */ /* 0x000fe20000011402 */
[----:B------:R-:W-:Y:S01]  /*04f0*/  IMAD.U32 R242, R242, 0x20, R5 ;  /* 0x00000020f2f27824 */ /* 0x000fe200078e0005 */
[----:B------:R-:W-:Y:S02]  /*0500*/  LOP3.LUT R4, R2, 0x7fffffe, RZ, 0xc0, !PT ;  /* 0x07fffffe02047812 */ /* 0x000fe400078ec0ff */
[----:B------:R-:W-:Y:S02]  /*0510*/  LOP3.LUT R2, R8, 0xfffffff8, RZ, 0xc0, !PT ;  /* 0xfffffff808027812 */ /* 0x000fe400078ec0ff */
[----:B------:R-:W-:Y:S01]  /*0520*/  LEA.HI R5, R3, R6, RZ, 0x2 ;  /* 0x0000000603057211 */ /* 0x000fe200078f10ff */
[C---:B------:R-:W-:Y:S01]  /*0530*/  IMAD.IADD R14, R7.reuse, 0x1, -R4 ;  /* 0x00000001070e7824 */ /* 0x040fe200078e0a04 */
[C---:B------:R-:W-:Y:S01]  /*0540*/  LOP3.LUT R3, R0.reuse, 0x1, RZ, 0xc0, !PT ;  /* 0x0000000100037812 */ /* 0x040fe200078ec0ff */
[----:B------:R-:W-:Y:S01]  /*0550*/  IMAD.IADD R18, R7, 0x1, -R2 ;  /* 0x0000000107127824 */ /* 0x000fe200078e0a02 */
[----:B------:R-:W-:Y:S01]  /*0560*/  SHF.R.S32.HI R2, RZ, 0x1, R9 ;  /* 0x00000001ff027819 */ /* 0x000fe20000011409 */
[----:B------:R-:W-:Y:S01]  /*0570*/  IMAD.SHL.U32 R7, R19, 0x2, RZ ;  /* 0x0000000213077824 */ /* 0x000fe200078e00ff */
[----:B------:R-:W-:-:S02]  /*0580*/  LEA.HI R9, R0, R0, RZ, 0x1 ;  /* 0x0000000000097211 */ /* 0x000fc400078f08ff */
[----:B------:R-:W-:Y:S01]  /*0590*/  LOP3.LUT R5, R5, 0xfffffffc, RZ, 0xc0, !PT ;  /* 0xfffffffc05057812 */ /* 0x000fe200078ec0ff */
[----:B------:R-:W-:Y:S01]  /*05a0*/  IMAD.SHL.U32 R4, R2, 0x40, RZ ;  /* 0x0000004002047824 */ /* 0x000fe200078e00ff */
[----:B------:R-:W-:Y:S01]  /*05b0*/  ISETP.NE.U32.AND P5, PT, R3, 0x1, PT ;  /* 0x000000010300780c */ /* 0x000fe20003fa5070 */
[----:B------:R-:W-:Y:S01]  /*05c0*/  IMAD.SHL.U32 R3, R12, 0x40, RZ ;  /* 0x000000400c037824 */ /* 0x000fe200078e00ff */
[----:B------:R-:W-:Y:S01]  /*05d0*/  LOP3.LUT P6, RZ, R2, 0x2, RZ, 0xc0, !PT ;  /* 0x0000000202ff7812 */ /* 0x000fe200078cc0ff */
[----:B------:R-:W-:Y:S01]  /*05e0*/  IMAD.IADD R16, R6, 0x1, -R5 ;  /* 0x0000000106107824 */ /* 0x000fe200078e0a05 */
[----:B------:R-:W-:Y:S01]  /*05f0*/  LOP3.LUT R2, R9, 0x3fffffe, RZ, 0xc0, !PT ;  /* 0x03fffffe09027812 */ /* 0x000fe200078ec0ff */
[----:B------:R-:W-:Y:S01]  /*0600*/  IMAD.SHL.U32 R5, R10, 0x10, RZ ;  /* 0x000000100a057824 */ /* 0x000fe200078e00ff */
[----:B------:R-:W-:Y:S02]  /*0610*/  LOP3.LUT R6, R3, 0x1c0, RZ, 0xc0, !PT ;  /* 0x000001c003067812 */ /* 0x000fe400078ec0ff */
[C---:B------:R-:W-:Y:S01]  /*0620*/  LOP3.LUT P4, RZ, R0.reuse, 0x2, RZ, 0xc0, !PT ;  /* 0x0000000200ff7812 */ /* 0x040fe2000788c0ff */
[----:B------:R-:W-:Y:S01]  /*0630*/  IMAD.IADD R12, R0, 0x1, -R2 ;  /* 0x00000001000c7824 */ /* 0x000fe200078e0a02 */
[----:B------:R-:W-:Y:S01]  /*0640*/  LOP3.LUT R2, R4, 0xc0, RZ, 0xc0, !PT ;  /* 0x000000c004027812 */ /* 0x000fe200078ec0ff */
[----:B------:R-:W-:Y:S01]  /*0650*/  IMAD.SHL.U32 R0, R0, 0x40, RZ ;  /* 0x0000004000007824 */ /* 0x000fe200078e00ff */
[----:B------:R-:W-:-:S02]  /*0660*/  SHF.R.S32.HI R3, RZ, 0x3, R8 ;  /* 0x00000003ff037819 */ /* 0x000fc40000011408 */
[----:B------:R-:W-:Y:S02]  /*0670*/  LOP3.LUT R4, R6, 0x30, R5, 0xf8, !PT ;  /* 0x0000003006047812 */ /* 0x000fe400078ef805 */
[----:B------:R-:W-:Y:S01]  /*0680*/  SHF.R.S32.HI R11, RZ, 0x7, R11 ;  /* 0x00000007ff0b7819 */ /* 0x000fe2000001140b */
[----:B------:R-:W-:Y:S01]  /*0690*/  IMAD R14, R3, 0x8, R14 ;  /* 0x00000008030e7824 */ /* 0x000fe200078e020e */
[----:B------:R-:W-:Y:S01]  /*06a0*/  LOP3.LUT R0, R0, 0x1c0, RZ, 0xc0, !PT ;  /* 0x000001c000007812 */ /* 0x000fe200078ec0ff */
[----:B------:R-:W-:Y:S01]  /*06b0*/  IMAD R19, R10, 0x2, R3 ;  /* 0x000000020a137824 */ /* 0x000fe200078e0203 */
[----:B------:R-:W-:Y:S01]  /*06c0*/  LOP3.LUT R8, R4, 0x8, R17, 0xf8, !PT ;  /* 0x0000000804087812 */ /* 0x000fe200078ef811 */
[----:B------:R-:W-:Y:S01]  /*06d0*/  IMAD R10, R10, 0x200, R7 ;  /* 0x000002000a0a7824 */ /* 0x000fe200078e0207 */
[----:B------:R-:W-:Y:S02]  /*06e0*/  LOP3.LUT R5, R2, 0x8, R17, 0xf8, !PT ;  /* 0x0000000802057812 */ /* 0x000fe400078ef811 */
[----:B------:R-:W-:Y:S01]  /*06f0*/  SHF.R.U32.HI R4, RZ, 0x3, R2 ;  /* 0x00000003ff047819 */ /* 0x000fe20000011602 */
[----:B------:R-:W-:Y:S01]  /*0700*/  IMAD R10, R12, 0x20, R10 ;  /* 0x000000200c0a7824 */ /* 0x000fe200078e020a */
[----:B------:R-:W-:-:S02]  /*0710*/  LOP3.LUT R3, R0, 0x20, R13, 0xf8, !PT ;  /* 0x0000002000037812 */ /* 0x000fc400078ef80d */
[----:B------:R-:W-:Y:S01]  /*0720*/  SHF.R.U32.HI R2, RZ, 0x3, R0 ;  /* 0x00000003ff027819 */ /* 0x000fe20000011600 */
[----:B------:R-:W-:Y:S01]  /*0730*/  IMAD R0, R11, 0x1000, R7 ;  /* 0x000010000b007824 */ /* 0x000fe200078e0207 */
[----:B------:R-:W-:Y:S02]  /*0740*/  LOP3.LUT R4, R5, R4, RZ, 0x3c, !PT ;  /* 0x0000000405047212 */ /* 0x000fe400078e3cff */
[----:B------:R-:W-:Y:S01]  /*0750*/  LOP3.LUT R2, R3, R2, RZ, 0x3c, !PT ;  /* 0x0000000203027212 */ /* 0x000fe200078e3cff */
[----:B------:R-:W-:Y:S01]  /*0760*/  IMAD R0, R244, 0x400, R0 ;  /* 0x00000400f4007824 */ /* 0x000fe200078e0200 */
[----:B------:R-:W-:Y:S01]  /*0770*/  R2P PR, R18, 0x6 ;  /* 0x0000000612007804 */ /* 0x000fe20000000000 */
[----:B------:R-:W-:Y:S01]  /*0780*/  IMAD.U32 R173, R173, 0x20, R4 ;  /* 0x00000020adad7824 */ /* 0x000fe200078e0004 */
[----:B------:R-:W-:Y:S01]  /*0790*/  SHF.R.U32.HI R6, RZ, 0x3, R6 ;  /* 0x00000003ff067819 */ /* 0x000fe20000011606 */
[----:B------:R-:W-:Y:S01]  /*07a0*/  IMAD.IADD R222, R2, 0x1, R0 ;  /* 0x0000000102de7824 */ /* 0x000fe200078e0200 */
[----:B------:R-:W-:Y:S01]  /*07b0*/  SEL R219, R219, 0x10, !P5 ;  /* 0x00000010dbdb7807 */ /* 0x000fe20006800000 */
[----:B------:R-:W-:Y:S01]  /*07c0*/  IMAD.SHL.U32 R0, R11, 0x8, RZ ;  /* 0x000000080b007824 */ /* 0x000fe200078e00ff */
[----:B------:R-:W-:Y:S01]  /*07d0*/  LOP3.LUT R5, R8, R6, RZ, 0x3c, !PT ;  /* 0x0000000608057212 */ /* 0x000fe200078e3cff */
[----:B------:R-:W-:Y:S01]  /*07e0*/  IMAD.SHL.U32 R2, R18, 0x40, RZ ;  /* 0x0000004012027824 */ /* 0x000fe200078e00ff */
[----:B------:R-:W-:Y:S01]  /*07f0*/  LEA R222, R222, UR4, 0x1 ;  /* 0x00000004dede7c11 */ /* 0x000fe2000f8e08ff */
[----:B------:R-:W-:Y:S01]  /*0800*/  IMAD.SHL.U32 R4, R16, 0x40, RZ ;  /* 0x0000004010047824 */ /* 0x000fe200078e00ff */
        /* <DEDUP_REMOVED lines=9> */
[----:B------:R-:W-:Y:S01]  /*08a0*/  IMAD.SHL.U32 R173, R173, 0x2, RZ ;  /* 0x00000002adad7824 */ /* 0x000fe200078e00ff */
[----:B------:R-:W-:Y:S01]  /*08b0*/  LOP3.LUT R3, R3, 0x8, RZ, 0xc0, !PT ;  /* 0x0000000803037812 */ /* 0x000fe200078ec0ff */
[----:B------:R-:W-:Y:S01]  /*08c0*/  VIADD R220, R222, 0x20 ;  /* 0x00000020dedc7836 */ /* 0x000fe20000000000 */
[----:B------:R-:W-:Y:S01]  /*08d0*/  LOP3.LUT R0, R0, 0xc0, RZ, 0xc0, !PT ;  /* 0x000000c000007812 */ /* 0x000fe200078ec0ff */
[C---:B------:R-:W-:Y:S01]  /*08e0*/  @P4 VIADD R220, R222.reuse, 0xffffffe0 ;  /* 0xffffffe0dedc4836 */ /* 0x040fe20000000000 */
[----:B------:R-:W-:Y:S01]  /*08f0*/  SHF.R.U32.HI R176, RZ, 0x3, R2 ;  /* 0x00000003ffb07819 */ /* 0x000fe20000011602 */
[----:B------:R-:W-:Y:S01]  /*0900*/  IMAD.IADD R221, R222, 0x1, R219 ;  /* 0x00000001dedd7824 */ /* 0x000fe200078e02db */
[----:B------:R-:W-:Y:S01]  /*0910*/  SHF.R.U32.HI R8, RZ, 0x3, R0 ;  /* 0x00000003ff087819 */ /* 0x000fe20000011600 */
[----:B------:R-:W-:Y:S01]  /*0920*/  IMAD.IADD R219, R219, 0x1, R220 ;  /* 0x00000001dbdb7824 */ /* 0x000fe200078e02dc */
[----:B------:R-:W-:-:S02]  /*0930*/  LOP3.LUT R9, R7, 0x10, R9, 0xf8, !PT ;  /* 0x0000001007097812 */ /* 0x000fc400078ef809 */
[--C-:B------:R-:W-:Y:S02]  /*0940*/  SHF.R.U32.HI R6, RZ, 0x3, R4.reuse ;  /* 0x00000003ff067819 */ /* 0x100fe40000011604 */
[----:B------:R-:W-:Y:S02]  /*0950*/  LOP3.LUT R176, R176, R2, R3, 0x1e, !PT ;  /* 0x00000002b0b07212 */ /* 0x000fe400078e1e03 */
[----:B------:R-:W-:Y:S01]  /*0960*/  LOP3.LUT R8, R8, R0, R7, 0x1e, !PT ;  /* 0x0000000008087212 */ /* 0x000fe200078e1e07 */
[----:B------:R-:W-:Y:S01]  /*0970*/  IMAD.SHL.U32 R0, R14, 0x20, RZ ;  /* 0x000000200e007824 */ /* 0x000fe200078e00ff */
[C---:B------:R-:W-:Y:S01]  /*0980*/  LOP3.LUT R2, R6.reuse, R9, R4, 0x1e, !PT ;  /* 0x0000000906027212 */ /* 0x040fe200078e1e04 */
[----:B------:R-:W-:Y:S01]  /*0990*/  IMAD.U32 R176, R19, 0x200, R176 ;  /* 0x0000020013b07824 */ /* 0x000fe200078e00b0 */
[----:B------:R-:W-:Y:S01]  /*09a0*/  LOP3.LUT R3, R6, R4, R3, 0x1e, !PT ;  /* 0x0000000406037212 */ /* 0x000fe200078e1e03 */
        /* <DEDUP_REMOVED lines=17> */
[----:B------:R-:W-:Y:S01]  /*0ac0*/  IMAD R230, R244, 0x10, R230 ;  /* 0x00000010f4e67824 */ /* 0x000fe200078e02e6 */
[----:B------:R-:W-:-:S02]  /*0ad0*/  SEL R180, R180, 0xffffffe0, !P0 ;  /* 0xffffffe0b4b47807 */ /* 0x000fc40004000000 */
[----:B------:R-:W-:Y:S02]  /*0ae0*/  LEA R239, R8, UR5, 0x1 ;  /* 0x0000000508ef7c11 */ /* 0x000fe4000f8e08ff */
[----:B------:R-:W-:Y:S01]  /*0af0*/  LEA R176, R176, UR6, 0x1 ;  /* 0x00000006b0b07c11 */ /* 0x000fe2000f8e08ff */
[----:B------:R-:W-:Y:S01]  /*0b00*/  ULDC.64 UR6, c[0x0][0x208] ;  /* 0x0000820000067ab9 */ /* 0x000fe20000000a00 */
[----:B------:R-:W-:Y:S01]  /*0b10*/  LEA R3, R5, UR4, 0x1 ;  /* 0x0000000405037c11 */ /* 0x000fe2000f8e08ff */
[----:B------:R-:W-:Y:S01]  /*0b20*/  VIADD R240, R239, 0x20 ;  /* 0x00000020eff07836 */ /* 0x000fe20000000000 */
[----:B------:R-:W-:Y:S01]  /*0b30*/  IADD3 R174, R174, UR5, R173 ;  /* 0x00000005aeae7c10 */ /* 0x000fe2000fffe0ad */
[C---:B------:R-:W-:Y:S02]  /*0b40*/  IMAD.IADD R177, R176.reuse, 0x1, R177 ;  /* 0x00000001b0b17824 */ /* 0x040fe400078e02b1 */
[--C-:B------:R-:W-:Y:S02]  /*0b50*/  IMAD.IADD R179, R176, 0x1, R178.reuse ;  /* 0x00000001b0b37824 */ /* 0x100fe400078e02b2 */
[----:B------:R-:W-:-:S02]  /*0b60*/  IMAD.IADD R178, R177, 0x1, R178 ;  /* 0x00000001b1b27824 */ /* 0x000fc400078e02b2 */
[----:B------:R-:W-:-:S07]  /*0b70*/  @P3 VIADD R240, R239, 0xffffffe0 ;  /* 0xffffffe0eff03836 */ /* 0x000fce0000000000 */
.L_x_535:
        /* <DEDUP_REMOVED lines=67> */
.L_x_507:
        /* <DEDUP_REMOVED lines=131> */
.L_x_509:
        /* <DEDUP_REMOVED lines=13> */
.L_x_510:
        /* <DEDUP_REMOVED lines=12> */
.L_x_511:
[----:B------:R-:W-:Y:S01]  /*1970*/  ULDC UR5, c[0x0][0x270] ;  /* 0x00009c0000057ab9 */ /* 0x000fe20000000800 */
[----:B------:R-:W-:Y:S01]  /*1980*/  ULDC UR8, c[0x0][0x2d4] ;  /* 0x0000b50000087ab9 */ /* 0x000fe20000000800 */
[----:B------:R-:W-:-:S04]  /*1990*/  UIMAD UR5, UR49, UR5, UR58 ;  /* 0x00000005310572a4 */ /* 0x000fc8000f8e023a */
[----:B------:R-:W-:-:S12]  /*19a0*/  UIMAD UR5, UR5, UR8, URZ ;  /* 0x00000008050572a4 */ /* 0x000fd8000f8e023f */
.L_x_512:
[----:B------:R-:W1:Y:S01]  /*19b0*/  S2R R21, SR_TID.X ;  /* 0x0000000000157919 */ /* 0x000e620000002100 */
[----:B------:R-:W-:Y:S01]  /*19c0*/  SHF.R.S32.HI R17, RZ, 0x1f, R238 ;  /* 0x0000001fff117819 */ /* 0x000fe200000114ee */
[----:B------:R-:W-:Y:S01]  /*19d0*/  UIADD3 UR8, UR18, UR5, URZ ;  /* 0x0000000512087290 */ /* 0x000fe2000fffe03f */
[----:B------:R-:W-:Y:S01]  /*19e0*/  IADD3 R2, P0, R238, UR18, RZ ;  /* 0x00000012ee027c10 */ /* 0x000fe2000ff1e0ff */
[----:B------:R-:W-:Y:S01]  /*19f0*/  ULDC UR11, c[0x0][0x2dc] ;  /* 0x0000b700000b7ab9 */ /* 0x000fe20000000800 */
[----:B------:R-:W-:Y:S01]  /*1a00*/  ULDC UR12, c[0x0][0x270] ;  /* 0x00009c00000c7ab9 */ /* 0x000fe20000000800 */
[--C-:B------:R-:W-:Y:S01]  /*1a10*/  SHF.R.S32.HI R247, RZ, 0x1f, R246.reuse ;  /* 0x0000001ffff77819 */ /* 0x100fe200000114f6 */
[----:B------:R-:W-:Y:S01]  /*1a20*/  UIMAD UR35, UR11, UR12, URZ ;  /* 0x0000000c0b2372a4 */ /* 0x000fe2000f8e023f */
[----:B------:R-:W-:Y:S01]  /*1a30*/  IADD3.X R4, R17, UR29, RZ, P0, !PT ;  /* 0x0000001d11047c10 */ /* 0x000fe200087fe4ff */
[----:B------:R-:W-:Y:S01]  /*1a40*/  ULDC.64 UR20, c[0x0][0x478] ;  /* 0x00011e0000147ab9 */ /* 0x000fe20000000a00 */
[----:B------:R-:W-:Y:S01]  /*1a50*/  UIADD3 UR11, -UR10, UR40, UR42 ;  /* 0x000000280a0b7290 */ /* 0x000fe2000fffe12a */
[----:B------:R-:W-:Y:S01]  /*1a60*/  IMAD.WIDE.U32 R6, R2, UR36, R246 ;  /* 0x0000002402067c25 */ /* 0x000fe2000f8e00f6 */
[----:B------:R-:W-:Y:S01]  /*1a70*/  ULDC UR12, c[0x0][0x398] ;  /* 0x0000e600000c7ab9 */ /* 0x000fe20000000800 */
[----:B------:R-:W-:Y:S01]  /*1a80*/  UIMAD.WIDE UR20, UR8, 0x4, UR20 ;  /* 0x00000004081478a5 */ /* 0x000fe2000f8e0214 */
[----:B------:R-:W-:Y:S01]  /*1a90*/  BSSY B1, `(.L_x_508) ;  /* 0x0000769000017945 */ /* 0x000fe20003800000 */
[----:B------:R-:W-:Y:S01]  /*1aa0*/  IMAD R4, R4, UR36, RZ ;  /* 0x0000002404047c24 */ /* 0x000fe2000f8e02ff */
[----:B------:R-:W-:-:S02]  /*1ab0*/  USHF.R.S32.HI UR15, URZ, 0x1f, UR58 ;  /* 0x0000001f3f0f7899 */ /* 0x000fc4000801143a */
[----:B------:R-:W-:Y:S01]  /*1ac0*/  UIADD3 UR28, UR18, UR17, URZ ;  /* 0x00000011121c7290 */ /* 0x000fe2000fffe03f */
[----:B------:R-:W-:Y:S01]  /*1ad0*/  IMAD R8, R2, UR37, R4 ;  /* 0x0000002502087c24 */ /* 0x000fe2000f8e0204 */
[----:B------:R-:W-:Y:S01]  /*1ae0*/  IADD3 R4, P0, R246, UR9, RZ ;  /* 0x00000009f6047c10 */ /* 0x000fe2000ff1e0ff */
[----:B------:R-:W-:Y:S01]  /*1af0*/  ULDC.64 UR8, c[0x0][0x420] ;  /* 0x0001080000087ab9 */ /* 0x000fe20000000a00 */
[----:B------:R-:W-:Y:S01]  /*1b00*/  UIADD3 UR11, UR11, -UR12, URZ ;  /* 0x8000000c0b0b7290 */ /* 0x000fe2000fffe03f */
[----:B------:R-:W-:Y:S01]  /*1b10*/  IMAD.U32 R2, RZ, RZ, UR8 ;  /* 0x00000008ff027e24 */ /* 0x000fe2000f8e00ff */
[----:B------:R-:W-:Y:S01]  /*1b20*/  IADD3.X R5, R247, UR53, RZ, P0, !PT ;  /* 0x00000035f7057c10 */ /* 0x000fe200087fe4ff */
[----:B------:R-:W-:Y:S01]  /*1b30*/  ULDC.64 UR16, c[0x0][0x258] ;  /* 0x0000960000107ab9 */ /* 0x000fe20000000a00 */
[----:B------:R-:W-:Y:S01]  /*1b40*/  UIMAD UR12, UR29, UR8, URZ ;  /* 0x000000081d0c72a4 */ /* 0x000fe2000f8e023f */
[----:B------:R-:W-:Y:S01]  /*1b50*/  IADD3 R6, P0, R6, UR60, RZ ;  /* 0x0000003c06067c10 */ /* 0x000fe2000ff1e0ff */
[----:B------:R-:W-:Y:S01]  /*1b60*/  UIMAD UR13, UR15, UR16, URZ ;  /* 0x000000100f0d72a4 */ /* 0x000fe2000f8e023f */
[----:B------:R-:W-:Y:S01]  /*1b70*/  IMAD.WIDE.U32 R4, R2, UR18, R4 ;  /* 0x0000001202047c25 */ /* 0x000fe2000f8e0004 */
[----:B------:R-:W-:Y:S01]  /*1b80*/  UIMAD UR14, UR18, UR9, UR12 ;  /* 0x00000009120e72a4 */ /* 0x000fe2000f8e020c */
[----:B------:R-:W-:Y:S01]  /*1b90*/  IADD3.X R7, R7, UR52, R8, P0, !PT ;  /* 0x0000003407077c10 */ /* 0x000fe200087fe408 */
[----:B------:R-:W-:Y:S01]  /*1ba0*/  USHF.R.S32.HI UR32, URZ, 0x1f, UR11 ;  /* 0x0000001f3f207899 */ /* 0x000fe2000801140b */
[----:B-1----:R-:W-:Y:S01]  /*1bb0*/  SHF.R.S32.HI R9, RZ, 0x1f, R21 ;  /* 0x0000001fff097819 */ /* 0x002fe20000011415 */
[----:B------:R-:W-:Y:S01]  /*1bc0*/  USHF.L.U32 UR26, UR35, 0x6, URZ ;  /* 0x00000006231a7899 */ /* 0x000fe2000800063f */
[----:B------:R-:W-:Y:S01]  /*1bd0*/  IMAD.U32 R8, RZ, RZ, UR16 ;  /* 0x00000010ff087e24 */ /* 0x000fe2000f8e00ff */
[----:B------:R-:W-:Y:S01]  /*1be0*/  UIMAD UR17, UR58, UR17, UR13 ;  /* 0x000000113a1172a4 */ /* 0x000fe2000f8e020d */
[----:B------:R-:W-:Y:S01]  /*1bf0*/  LEA.HI R9, R9, R21, RZ, 0x5 ;  /* 0x0000001509097211 */ /* 0x000fe200078f28ff */
[----:B------:R-:W-:Y:S01]  /*1c00*/  ULEA.HI UR32, UR32, UR11, URZ, 0x6 ;  /* 0x0000000b20207291 */ /* 0x000fe2000f8f303f */
[----:B------:R-:W-:Y:S01]  /*1c10*/  VIADD R5, R5, UR14 ;  /* 0x0000000e05057c36 */ /* 0x000fe20008000000 */
[----:B------:R-:W-:Y:S01]  /*1c20*/  ULDC.64 UR12, c[0x0][0x428] ;  /* 0x00010a00000c7ab9 */ /* 0x000fe20000000a00 */
[----:B------:R-:W-:Y:S01]  /*1c30*/  LOP3.LUT R2, R9, 0xffffffe0, RZ, 0xc0, !PT ;  /* 0xffffffe009027812 */ /* 0x000fe200078ec0ff */
[----:B------:R-:W-:Y:S01]  /*1c40*/  UIMAD UR14, UR15, UR12, URZ ;  /* 0x0000000c0f0e72a4 */ /* 0x000fe2000f8e023f */
[----:B------:R-:W-:Y:S01]  /*1c50*/  IMAD.WIDE.U32 R6, R8, UR58, R6 ;  /* 0x0000003a08067c25 */ /* 0x000fe2000f8e0006 */
[----:B------:R-:W-:-:S02]  /*1c60*/  UIADD3 UR27, UP2, UP0, UR30, UR26, UR50 ;  /* 0x0000001a1e1b7290 */ /* 0x000fc4000f85e032 */
[----:B------:R-:W-:Y:S01]  /*1c70*/  USHF.R.S32.HI UR32, URZ, 0x6, UR32 ;  /* 0x000000063f207899 */ /* 0x000fe20008011420 */
[----:B------:R-:W-:Y:S01]  /*1c80*/  IMAD.IADD R21, R21, 0x1, -R2 ;  /* 0x0000000115157824 */ /* 0x000fe200078e0a02 */
[----:B------:R-:W-:Y:S01]  /*1c90*/  UIMAD UR13, UR58, UR13, UR14 ;  /* 0x0000000d3a0d72a4 */ /* 0x000fe2000f8e020e */
[----:B------:R-:W-:Y:S01]  /*1ca0*/  IMAD.U32 R2, RZ, RZ, UR12 ;  /* 0x0000000cff027e24 */ /* 0x000fe2000f8e00ff */
[----:B------:R-:W-:Y:S01]  /*1cb0*/  USHF.R.S32.HI UR12, URZ, 0x1f, UR26 ;  /* 0x0000001f3f0c7899 */ /* 0x000fe2000801141a */
[----:B------:R-:W-:Y:S01]  /*1cc0*/  VIADD R7, R7, UR17 ;  /* 0x0000001107077c36 */ /* 0x000fe20008000000 */
[----:B------:R-:W-:Y:S01]  /*1cd0*/  ULDC.64 UR18, c[0x0][0x3e0] ;  /* 0x0000f80000127ab9 */ /* 0x000fe20000000a00 */
[----:B------:R-:W-:Y:S01]  /*1ce0*/  IMAD.WIDE.U32 R4, R2, UR58, R4 ;  /* 0x0000003a02047c25 */ /* 0x000fe2000f8e0004 */
[----:B------:R-:W-:Y:S01]  /*1cf0*/  UIADD3.X UR11, UR54, UR12, UR57, UP2, UP0 ;  /* 0x0000000c360b7290 */ /* 0x000fe200097e0439 */
[----:B------:R-:W-:Y:S01]  /*1d00*/  SHF.R.S32.HI R2, RZ, 0x5, R9 ;  /* 0x00000005ff027819 */ /* 0x000fe20000011409 */
[----:B------:R-:W-:Y:S01]  /*1d10*/  UISETP.LT.AND UP0, UPT, URZ, UR32, UPT ;  /* 0x000000203f00728c */ /* 0x000fe2000bf01270 */
[----:B------:R-:W-:Y:S01]  /*1d20*/  VIADD R5, R5, UR13 ;  /* 0x0000000d05057c36 */ /* 0x000fe20008000000 */
[----:B------:R-:W-:Y:S01]  /*1d30*/  UIADD3 UR12, UP3, UP2, UR56, UR27, UR59 ;  /* 0x0000001b380c7290 */ /* 0x000fe2000fa7e03b */
[----:B------:R-:W-:Y:S01]  /*1d40*/  IMAD R9, R17, UR8, RZ ;  /* 0x0000000811097c24 */ /* 0x000fe2000f8e02ff */
[----:B------:R-:W-:Y:S01]  /*1d50*/  USEL UR32, URZ, UR32, !UP0 ;  /* 0x000000203f207287 */ /* 0x000fe2000c000000 */
[----:B------:R-:W-:Y:S01]  /*1d60*/  IMAD R8, R2, UR35, R21 ;  /* 0x0000002302087c24 */ /* 0x000fe2000f8e0215 */
[----:B------:R-:W-:Y:S01]  /*1d70*/  UIADD3.X UR11, UR55, UR11, UR51, UP3, UP2 ;  /* 0x0000000b370b7290 */ /* 0x000fe20009fe4433 */
[C---:B------:R-:W-:Y:S01]  /*1d80*/  IMAD R9, R238.reuse, UR9, R9 ;  /* 0x00000009ee097c24 */ /* 0x040fe2000f8e0209 */
[----:B------:R-:W-:Y:S01]  /*1d90*/  UISETP.GT.AND UP0, UPT, UR47, UR32, UPT ;  /* 0x000000202f00728c */ /* 0x000fe2000bf04270 */
[----:B------:R-:W-:Y:S01]  /*1da0*/  IMAD.WIDE.U32 R4, R238, UR8, R4 ;  /* 0x00000008ee047c25 */ /* 0x000fe2000f8e0004 */
[C---:B------:R-:W-:Y:S01]  /*1db0*/  IADD3 R2, P0, R8.reuse, UR12, RZ ;  /* 0x0000000c08027c10 */ /* 0x040fe2000ff1e0ff */
[----:B------:R-:W-:Y:S01]  /*1dc0*/  ULDC.64 UR36, c[0x0][0x210] ;  /* 0x0000840000247ab9 */ /* 0x000fe20000000a00 */
[----:B------:R-:W-:Y:S01]  /*1dd0*/  ULDC.64 UR14, c[0x0][0x400] ;  /* 0x00010000000e7ab9 */ /* 0x000fe20000000a00 */
[----:B------:R-:W-:Y:S01]  /*1de0*/  IMAD.IADD R5, R5, 0x1, R9 ;  /* 0x0000000105057824 */ /* 0x000fe200078e0209 */
[----:B------:R-:W-:Y:S01]  /*1df0*/  LEA.HI.X.SX32 R8, R8, UR11, 0x1, P0 ;  /* 0x0000000b08087c11 */ /* 0x000fe200080f0eff */
[----:B------:R-:W-:Y:S01]  /*1e00*/  ULDC.64 UR30, c[0x0][0x2b0] ;  /* 0x0000ac00001e7ab9 */ /* 0x000fe20000000a00 */
[----:B------:R-:W-:Y:S01]  /*1e10*/  PLOP3.LUT P0, PT, PT, PT, UP0, 0x80, 0x0 ;  /* 0x000000000000781c */ /* 0x000fe20003f0f008 */
[----:B------:R-:W-:Y:S01]  /*1e20*/  UIADD3 UR5, UR47, -0x1, URZ ;  /* 0xffffffff2f057890 */ /* 0x000fe2000fffe03f */
[----:B------:R-:W-:Y:S01]  /*1e30*/  LEA R224, P3, R4, UR18, 0x1 ;  /* 0x0000001204e07c11 */ /* 0x000fe2000f8608ff */
[----:B------:R-:W-:Y:S01]  /*1e40*/  UIMAD.WIDE UR16, UR28, 0x4, UR30 ;  /* 0x000000041c1078a5 */ /* 0x000fe2000f8e021e */
[----:B------:R-:W-:Y:S01]  /*1e50*/  LEA R226, P4, R6, UR36, 0x1 ;  /* 0x0000002406e27c11 */ /* 0x000fe2000f8808ff */
[----:B------:R-:W-:Y:S01]  /*1e60*/  UMOV UR18, UR21 ;  /* 0x0000001500127c82 */ /* 0x000fe20008000000 */
[----:B------:R-:W-:-:S02]  /*1e70*/  LEA R229, P2, R2, UR14, 0x2 ;  /* 0x0000000e02e57c11 */ /* 0x000fc4000f8410ff */
[----:B------:R-:W-:Y:S01]  /*1e80*/  LEA.HI.X R225, R4, UR19, R5, 0x1, P3 ;  /* 0x0000001304e17c11 */ /* 0x000fe200098f0c05 */
[----:B------:R-:W-:Y:S01]  /*1e90*/  UMOV UR19, UR20 ;  /* 0x0000001400137c82 */ /* 0x000fe20008000000 */
[----:B------:R-:W-:Y:S02]  /*1ea0*/  LEA.HI.X R227, R6, UR37, R7, 0x1, P4 ;  /* 0x0000002506e37c11 */ /* 0x000fe4000a0f0c07 */
        /* <DEDUP_REMOVED lines=21> */
.L_x_514:
        /* <DEDUP_REMOVED lines=19> */
.L_x_515:
        /* <DEDUP_REMOVED lines=32> */
.L_x_517:
[----:B------:R-:W-:Y:S05]  /*2330*/  BSYNC B0 ;  /* 0x0000000000007941 */ /* 0x000fea0003800000 */
.L_x_516:
        /* <DEDUP_REMOVED lines=15> */
.L_x_519:
[----:B------:R-:W-:Y:S05]  /*2430*/  BSYNC B0 ;  /* 0x0000000000007941 */ /* 0x000fea0003800000 */
.L_x_518:
        /* <DEDUP_REMOVED lines=28> */
.L_x_521:
[----:B------:R-:W-:Y:S05]  /*2600*/  BSYNC B0 ;  /* 0x0000000000007941 */ /* 0x000fea0003800000 */
.L_x_520:
        /* <DEDUP_REMOVED lines=15> */
.L_x_513:
[----:B------:R-:W-:Y:S01]  /*2700*/  UIMAD UR8, UR38, UR22, URZ ;  /* 0x00000016260872a4 */ /* 0x000fe2000f8e023f */
[----:B------:R-:W-:Y:S01]  /*2710*/  IMAD.U32 R6, RZ, RZ, UR22 ;  /* 0x00000016ff067e24 */ /* 0x000fe2000f8e00ff */
[----:B------:R-:W-:Y:S01]  /*2720*/  UIMAD UR9, UR38, UR24, URZ ;  /* 0x00000018260972a4 */ /* 0x000fe2000f8e023f */
[----:B------:R-:W-:Y:S01]  /*2730*/  VIADD R9, R238, 0x40 ;  /* 0x00000040ee097836 */ /* 0x000fe20000000000 */
[----:B------:R-:W-:Y:S01]  /*2740*/  UIMAD UR11, UR42, UR23, UR8 ;  /* 0x000000172a0b72a4 */ /* 0x000fe2000f8e0208 */
[--C-:B------:R-:W-:Y:S01]  /*2750*/  IMAD.WIDE.U32 R6, R6, UR42, R246.reuse ;  /* 0x0000002a06067c25 */ /* 0x100fe2000f8e00f6 */
[----:B------:R-:W-:Y:S02]  /*2760*/  UIMAD UR8, UR41, -0x80, UR10 ;  /* 0xffffff80290878a4 */ /* 0x000fe4000f8e020a */
[----:B------:R-:W-:Y:S01]  /*2770*/  UIMAD UR9, UR42, UR25, UR9 ;  /* 0x000000192a0972a4 */ /* 0x000fe2000f8e0209 */
[----:B------:R-:W-:Y:S01]  /*2780*/  IMAD.U32 R4, RZ, RZ, UR24 ;  /* 0x00000018ff047e24 */ /* 0x000fe2000f8e00ff */
[----:B------:R-:W-:Y:S01]  /*2790*/  IADD3 R8, P0, R6, UR39, RZ ;  /* 0x0000002706087c10 */ /* 0x000fe2000ff1e0ff */
[----:B------:R-:W-:Y:S01]  /*27a0*/  IMAD.U32 R2, RZ, RZ, UR11 ;  /* 0x0000000bff027e24 */ /* 0x000fe2000f8e00ff */
[----:B------:R-:W-:Y:S01]  /*27b0*/  ISETP.GE.AND P1, PT, R9, UR8, PT ;  /* 0x0000000809007c0c */ /* 0x000fe2000bf26270 */
[----:B------:R-:W-:Y:S01]  /*27c0*/  IMAD.WIDE.U32 R4, R4, UR42, R246 ;  /* 0x0000002a04047c25 */ /* 0x000fe2000f8e00f6 */
[----:B------:R-:W-:Y:S01]  /*27d0*/  ISETP.GE.AND P2, PT, R238, UR8, PT ;  /* 0x00000008ee007c0c */ /* 0x000fe2000bf46270 */
[----:B------:R-:W-:Y:S01]  /*27e0*/  ULDC.64 UR12, c[0x0][0x260] ;  /* 0x00009800000c7ab9 */ /* 0x000fe20000000a00 */
[----:B------:R-:W-:Y:S01]  /*27f0*/  IADD3.X R9, R7, UR46, R2, P0, !PT ;  /* 0x0000002e07097c10 */ /* 0x000fe200087fe402 */
[----:B------:R-:W-:Y:S01]  /*2800*/  IMAD.U32 R2, RZ, RZ, UR9 ;  /* 0x00000009ff027e24 */ /* 0x000fe2000f8e00ff */
[----:B------:R-:W-:Y:S01]  /*2810*/  IADD3 R6, P0, R4, UR43, RZ ;  /* 0x0000002b04067c10 */ /* 0x000fe2000ff1e0ff */
[----:B------:R-:W-:Y:S01]  /*2820*/  ULDC.64 UR8, c[0x0][0x268] ;  /* 0x00009a0000087ab9 */ /* 0x000fe20000000a00 */
[C---:B------:R-:W-:Y:S01]  /*2830*/  IMAD R4, R10.reuse, UR12, RZ ;  /* 0x0000000c0a047c24 */ /* 0x040fe2000f8e02ff */
[----:B------:R-:W-:Y:S01]  /*2840*/  ULDC UR14, c[0x0][0x270] ;  /* 0x00009c00000e7ab9 */ /* 0x000fe20000000800 */
[----:B------:R-:W-:Y:S01]  /*2850*/  IADD3.X R7, R5, UR48, R2, P0, !PT ;  /* 0x0000003005077c10 */ /* 0x000fe200087fe402 */
[----:B------:R-:W-:-:S02]  /*2860*/  IMAD R2, R10, UR8, RZ ;  /* 0x000000080a027c24 */ /* 0x000fc4000f8e02ff */
[----:B------:R-:W-:Y:S01]  /*2870*/  IMAD.MOV.U32 R233, RZ, RZ, 0x7f800000 ;  /* 0x7f800000ffe97424 */ /* 0x000fe200078e00ff */
[----:B------:R-:W-:Y:S01]  /*2880*/  @!P1 IADD3 R12, P0, R238, 0x40, RZ ;  /* 0x00000040ee0c9810 */ /* 0x000fe20007f1e0ff */
[C---:B------:R-:W-:Y:S01]  /*2890*/  IMAD R10, R0.reuse, UR13, R4 ;  /* 0x0000000d000a7c24 */ /* 0x040fe2000f8e0204 */
[----:B------:R-:W1:Y:S01]  /*28a0*/  @!P2 LDC.64 R18, c[0x0][0x218] ;  /* 0x00008600ff12ab82 */ /* 0x000e620000000a00 */
[----:B------:R-:W-:-:S04]  /*28b0*/  IMAD.WIDE.U32 R4, R0, UR12, R8 ;  /* 0x0000000c00047c25 */ /* 0x000fc8000f8e0008 */
[----:B------:R-:W-:Y:S01]  /*28c0*/  IMAD.MOV.U32 R234, RZ, RZ, 0x7f800000 ;  /* 0x7f800000ffea7424 */ /* 0x000fe200078e00ff */
[----:B------:R-:W-:Y:S01]  /*28d0*/  USHF.L.U32 UR21, UR35, 0x4, URZ ;  /* 0x0000000423157899 */ /* 0x000fe2000800063f */
[C---:B------:R-:W-:Y:S01]  /*28e0*/  IMAD R2, R0.reuse, UR9, R2 ;  /* 0x0000000900027c24 */ /* 0x040fe2000f8e0202 */
[----:B------:R-:W2:Y:S01]  /*28f0*/  @!P1 LDC.64 R22, c[0x0][0x218] ;  /* 0x00008600ff169b82 */ /* 0x000ea20000000a00 */
[----:B------:R-:W-:Y:S01]  /*2900*/  IMAD.WIDE.U32 R6, R0, UR8, R6 ;  /* 0x0000000800067c25 */ /* 0x000fe2000f8e0006 */
[----:B------:R-:W-:Y:S02]  /*2910*/  ULEA.HI UR9, UR5, UR5, URZ, 0x1 ;  /* 0x0000000505097291 */ /* 0x000fe4000f8f083f */
[----:B------:R-:W-:Y:S01]  /*2920*/  UIMAD UR8, UR5, -0x40, UR40 ;  /* 0xffffffc0050878a4 */ /* 0x000fe2000f8e0228 */
[--C-:B------:R-:W-:Y:S01]  /*2930*/  @!P1 IMAD.X R0, RZ, RZ, R17.reuse, P0 ;  /* 0x000000ffff009224 */ /* 0x100fe200000e0611 */
[----:B------:R-:W-:Y:S01]  /*2940*/  @!P1 IADD3 R14, P0, R238, 0x40, RZ ;  /* 0x00000040ee0e9810 */ /* 0x000fe20007f1e0ff */
[----:B------:R-:W-:Y:S01]  /*2950*/  IMAD.IADD R7, R7, 0x1, R2 ;  /* 0x0000000107077824 */ /* 0x000fe200078e0202 */
[----:B------:R-:W-:Y:S01]  /*2960*/  ULOP3.LUT UR9, UR9, 0xfffffffe, URZ, 0xc0, !UPT ;  /* 0xfffffffe09097892 */ /* 0x000fe2000f8ec03f */
[----:B------:R-:W-:Y:S01]  /*2970*/  @!P1 IMAD R2, R0, UR22, RZ ;  /* 0x0000001600029c24 */ /* 0x000fe2000f8e02ff */
[----:B------:R-:W-:Y:S01]  /*2980*/  ISETP.GE.AND P3, PT, R238, UR8, PT ;  /* 0x00000008ee007c0c */ /* 0x000fe2000bf66270 */
[----:B------:R-:W-:Y:S01]  /*2990*/  @!P1 IMAD.X R0, RZ, RZ, R17, P0 ;  /* 0x000000ffff009224 */ /* 0x000fe200000e0611 */
[----:B------:R-:W-:Y:S01]  /*29a0*/  PLOP3.LUT P0, PT, PT, PT, UP4, 0x80, 0x0 ;  /* 0x000000000000781c */ /* 0x000fe20003f0f048 */
[----:B------:R-:W-:Y:S01]  /*29b0*/  IMAD.IADD R5, R5, 0x1, R10 ;  /* 0x0000000105057824 */ /* 0x000fe200078e020a */
[----:B------:R-:W-:Y:S01]  /*29c0*/  UIADD3 UR9, UR5, -UR9, URZ ;  /* 0x8000000905097290 */ /* 0x000fe2000fffe03f */
[----:B------:R-:W-:-:S02]  /*29d0*/  @!P2 IMAD R15, R17, UR22, RZ ;  /* 0x00000016110fac24 */ /* 0x000fc4000f8e02ff */
[----:B------:R-:W-:Y:S01]  /*29e0*/  IMAD.MOV.U32 R231, RZ, RZ, 0x7f800000 ;  /* 0x7f800000ffe77424 */ /* 0x000fe200078e00ff */
[----:B------:R-:W-:Y:S01]  /*29f0*/  UISETP.NE.AND UP0, UPT, UR9, 0x1, UPT ;  /* 0x000000010900788c */ /* 0x000fe2000bf05270 */
[----:B------:R-:W-:Y:S02]  /*2a00*/  @!P1 IMAD.MOV.U32 R8, RZ, RZ, R4 ;  /* 0x000000ffff089224 */ /* 0x000fe400078e0004 */
[----:B------:R-:W-:Y:S01]  /*2a10*/  IMAD.MOV.U32 R232, RZ, RZ, 0x7f800000 ;  /* 0x7f800000ffe87424 */ /* 0x000fe200078e00ff */
[----:B------:R-:W-:Y:S01]  /*2a20*/  USHF.L.U32 UR20, UR35, 0x3, URZ ;  /* 0x0000000323147899 */ /* 0x000fe2000800063f */
[----:B------:R-:W-:Y:S02]  /*2a30*/  @!P1 IMAD.MOV.U32 R9, RZ, RZ, R5 ;  /* 0x000000ffff099224 */ /* 0x000fe400078e0005 */
[----:B------:R-:W-:Y:S01]  /*2a40*/  IMAD R235, RZ, RZ, -UR26 ;  /* 0x8000001affeb7e24 */ /* 0x000fe2000f8e02ff */
[----:B------:R-:W-:Y:S01]  /*2a50*/  @P0 BAR.SYNC.DEFER_BLOCKING 0x0 ;  /* 0x0000000000000b1d */ /* 0x000fe20000010000 */
[----:B------:R-:W-:Y:S01]  /*2a60*/  @!P1 IMAD R16, R12, UR23, R2 ;  /* 0x000000170c109c24 */ /* 0x000fe2000f8e0202 */
[----:B------:R-:W-:Y:S01]  /*2a70*/  PLOP3.LUT P0, PT, PT, PT, UP0, 0x80, 0x0 ;  /* 0x000000000000781c */ /* 0x000fe20003f0f008 */
[----:B------:R-:W-:-:S02]  /*2a80*/  @!P1 IMAD R0, R0, UR24, RZ ;  /* 0x0000001800009c24 */ /* 0x000fc4000f8e02ff */
[----:B------:R-:W-:Y:S01]  /*2a90*/  @!P1 IMAD.MOV.U32 R10, RZ, RZ, R6 ;  /* 0x000000ffff0a9224 */ /* 0x000fe200078e0006 */
[----:B------:R-:W-:Y:S01]  /*2aa0*/  CS2R R126, SRZ ;  /* 0x00000000007e7805 */ /* 0x000fe2000001ff00 */
[----:B------:R-:W-:Y:S01]  /*2ab0*/  @!P1 IMAD.MOV.U32 R11, RZ, RZ, R7 ;  /* 0x000000ffff0b9224 */ /* 0x000fe200078e0007 */
[----:B------:R-:W-:Y:S01]  /*2ac0*/  CS2R R124, SRZ ;  /* 0x00000000007c7805 */ /* 0x000fe2000001ff00 */
[C---:B------:R-:W-:Y:S01]  /*2ad0*/  @!P2 IMAD R2, R238.reuse, UR23, R15 ;  /* 0x00000017ee02ac24 */ /* 0x040fe2000f8e020f */
[----:B------:R-:W-:Y:S01]  /*2ae0*/  CS2R R130, SRZ ;  /* 0x0000000000827805 */ /* 0x000fe2000001ff00 */
[----:B------:R-:W-:Y:S01]  /*2af0*/  @!P2 IMAD.WIDE.U32 R4, R238, UR22, R4 ;  /* 0x00000016ee04ac25 */ /* 0x000fe2000f8e0004 */
[----:B------:R-:W-:Y:S02]  /*2b00*/  CS2R R128, SRZ ;  /* 0x0000000000807805 */ /* 0x000fe4000001ff00 */
[----:B------:R-:W-:Y:S02]  /*2b10*/  CS2R R122, SRZ ;  /* 0x00000000007a7805 */ /* 0x000fe4000001ff00 */
[----:B------:R-:W-:Y:S01]  /*2b20*/  CS2R R120, SRZ ;  /* 0x0000000000787805 */ /* 0x000fe2000001ff00 */
[C---:B------:R-:W-:Y:S01]  /*2b30*/  @!P1 IMAD R20, R14.reuse, UR25, R0 ;  /* 0x000000190e149c24 */ /* 0x040fe2000f8e0200 */
[----:B------:R-:W-:Y:S01]  /*2b40*/  CS2R R118, SRZ ;  /* 0x0000000000767805 */ /* 0x000fe2000001ff00 */
[----:B------:R-:W-:Y:S01]  /*2b50*/  @!P1 IMAD.WIDE.U32 R14, R14, UR24, R10 ;  /* 0x000000180e0e9c25 */ /* 0x000fe2000f8e000a */
[----:B-1----:R-:W-:-:S02]  /*2b60*/  @!P2 LEA R10, P5, R4, R18, 0x1 ;  /* 0x00000012040aa211 */ /* 0x002fc400078a08ff */
[----:B------:R-:W-:Y:S02]  /*2b70*/  CS2R R116, SRZ ;  /* 0x0000000000747805 */ /* 0x000fe4000001ff00 */
[----:B------:R-:W-:Y:S01]  /*2b80*/  CS2R R110, SRZ ;  /* 0x00000000006e7805 */ /* 0x000fe2000001ff00 */
[----:B------:R-:W-:Y:S01]  /*2b90*/  @!P2 IMAD.IADD R0, R5, 0x1, R2 ;  /* 0x000000010500a824 */ /* 0x000fe200078e0202 */
[----:B------:R-:W-:Y:S01]  /*2ba0*/  CS2R R108, SRZ ;  /* 0x00000000006c7805 */ /* 0x000fe2000001ff00 */
[----:B------:R-:W-:Y:S01]  /*2bb0*/  @!P1 IMAD.WIDE.U32 R12, R12, UR22, R8 ;  /* 0x000000160c0c9c25 */ /* 0x000fe2000f8e0008 */
[----:B------:R-:W-:Y:S02]  /*2bc0*/  CS2R R114, SRZ ;  /* 0x0000000000727805 */ /* 0x000fe4000001ff00 */
[----:B------:R-:W-:Y:S02]  /*2bd0*/  CS2R R112, SRZ ;  /* 0x0000000000707805 */ /* 0x000fe4000001ff00 */
[----:B------:R-:W-:Y:S01]  /*2be0*/  @!P2 LEA.HI.X R11, R4, R19, R0, 0x1, P5 ;  /* 0x00000013040ba211 */ /* 0x000fe200028f0c00 */
[----:B------:R-:W-:Y:S01]  /*2bf0*/  @!P2 IMAD R2, R17, UR24, RZ ;  /* 0x000000181102ac24 */ /* 0x000fe2000f8e02ff */
[----:B--2---:R-:W-:Y:S01]  /*2c00*/  @!P1 LEA R8, P4, R12, R22, 0x1 ;  /* 0x000000160c089211 */ /* 0x004fe200078808ff */
[----:B------:R-:W-:Y:S01]  /*2c10*/  @!P1 IMAD.IADD R5, R13, 0x1, R16 ;  /* 0x000000010d059824 */ /* 0x000fe200078e0210 */
[----:B------:R-:W-:Y:S01]  /*2c20*/  LEA R0, R242, UR4, 0x1 ;  /* 0x00000004f2007c11 */ /* 0x000fe2000f8e08ff */
[----:B------:R-:W-:Y:S01]  /*2c30*/  @!P2 IMAD R4, R238, UR25, R2 ;  /* 0x00000019ee04ac24 */ /* 0x000fe2000f8e0202 */
[----:B------:R-:W1:Y:S01]  /*2c40*/  @!P1 LDC.64 R16, c[0x0][0x220] ;  /* 0x00008800ff109b82 */ /* 0x000e620000000a00 */
[----:B------:R-:W-:Y:S01]  /*2c50*/  VIADD R2, R242, 0x1800 ;  /* 0x00001800f2027836 */ /* 0x000fe20000000000 */
[----:B------:R-:W-:Y:S01]  /*2c60*/  @!P1 LEA.HI.X R9, R12, R23, R5, 0x1, P4 ;  /* 0x000000170c099211 */ /* 0x000fe200020f0c05 */
[----:B------:R-:W-:Y:S01]  /*2c70*/  @!P2 IMAD.WIDE.U32 R12, R238, UR24, R6 ;  /* 0x00000018ee0cac25 */ /* 0x000fe2000f8e0006 */
[----:B------:R-:W-:Y:S01]  /*2c80*/  @P3 STS [R0+0x6000], RZ ;  /* 0x006000ff00003388 */ /* 0x000fe20000000800 */
[----:B------:R-:W-:-:S02]  /*2c90*/  CS2R R106, SRZ ;  /* 0x00000000006a7805 */ /* 0x000fc4000001ff00 */
[----:B------:R-:W-:Y:S01]  /*2ca0*/  SEL R2, R2, R242, !P0 ;  /* 0x000000f202027207 */ /* 0x000fe20004000000 */
[----:B------:R-:W-:Y:S01]  /*2cb0*/  @!P1 IMAD.IADD R5, R15, 0x1, R20 ;  /* 0x000000010f059824 */ /* 0x000fe200078e0214 */
[----:B------:R-:W2:Y:S01]  /*2cc0*/  @!P2 LDC.64 R6, c[0x0][0x220] ;  /* 0x00008800ff06ab82 */ /* 0x000ea20000000a00 */
[----:B------:R-:W-:Y:S01]  /*2cd0*/  @P3 STS [R0+0x6004], RZ ;  /* 0x006004ff00003388 */ /* 0x000fe20000000800 */
[----:B------:R-:W-:Y:S01]  /*2ce0*/  LEA R223, R2, UR4, 0x1 ;  /* 0x0000000402df7c11 */ /* 0x000fe2000f8e08ff */
[----:B------:R-:W-:Y:S01]  /*2cf0*/  @!P2 IMAD.IADD R2, R13, 0x1, R4 ;  /* 0x000000010d02a824 */ /* 0x000fe200078e0204 */
[----:B------:R-:W-:Y:S01]  /*2d00*/  CS2R R104, SRZ ;  /* 0x0000000000687805 */ /* 0x000fe2000001ff00 */
[----:B------:R-:W-:Y:S01]  /*2d10*/  @P3 STS.64 [R0+0x6008], RZ ;  /* 0x006008ff00003388 */ /* 0x000fe20000000a00 */
[----:B------:R-:W-:Y:S01]  /*2d20*/  IMAD.SHL.U32 R245, R243, 0x20, RZ ;  /* 0x00000020f3f57824 */ /* 0x000fe200078e00ff */
[----:B------:R-:W-:Y:S01]  /*2d30*/  CS2R R102, SRZ ;  /* 0x0000000000667805 */ /* 0x000fe2000001ff00 */
[----:B------:R-:W-:Y:S01]  /*2d40*/  IMAD.MOV.U32 R252, RZ, RZ, 0x8 ;  /* 0x00000008fffc7424 */ /* 0x000fe200078e00ff */
[----:B------:R-:W-:Y:S01]  /*2d50*/  @P3 STS.128 [R0+0x7000], RZ ;  /* 0x007000ff00003388 */ /* 0x000fe20000000c00 */
[----:B------:R-:W-:Y:S01]  /*2d60*/  IMAD.MOV.U32 R251, RZ, RZ, 0x20 ;  /* 0x00000020fffb7424 */ /* 0x000fe200078e00ff */
[----:B------:R-:W-:Y:S01]  /*2d70*/  CS2R R100, SRZ ;  /* 0x0000000000647805 */ /* 0x000fe2000001ff00 */
[----:B------:R-:W-:Y:S01]  /*2d80*/  IMAD.MOV.U32 R250, RZ, RZ, 0x28 ;  /* 0x00000028fffa7424 */ /* 0x000fe200078e00ff */
[----:B------:R-:W-:Y:S01]  /*2d90*/  @P3 STS.128 [R0+0x8000], RZ ;  /* 0x008000ff00003388 */ /* 0x000fe20000000c00 */
[----:B------:R-:W-:Y:S01]  /*2da0*/  IMAD.MOV.U32 R249, RZ, RZ, 0x4 ;  /* 0x00000004fff97424 */ /* 0x000fe200078e00ff */
[----:B------:R-:W-:-:S02]  /*2db0*/  CS2R R94, SRZ ;  /* 0x00000000005e7805 */ /* 0x000fc4000001ff00 */
[C---:B-1----:R-:W-:Y:S01]  /*2dc0*/  @!P1 LEA R4, P4, R14.reuse, R16, 0x1 ;  /* 0x000000100e049211 */ /* 0x042fe200078808ff */
[----:B------:R-:W-:Y:S01]  /*2dd0*/  @!PT LDS RZ, [RZ] ;  /* 0x00000000fffff984 */ /* 0x000fe20000000800 */
[----:B------:R-:W-:Y:S01]  /*2de0*/  @!PT LDS RZ, [RZ] ;  /* 0x00000000fffff984 */ /* 0x000fe20000000800 */
[----:B------:R-:W-:Y:S01]  /*2df0*/  @!PT LDS RZ, [RZ] ;  /* 0x00000000fffff984 */ /* 0x000fe20000000800 */
[----:B------:R-:W-:Y:S01]  /*2e00*/  @!P3 LDGSTS.E.BYPASS.LTC128B.128 [R0+0x6000], desc[UR6][R224.64] ;  /* 0x06000000e000bfae */ /* 0x000fe2000b901d46 */
[----:B------:R-:W-:Y:S02]  /*2e10*/  CS2R R92, SRZ ;  /* 0x00000000005c7805 */ /* 0x000fe4000001ff00 */
[----:B------:R-:W-:Y:S02]  /*2e20*/  CS2R R98, SRZ ;  /* 0x0000000000627805 */ /* 0x000fe4000001ff00 */
[----:B------:R-:W-:Y:S01]  /*2e30*/  @!P1 LEA.HI.X R5, R14, R17, R5, 0x1, P4 ;  /* 0x000000110e059211 */ /* 0x000fe200020f0c05 */
[----:B------:R-:W-:Y:S01]  /*2e40*/  @!P3 LDGSTS.E.BYPASS.LTC128B.128 [R0+0x7000], desc[UR6][R224.64+0x40] ;  /* 0x07000040e000bfae */ /* 0x000fe2000b901d46 */
[----:B------:R-:W-:Y:S02]  /*2e50*/  CS2R R96, SRZ ;  /* 0x0000000000607805 */ /* 0x000fe4000001ff00 */
[----:B------:R-:W-:-:S02]  /*2e60*/  CS2R R90, SRZ ;  /* 0x00000000005a7805 */ /* 0x000fc4000001ff00 */
[C---:B--2---:R-:W-:Y:S01]  /*2e70*/  @!P2 LEA R6, P5, R12.reuse, R6, 0x1 ;  /* 0x000000060c06a211 */ /* 0x044fe200078a08ff */
[----:B------:R-:W-:Y:S01]  /*2e80*/  @!P3 LDGSTS.E.BYPASS.LTC128B.128 [R0+0x8000], desc[UR6][R224.64+0x80] ;  /* 0x08000080e000bfae */ /* 0x000fe2000b901d46 */
[----:B------:R-:W-:Y:S02]  /*2e90*/  CS2R R88, SRZ ;  /* 0x0000000000587805 */ /* 0x000fe4000001ff00 */
[----:B------:R-:W-:Y:S02]  /*2ea0*/  CS2R R86, SRZ ;  /* 0x0000000000567805 */ /* 0x000fe4000001ff00 */
[----:B------:R-:W-:Y:S01]  /*2eb0*/  @!P2 LEA.HI.X R7, R12, R7, R2, 0x1, P5 ;  /* 0x000000070c07a211 */ /* 0x000fe200028f0c02 */
[----:B------:R-:W-:Y:S01]  /*2ec0*/  @P3 STS [R223], RZ ;  /* 0x000000ffdf003388 */ /* 0x000fe20000000800 */
[----:B------:R-:W-:Y:S02]  /*2ed0*/  CS2R R84, SRZ ;  /* 0x0000000000547805 */ /* 0x000fe4000001ff00 */
[----:B------:R-:W-:-:S02]  /*2ee0*/  CS2R R78, SRZ ;  /* 0x00000000004e7805 */ /* 0x000fc4000001ff00 */
[----:B------:R-:W-:Y:S01]  /*2ef0*/  CS2R R76, SRZ ;  /* 0x00000000004c7805 */ /* 0x000fe2000001ff00 */
[----:B------:R-:W-:Y:S01]  /*2f00*/  @P3 STS [R223+0x4], RZ ;  /* 0x000004ffdf003388 */ /* 0x000fe20000000800 */
[----:B------:R-:W-:Y:S02]  /*2f10*/  CS2R R82, SRZ ;  /* 0x0000000000527805 */ /* 0x000fe4000001ff00 */
[----:B------:R-:W-:Y:S02]  /*2f20*/  CS2R R80, SRZ ;  /* 0x0000000000507805 */ /* 0x000fe4000001ff00 */
[----:B------:R-:W-:Y:S01]  /*2f30*/  CS2R R74, SRZ ;  /* 0x00000000004a7805 */ /* 0x000fe2000001ff00 */
[----:B------:R-:W-:Y:S01]  /*2f40*/  @P3 STS [R223+0x8], RZ ;  /* 0x000008ffdf003388 */ /* 0x000fe20000000800 */
        /* <DEDUP_REMOVED lines=24> */
[----:B------:R-:W-:Y:S01]  /*30d0*/  CS2R R36, SRZ ;  /* 0x0000000000247805 */ /* 0x000fe2000001ff00 */
[----:B------:R-:W-:Y:S02]  /*30e0*/  UIMAD UR37, UR35, 0x28, URZ ;  /* 0x00000028232578a4 */ /* 0x000fe4000f8e023f */
[----:B------:R-:W-:Y:S01]  /*30f0*/  @P3 STS [R223+0x2004], RZ ;  /* 0x002004ffdf003388 */ /* 0x000fe20000000800 */
[----:B------:R-:W-:Y:S01]  /*3100*/  UIMAD UR36, UR35, 0x30, URZ ;  /* 0x00000030232478a4 */ /* 0x000fe2000f8e023f */
[----:B------:R-:W-:-:S02]  /*3110*/  ULDC.U8 UR15, c[0x0][0x388] ;  /* 0x0000e200000f7ab9 */ /* 0x000fc40000000000 */
        /* <DEDUP_REMOVED lines=26> */
[----:B------:R-:W-:Y:S04]  /*32c0*/  @!P1 LDGSTS.E.BYPASS.LTC128B.128 [R0+0xc000], desc[UR6][R8.64+0x40] ;  /* 0x0c00004008009fae */ /* 0x000fe8000b901d46 */
[----:B------:R-:W-:Y:S01]  /*32d0*/  @!P1 LDGSTS.E.BYPASS.LTC128B.128 [R0+0xe000], desc[UR6][R8.64+0x80] ;  /* 0x0e00008008009fae */ /* 0x000fe2000b901d46 */
[----:B-1----:R-:W1:Y:S03]  /*32e0*/  LDC.64 R10, c[0x0][0x3b8] ;  /* 0x0000ee00ff0a7b82 */ /* 0x002e660000000a00 */
        /* <DEDUP_REMOVED lines=10> */
[----:B------:R-:W-:Y:S04]  /*3390*/  @!P2 LDGSTS.E.BYPASS.LTC128B.128 [R0+0x13000], desc[UR6][R6.64+0x80] ;  /* 0x130000800600afae */ /* 0x000fe8000b901d46 */
[----:B------:R-:W-:Y:S04]  /*33a0*/  @P1 STS.128 [R0+0x10000], RZ ;  /* 0x010000ff00001388 */ /* 0x000fe80000000c00 */
[----:B------:R-:W-:Y:S04]  /*33b0*/  @P1 STS.128 [R0+0x12000], RZ ;  /* 0x012000ff00001388 */ /* 0x000fe80000000c00 */
[----:B------:R2:W-:Y:S04]  /*33c0*/  @P1 STS.128 [R0+0x14000], RZ ;  /* 0x014000ff00001388 */ /* 0x0005e80000000c00 */
[----:B------:R-:W-:Y:S01]  /*33d0*/  @!PT LDS RZ, [RZ] ;  /* 0x00000000fffff984 */ /* 0x000fe20000000800 */
[----:B------:R-:W-:Y:S01]  /*33e0*/  @!PT LDS RZ, [RZ] ;  /* 0x00000000fffff984 */ /* 0x000fe20000000800 */
[----:B------:R-:W-:Y:S01]  /*33f0*/  @!PT LDS RZ, [RZ] ;  /* 0x00000000fffff984 */ /* 0x000fe20000000800 */
[----:B------:R-:W-:Y:S04]  /*3400*/  @!P1 LDGSTS.E.BYPASS.LTC128B.128 [R0+0x10000], desc[UR6][R4.64] ;  /* 0x1000000004009fae */ /* 0x000fe8000b901d46 */
[----:B------:R-:W-:Y:S04]  /*3410*/  @!P1 LDGSTS.E.BYPASS.LTC128B.128 [R0+0x12000], desc[UR6][R4.64+0x40] ;  /* 0x1200004004009fae */ /* 0x000fe8000b901d46 */
[----:B------:R3:W-:Y:S04]  /*3420*/  @!P1 LDGSTS.E.BYPASS.LTC128B.128 [R0+0x14000], desc[UR6][R4.64+0x80] ;  /* 0x1400008004009fae */ /* 0x0007e8000b901d46 */
[----:B------:R-:W0:Y:S04]  /*3430*/  LDGDEPBAR ;  /* 0x00000000000079af */ /* 0x000e280000000000 */
[----:B-1----:R-:W4:Y:S01]  /*3440*/  LDG.E.64 R6, desc[UR6][R10.64+0x8] ;  /* 0x000008060a067981 */ /* 0x002f22000c1e1b00 */
[C---:B------:R-:W-:Y:S01]  /*3450*/  ISETP.GE.AND P4, PT, R230.reuse, UR8, PT ;  /* 0x00000008e6007c0c */ /* 0x040fe2000bf86270 */
[----:B---3--:R-:W-:-:S05]  /*3460*/  VIADD R4, R230, 0x8 ;  /* 0x00000008e6047836 */ /* 0x008fca0000000000 */
[----:B------:R-:W-:Y:S01]  /*3470*/  ISETP.GE.AND P3, PT, R4, UR8, PT ;  /* 0x0000000804007c0c */ /* 0x000fe2000bf66270 */
[----:B------:R-:W3:Y:S01]  /*3480*/  LDG.E.64 R10, desc[UR6][R10.64] ;  /* 0x000000060a0a7981 */ /* 0x000ee2000c1e1b00 */
[----:B------:R-:W-:Y:S02]  /*3490*/  IMAD.MOV.U32 R4, RZ, RZ, 0x4 ;  /* 0x00000004ff047424 */ /* 0x000fe400078e00ff */
[C---:B--2---:R-:W-:Y:S02]  /*34a0*/  VIADD R0, R230.reuse, 0x28 ;  /* 0x00000028e6007836 */ /* 0x044fe40000000000 */
[----:B------:R-:W-:-:S03]  /*34b0*/  IMAD.WIDE R4, R230, R4, UR16 ;  /* 0x00000010e6047e25 */ /* 0x000fc6000f8e0204 */
[----:B------:R-:W-:Y:S01]  /*34c0*/  ISETP.GE.AND P1, PT, R0, UR8, PT ;  /* 0x0000000800007c0c */ /* 0x000fe2000bf26270 */
[----:B------:R-:W-:Y:S01]  /*34d0*/  VIADD R2, R230, 0x20 ;  /* 0x00000020e6027836 */ /* 0x000fe20000000000 */
[----:B------:R1:W5:Y:S01]  /*34e0*/  @!P4 LDG.E R233, desc[UR6][R4.64] ;  /* 0x0000000604e9c981 */ /* 0x000362000c1e1900 */
[----:B------:R-:W-:-:S03]  /*34f0*/  IMAD.MOV.U32 R8, RZ, RZ, 0x4 ;  /* 0x00000004ff087424 */ /* 0x000fc600078e00ff */
[----:B------:R1:W5:Y:S01]  /*3500*/  @!P3 LDG.E R234, desc[UR6][R4.64+0x20] ;  /* 0x0000200604eab981 */ /* 0x000362000c1e1900 */
[----:B------:R-:W-:Y:S01]  /*3510*/  ISETP.GE.AND P2, PT, R2, UR8, PT ;  /* 0x0000000802007c0c */ /* 0x000fe2000bf46270 */
[----:B------:R-:W-:Y:S02]  /*3520*/  UIMAD UR8, UR49, UR14, UR58 ;  /* 0x0000000e310872a4 */ /* 0x000fe4000f8e023a */
[----:B------:R-:W-:Y:S02]  /*3530*/  UIADD3 UR31, UR21, 0x20, URZ ;  /* 0x00000020151f7890 */ /* 0x000fe4000fffe03f */
[----:B------:R-:W-:Y:S01]  /*3540*/  USHF.L.U32 UR8, UR8, 0x5, URZ ;  /* 0x0000000508087899 */ /* 0x000fe2000800063f */
[----:B------:R-:W-:Y:S01]  /*3550*/  @!P1 IMAD.WIDE R8, R0, R8, UR16 ;  /* 0x0000001000089e25 */ /* 0x000fe2000f8e0208 */
[----:B------:R-:W-:Y:S02]  /*3560*/  UIADD3 UR26, UR21, 0x40, URZ ;  /* 0x00000040151a7890 */ /* 0x000fe4000fffe03f */
[----:B------:R-:W-:Y:S01]  /*3570*/  USHF.R.S32.HI UR9, URZ, 0x1f, UR8 ;  /* 0x0000001f3f097899 */ /* 0x000fe20008011408 */
[----:B------:R-:W-:Y:S01]  /*3580*/  SHF.R.S32.HI R0, RZ, 0x1f, R21 ;  /* 0x0000001fff007819 */ /* 0x000fe20000011415 */
[----:B------:R1:W5:Y:S01]  /*3590*/  @!P1 LDG.E R232, desc[UR6][R8.64] ;  /* 0x0000000608e89981 */ /* 0x000362000c1e1900 */
[----:B------:R-:W-:-:S03]  /*35a0*/  UIADD3 UR30, UR20, UR31, URZ ;  /* 0x0000001f141e7290 */ /* 0x000fc6000fffe03f */
[----:B------:R1:W5:Y:S01]  /*35b0*/  @!P2 LDG.E R231, desc[UR6][R4.64+0x80] ;  /* 0x0000800604e7a981 */ /* 0x000362000c1e1900 */
[----:B------:R-:W-:Y:S01]  /*35c0*/  UIADD3 UR25, UR20, UR26, URZ ;  /* 0x0000001a14197290 */ /* 0x000fe2000fffe03f */
[----:B------:R-:W-:Y:S01]  /*35d0*/  VIADD R2, R181, 0x1800 ;  /* 0x00001800b5027836 */ /* 0x000fe20000000000 */
[----:B------:R-:W-:Y:S02]  /*35e0*/  UIADD3 UR29, UR20, UR30, URZ ;  /* 0x0000001e141d7290 */ /* 0x000fe4000fffe03f */
[----:B------:R-:W-:Y:S02]  /*35f0*/  UIADD3 UR24, UR20, UR25, URZ ;  /* 0x0000001914187290 */ /* 0x000fe4000fffe03f */
[----:B------:R-:W-:Y:S01]  /*3600*/  UIADD3 UR28, UR20, UR29, URZ ;  /* 0x0000001d141c7290 */ /* 0x000fe2000fffe03f */
[----:B------:R-:W-:Y:S01]  /*3610*/  SEL R2, R2, R181, !P0 ;  /* 0x000000b502027207 */ /* 0x000fe20004000000 */
[----:B------:R-:W-:Y:S02]  /*3620*/  UIADD3 UR23, UR20, UR24, URZ ;  /* 0x0000001814177290 */ /* 0x000fe4000fffe03f */
[----:B------:R-:W-:Y:S01]  /*3630*/  UIADD3 UR43, UR40, 0x80, UR42 ;  /* 0x00000080282b7890 */ /* 0x000fe2000fffe02a */
[----:B------:R-:W-:Y:S01]  /*3640*/  LEA R172, R2, UR4, 0x1 ;  /* 0x0000000402ac7c11 */ /* 0x000fe2000f8e08ff */
[----:B------:R-:W-:-:S02]  /*3650*/  UIADD3 UR27, UR20, UR28, URZ ;  /* 0x0000001c141b7290 */ /* 0x000fc4000fffe03f */
[----:B------:R-:W-:Y:S02]  /*3660*/  UIADD3 UR22, UR20, UR23, URZ ;  /* 0x0000001714167290 */ /* 0x000fe4000fffe03f */
[----:B------:R-:W-:Y:S02]  /*3670*/  UIMAD UR39, UR35, 0x18, URZ ;  /* 0x00000018232778a4 */ /* 0x000fe4000f8e023f */
[----:B------:R-:W-:Y:S02]  /*3680*/  USHF.L.U32 UR38, UR35, 0x5, URZ ;  /* 0x0000000523267899 */ /* 0x000fe4000800063f */
[----:B------:R-:W-:Y:S02]  /*3690*/  UIMAD UR35, UR35, 0x38, URZ ;  /* 0x00000038232378a4 */ /* 0x000fe4000f8e023f */
[----:B------:R-:W-:Y:S02]  /*36a0*/  UIADD3 UR43, UR43, -UR10, URZ ;  /* 0x8000000a2b2b7290 */ /* 0x000fe4000fffe03f */
[----:B------:R-:W-:-:S02]  /*36b0*/  UIADD3 UR34, UR20, UR27, URZ ;  /* 0x0000001b14227290 */ /* 0x000fc4000fffe03f */
[----:B------:R-:W-:Y:S01]  /*36c0*/  UIADD3 UR33, UR20, UR22, URZ ;  /* 0x0000001614217290 */ /* 0x000fe2000fffe03f */
[----:B------:R-:W-:Y:S01]  /*36d0*/  ULDC UR14, c[0x0][0x2ec] ;  /* 0x0000bb00000e7ab9 */ /* 0x000fe20000000800 */
[----:B----4-:R-:W-:-:S04]  /*36e0*/  IADD3 R236, P2, P1, R6, UR8, R21 ;  /* 0x0000000806ec7c10 */ /* 0x010fc8000f95e015 */
[----:B------:R-:W-:Y:S01]  /*36f0*/  IADD3.X R241, R7, UR9, R0, P2, P1 ;  /* 0x0000000907f17c10 */ /* 0x000fe200097e2400 */
[----:B------:R-:W-:-:S05]  /*3700*/  VIADD R0, R182, 0x1800 ;  /* 0x00001800b6007836 */ /* 0x000fca0000000000 */
[----:B------:R-:W-:Y:S01]  /*3710*/  SEL R0, R0, R182, !P0 ;  /* 0x000000b600007207 */ /* 0x000fe20004000000 */
[----:B------:R-:W-:-:S03]  /*3720*/  IMAD.WIDE.U32 R236, R236, -0x2daee0ad, RZ ;  /* 0xd2511f53ecec7825 */ /* 0x000fc600078e00ff */
[----:B------:R-:W-:Y:S02]  /*3730*/  LEA R175, R0, UR4, 0x1 ;  /* 0x0000000400af7c11 */ /* 0x000fe4000f8e08ff */
[----:B---3--:R-:W-:Y:S02]  /*3740*/  R2UR UR8, R11 ;  /* 0x000000000b0872ca */ /* 0x008fe400000e0000 */
[----:B-1----:R-:W-:-:S15]  /*3750*/  R2UR UR9, R10 ;  /* 0x000000000a0972ca */ /* 0x002fde00000e0000 */
.L_x_525:
[----:B------:R-:W0:Y:S01]  /*3760*/  LDGDEPBAR ;  /* 0x00000000000079af */ /* 0x000e220000000000 */
[----:B------:R-:W-:Y:S01]  /*3770*/  IMAD.IADD R0, R180, 0x1, R175 ;  /* 0x00000001b4007824 */ /* 0x000fe200078e02af */
[----:B------:R-:W-:Y:S01]  /*3780*/  USHF.L.U32 UR11, UR5, 0x6, URZ ;  /* 0x00000006050b7899 */ /* 0x000fe2000800063f */
[----:B------:R-:W-:Y:S01]  /*3790*/  IMAD.U32 R2, RZ, RZ, UR41 ;  /* 0x00000029ff027e24 */ /* 0x000fe2000f8e00ff */
[----:B------:R-:W-:Y:S01]  /*37a0*/  UIADD3 UR12, UR42, 0x80, URZ ;  /* 0x000000802a0c7890 */ /* 0x000fe2000fffe03f */
[----:B-----5:R-:W-:Y:S01]  /*37b0*/  FSETP.NEU.FTZ.AND P3, PT, R234, -INF , PT ;  /* 0xff800000ea00780b */ /* 0x020fe20003f7d000 */
[----:B------:R-:W-:Y:S01]  /*37c0*/  UISETP.GE.AND UP0, UPT, UR11, UR43, UPT ;  /* 0x0000002b0b00728c */ /* 0x000fe2000bf06270 */
[----:B------:R-:W-:Y:S01]  /*37d0*/  IMAD R2, R2, 0x4, R243 ;  /* 0x0000000402027824 */ /* 0x000fe200078e02f3 */
[----:B------:R-:W-:Y:S02]  /*37e0*/  UIADD3 UR13, UR9, 0x3c6ef372, URZ ;  /* 0x3c6ef372090d7890 */ /* 0x000fe4000fffe03f */
[----:B------:R-:W-:Y:S02]  /*37f0*/  UISETP.LT.AND UP0, UPT, UR12, UR10, UP0 ;  /* 0x0000000a0c00728c */ /* 0x000fe40008701270 */
[----:B------:R-:W-:Y:S02]  /*3800*/  UIADD3 UR12, UR9, -0x61c88647, URZ ;  /* 0x9e3779b9090c7890 */ /* 0x000fe4000fffe03f */
[----:B------:R-:W-:Y:S02]  /*3810*/  UISETP.GT.AND UP3, UPT, UR5, UR32, UPT ;  /* 0x000000200500728c */ /* 0x000fe4000bf64270 */
[----:B------:R-:W-:Y:S01]  /*3820*/  PLOP3.LUT P0, PT, PT, PT, UP0, 0x80, 0x0 ;  /* 0x000000000000781c */ /* 0x000fe20003f0f008 */
        /* <DEDUP_REMOVED lines=20> */
[----:B------:R-:W3:Y:S03]  /*3970*/  LDSM.16.M88.4 R164, [R173+UR4+0xb400] ;  /* 0x00b40004ada4783b */ /* 0x000ee60008000200 */
[----:B------:R-:W-:Y:S05]  /*3980*/  HMMA.16816.F32 R32, R32, R134, RZ ;  /* 0x000000862020723c */ /* 0x000fea00000018ff */
[----:B------:R-:W-:Y:S01]  /*3990*/  LDSM.16.M88.4 R132, [R0+0x1000] ;  /* 0x001000000084783b */ /* 0x000fe20000000200 */
[-C--:B----4-:R-:W-:Y:S06]  /*39a0*/  HMMA.16816.F32 R4, R136, R140.reuse, R4 ;  /* 0x0000008c8804723c */ /* 0x090fec0000001804 */
[C---:B-1----:R-:W-:Y:S06]  /*39b0*/  HMMA.16816.F32 R8, R144.reuse, R140, R8 ;  /* 0x0000008c9008723c */ /* 0x042fec0000001808 */
[-C--:B------:R-:W-:Y:S06]  /*39c0*/  HMMA.16816.F32 R12, R144, R142.reuse, R12 ;  /* 0x0000008e900c723c */ /* 0x080fec000000180c */
[C---:B------:R-:W-:Y:S01]  /*39d0*/  HMMA.16816.F32 R16, R136.reuse, R142, R16 ;  /* 0x0000008e8810723c */ /* 0x040fe20000001810 */
[----:B------:R-:W1:Y:S05]  /*39e0*/  LDSM.16.M88.4 R140, [R174+0x2000] ;  /* 0x00200000ae8c783b */ /* 0x000e6a0000000200 */
[-C--:B--2---:R-:W-:Y:S06]  /*39f0*/  HMMA.16816.F32 R20, R136, R148.reuse, R20 ;  /* 0x000000948814723c */ /* 0x084fec0000001814 */
[C---:B------:R-:W-:Y:S06]  /*3a00*/  HMMA.16816.F32 R24, R144.reuse, R148, R24 ;  /* 0x000000949018723c */ /* 0x040fec0000001818 */
[-C--:B------:R-:W-:Y:S01]  /*3a10*/  HMMA.16816.F32 R28, R144, R150.reuse, R28 ;  /* 0x00000096901c723c */ /* 0x080fe2000000181c */
[----:B------:R-:W2:Y:S05]  /*3a20*/  LDSM.16.M88.4 R144, [R0+0x1800] ;  /* 0x001800000090783b */ /* 0x000eaa0000000200 */
[----:B------:R-:W-:Y:S03]  /*3a30*/  HMMA.16816.F32 R32, R136, R150, R32 ;  /* 0x000000968820723c */ /* 0x000fe60000001820 */
[----:B------:R-:W4:Y:S03]  /*3a40*/  LDSM.16.M88.4 R136, [R174+0x2400] ;  /* 0x00240000ae88783b */ /* 0x000f260000000200 */
[-C--:B------:R-:W-:Y:S05]  /*3a50*/  HMMA.16816.F32 R4, R152, R156.reuse, R4 ;  /* 0x0000009c9804723c */ /* 0x080fea0000001804 */
[----:B------:R-:W-:Y:S01]  /*3a60*/  LDSM.16.M88.4 R148, [R175+0x2000] ;  /* 0x00200000af94783b */ /* 0x000fe20000000200 */
[C---:B---3--:R-:W-:Y:S06]  /*3a70*/  HMMA.16816.F32 R8, R160.reuse, R156, R8 ;  /* 0x0000009ca008723c */ /* 0x048fec0000001808 */
[-C--:B------:R-:W-:Y:S06]  /*3a80*/  HMMA.16816.F32 R12, R160, R158.reuse, R12 ;  /* 0x0000009ea00c723c */ /* 0x080fec000000180c */
[C---:B------:R-:W-:Y:S01]  /*3a90*/  HMMA.16816.F32 R16, R152.reuse, R158, R16 ;  /* 0x0000009e9810723c */ /* 0x040fe20000001810 */
[----:B------:R-:W3:Y:S05]  /*3aa0*/  LDSM.16.M88.4 R156, [R173+UR4+0xd000] ;  /* 0x00d00004ad9c783b */ /* 0x000eea0008000200 */
[-C--:B------:R-:W-:Y:S06]  /*3ab0*/  HMMA.16816.F32 R20, R152, R164.reuse, R20 ;  /* 0x000000a49814723c */ /* 0x080fec0000001814 */
[C---:B------:R-:W-:Y:S06]  /*3ac0*/  HMMA.16816.F32 R24, R160.reuse, R164, R24 ;  /* 0x000000a4a018723c */ /* 0x040fec0000001818 */
[-C--:B------:R-:W-:Y:S01]  /*3ad0*/  HMMA.16816.F32 R28, R160, R166.reuse, R28 ;  /* 0x000000a6a01c723c */ /* 0x080fe2000000181c */
[----:B------:R-:W3:Y:S05]  /*3ae0*/  LDSM.16.M88.4 R160, [R175+0x2800] ;  /* 0x00280000afa0783b */ /* 0x000eea0000000200 */
[----:B------:R-:W-:Y:S06]  /*3af0*/  HMMA.16816.F32 R32, R152, R166, R32 ;  /* 0x000000a69820723c */ /* 0x000fec0000001820 */
[-C--:B-1----:R-:W-:Y:S01]  /*3b00*/  HMMA.16816.F32 R4, R132, R140.reuse, R4 ;  /* 0x0000008c8404723c */ /* 0x082fe20000001804 */
[----:B------:R-:W-:Y:S01]  /*3b10*/  IMAD.U32 R153, RZ, RZ, UR11 ;  /* 0x0000000bff997e24 */ /* 0x000fe2000f8e00ff */
[----:B------:R-:W-:Y:S04]  /*3b20*/  UIADD3 UR11, UR8, 0x76cf5d0a, URZ ;  /* 0x76cf5d0a080b7890 */ /* 0x000fe8000fffe03f */
[C---:B--2---:R-:W-:Y:S06]  /*3b30*/  HMMA.16816.F32 R8, R144.reuse, R140, R8 ;  /* 0x0000008c9008723c */ /* 0x044fec0000001808 */
[-C--:B------:R-:W-:Y:S01]  /*3b40*/  HMMA.16816.F32 R12, R144, R142.reuse, R12 ;  /* 0x0000008e900c723c */ /* 0x080fe2000000180c */
[----:B------:R-:W-:Y:S05]  /*3b50*/  IMAD.U32 R140, RZ, RZ, UR40 ;  /* 0x00000028ff8c7e24 */ /* 0x000fea000f8e00ff */
[----:B------:R-:W-:Y:S01]  /*3b60*/  @!P0 IADD3 R140, -R140, 0x1, R230 ;  /* 0x000000018c8c8810 */ /* 0x000fe20007ffe1e6 */
[C---:B------:R-:W-:Y:S04]  /*3b70*/  HMMA.16816.F32 R16, R132.reuse, R142, R16 ;  /* 0x0000008e8410723c */ /* 0x040fe80000001810 */
[----:B------:R-:W-:Y:S02]  /*3b80*/  @!P0 IADD3 R153, R153, UR10, R140 ;  /* 0x0000000a99998c10 */ /* 0x000fe4000fffe08c */
[-C--:B----4-:R-:W-:Y:S06]  /*3b90*/  HMMA.16816.F32 R20, R132, R136.reuse, R20 ;  /* 0x000000888414723c */ /* 0x090fec0000001814 */
[C---:B------:R-:W-:Y:S06]  /*3ba0*/  HMMA.16816.F32 R24, R144.reuse, R136, R24 ;  /* 0x000000889018723c */ /* 0x040fec0000001818 */
[-C--:B------:R-:W-:Y:S01]  /*3bb0*/  HMMA.16816.F32 R28, R144, R138.reuse, R28 ;  /* 0x0000008a901c723c */ /* 0x080fe2000000181c */
[----:B------:R-:W-:Y:S04]  /*3bc0*/  IMAD.U32 R136, RZ, RZ, UR19 ;  /* 0x00000013ff887e24 */ /* 0x000fe8000f8e00ff */
[----:B------:R-:W-:Y:S01]  /*3bd0*/  IMAD.U32 R137, RZ, RZ, UR18 ;  /* 0x00000012ff897e24 */ /* 0x000fe2000f8e00ff */
[----:B------:R-:W-:Y:S01]  /*3be0*/  HMMA.16816.F32 R32, R132, R138, R32 ;  /* 0x0000008a8420723c */ /* 0x000fe20000001820 */
[----:B------:R-:W1:Y:S04]  /*3bf0*/  LDSM.16.M88.4 R132, [R173+UR4+0xd400] ;  /* 0x00d40004ad84783b */ /* 0x000e680008000200 */
[C---:B------:R-:W-:Y:S01]  /*3c00*/  LEA R144, P1, R230.reuse, R136, 0x2 ;  /* 0x00000088e6907211 */ /* 0x040fe200078210ff */
[-C--:B---3--:R-:W-:Y:S01]  /*3c10*/  HMMA.16816.F32 R4, R148, R156.reuse, R4 ;  /* 0x0000009c9404723c */ /* 0x088fe20000001804 */
[----:B------:R-:W-:Y:S04]  /*3c20*/  IMAD.U32 R136, RZ, RZ, UR5 ;  /* 0x00000005ff887e24 */ /* 0x000fe8000f8e00ff */
[----:B------:R-:W-:Y:S01]  /*3c30*/  LOP3.LUT R138, R237, UR8, R2, 0x96, !PT ;  /* 0x00000008ed8a7c12 */ /* 0x000fe2000f8e9602 */
[C---:B------:R-:W-:Y:S01]  /*3c40*/  HMMA.16816.F32 R8, R160.reuse, R156, R8 ;  /* 0x0000009ca008723c */ /* 0x040fe20000001808 */
[----:B------:R-:W2:Y:S04]  /*3c50*/  @!P0 S2R R157, SR_TID.X ;  /* 0x00000000009d8919 */ /* 0x000ea80000002100 */
[----:B------:R-:W-:Y:S01]  /*3c60*/  LEA.HI.X.SX32 R145, R230, R137, 0x2, P1 ;  /* 0x00000089e6917211 */ /* 0x000fe200008f16ff */
[----:B------:R-:W-:Y:S01]  /*3c70*/  IMAD R136, R136, 0x4, R244 ;  /* 0x0000000488887824 */ /* 0x000fe200078e02f4 */
[----:B------:R-:W-:Y:S01]  /*3c80*/  LOP3.LUT R2, R241, UR9, RZ, 0x3c, !PT ;  /* 0x00000009f1027c12 */ /* 0x000fe2000f8e3cff */
[-C--:B------:R-:W-:Y:S02]  /*3c90*/  HMMA.16816.F32 R12, R160, R158.reuse, R12 ;  /* 0x0000009ea00c723c */ /* 0x080fe4000000180c */
[----:B------:R-:W3:Y:S01]  /*3ca0*/  LDG.E R186, desc[UR6][R144.64] ;  /* 0x0000000690ba7981 */ /* 0x000ee2000c1e1900 */
[----:B------:R-:W-:Y:S01]  /*3cb0*/  FSETP.NEU.FTZ.AND P1, PT, R233, -INF , PT ;  /* 0xff800000e900780b */ /* 0x000fe20003f3d000 */
[C---:B------:R-:W-:Y:S02]  /*3cc0*/  VIADD R139, R136.reuse, 0x2 ;  /* 0x00000002888b7836 */ /* 0x040fe40000000000 */
[----:B------:R-:W4:Y:S01]  /*3cd0*/  LDG.E R185, desc[UR6][R144.64+0x20] ;  /* 0x0000200690b97981 */ /* 0x000f22000c1e1900 */
[C---:B------:R-:W-:Y:S03]  /*3ce0*/  HMMA.16816.F32 R16, R148.reuse, R158, R16 ;  /* 0x0000009e9410723c */ /* 0x040fe60000001810 */
[----:B------:R-:W5:Y:S01]  /*3cf0*/  LDG.E R184, desc[UR6][R144.64+0x80] ;  /* 0x0000800690b87981 */ /* 0x000f62000c1e1900 */
[----:B------:R-:W-:Y:S03]  /*3d00*/  IMAD.WIDE.U32 R136, R136, -0x326172a9, RZ ;  /* 0xcd9e8d5788887825 */ /* 0x000fe600078e00ff */
[----:B------:R2:W5:Y:S04]  /*3d10*/  LDG.E R183, desc[UR6][R144.64+0xa0] ;  /* 0x0000a00690b77981 */ /* 0x000568000c1e1900 */
[-C--:B------:R-:W-:Y:S01]  /*3d20*/  LOP3.LUT R154, R137, R2.reuse, RZ, 0x3c, !PT ;  /* 0x00000002899a7212 */ /* 0x080fe200078e3cff */
[----:B------:R-:W-:Y:S01]  /*3d30*/  IMAD.WIDE.U32 R142, R138, -0x326172a9, RZ ;  /* 0xcd9e8d578a8e7825 */ /* 0x000fe200078e00ff */
[-C--:B-1----:R-:W-:Y:S04]  /*3d40*/  HMMA.16816.F32 R20, R148, R132.reuse, R20 ;  /* 0x000000849414723c */ /* 0x082fe80000001814 */
[----:B------:R-:W-:Y:S01]  /*3d50*/  LOP3.LUT R166, R143, UR12, R136, 0x96, !PT ;  /* 0x0000000c8fa67c12 */ /* 0x000fe2000f8e9688 */
[----:B------:R-:W-:Y:S01]  /*3d60*/  IMAD.WIDE.U32 R138, R139, -0x326172a9, RZ ;  /* 0xcd9e8d578b8a7825 */ /* 0x000fe200078e00ff */
[----:B------:R-:W-:Y:S01]  /*3d70*/  LOP3.LUT R168, R142, UR13, RZ, 0x3c, !PT ;  /* 0x0000000d8ea87c12 */ /* 0x000fe2000f8e3cff */
[C---:B------:R-:W-:Y:S01]  /*3d80*/  HMMA.16816.F32 R24, R160.reuse, R132, R24 ;  /* 0x00000084a018723c */ /* 0x040fe20000001818 */
[----:B------:R-:W-:Y:S03]  /*3d90*/  UIADD3 UR13, UR9, 0x1715609d, URZ ;  /* 0x1715609d090d7890 */ /* 0x000fe6000fffe03f */
[----:B------:R-:W-:Y:S01]  /*3da0*/  LOP3.LUT R2, R139, R2, RZ, 0x3c, !PT ;  /* 0x000000028b027212 */ /* 0x000fe200078e3cff */
[----:B------:R-:W-:Y:S01]  /*3db0*/  IMAD.WIDE.U32 R166, R166, -0x2daee0ad, RZ ;  /* 0xd2511f53a6a67825 */ /* 0x000fe200078e00ff */
[----:B------:R-:W-:Y:S01]  /*3dc0*/  LOP3.LUT R164, R143, UR12, R138, 0x96, !PT ;  /* 0x0000000c8fa47c12 */ /* 0x000fe2000f8e968a */
[----:B------:R-:W-:Y:S01]  /*3dd0*/  UIADD3 UR12, UR8, -0x4498517b, URZ ;  /* 0xbb67ae85080c7890 */ /* 0x000fe2000fffe03f */
[----:B------:R-:W-:Y:S01]  /*3de0*/  LDSM.16.M88.4 R136, [R0+0x2000] ;  /* 0x002000000088783b */ /* 0x000fe20000000200 */
[-C--:B------:R-:W-:Y:S03]  /*3df0*/  HMMA.16816.F32 R28, R160, R134.reuse, R28 ;  /* 0x00000086a01c723c */ /* 0x080fe6000000181c */
[----:B------:R-:W-:Y:S03]  /*3e00*/  IMAD.WIDE.U32 R154, R154, -0x2daee0ad, RZ ;  /* 0xd2511f539a9a7825 */ /* 0x000fe600078e00ff */
[----:B------:R-:W-:Y:S01]  /*3e10*/  HMMA.16816.F32 R32, R148, R134, R32 ;  /* 0x000000869420723c */ /* 0x000fe20000001820 */
[----:B--2---:R1:W-:Y:S04]  /*3e20*/  LDSM.16.M88.4 R144, [R0+0x2800] ;  /* 0x002800000090783b */ /* 0x0043e80000000200 */
[----:B------:R-:W-:Y:S01]  /*3e30*/  LOP3.LUT R156, R167, UR11, R154, 0x96, !PT ;  /* 0x0000000ba79c7c12 */ /* 0x000fe2000f8e969a */
[----:B------:R-:W-:Y:S01]  /*3e40*/  IMAD.WIDE.U32 R164, R164, -0x2daee0ad, RZ ;  /* 0xd2511f53a4a47825 */ /* 0x000fe200078e00ff */
[C---:B------:R-:W-:Y:S02]  /*3e50*/  @!P0 VIADDMNMX R151, R153.reuse, R252, UR10, PT ;  /* 0x0000000a99978e46 */ /* 0x040fe4000b8001fc */
[----:B------:R-:W2:Y:S02]  /*3e60*/  LDSM.16.M88.4 R140, [R174+0x4000] ;  /* 0x00400000ae8c783b */ /* 0x000ea40000000200 */
[C---:B------:R-:W-:Y:S01]  /*3e70*/  @!P0 VIADDMNMX R150, R153.reuse, R251, UR10, PT ;  /* 0x0000000a99968e46 */ /* 0x040fe2000b8001fb */
[----:B------:R-:W-:Y:S01]  /*3e80*/  IMAD.WIDE.U32 R132, R2, -0x2daee0ad, RZ ;  /* 0xd2511f5302847825 */ /* 0x000fe200078e00ff */
[----:B------:R-:W-:Y:S03]  /*3e90*/  @!P0 VIADDMNMX R149, R153, R250, UR10, PT ;  /* 0x0000000a99958e46 */ /* 0x000fe6000b8001fa */
[----:B------:R-:W-:Y:S01]  /*3ea0*/  FMUL.FTZ R148, R233, 1.4426950216293334961 ;  /* 0x3fb8aa3be9947820 */ /* 0x000fe20000410000 */
[----:B------:R-:W-:Y:S01]  /*3eb0*/  @!P0 IMAD.SHL.U32 R2, R157, 0x2, RZ ;  /* 0x000000029d028824 */ /* 0x000fe200078e00ff */
[----:B------:R-:W-:Y:S01]  /*3ec0*/  LOP3.LUT R158, R165, UR11, R132, 0x96, !PT ;  /* 0x0000000ba59e7c12 */ /* 0x000fe2000f8e9684 */
[----:B------:R-:W-:Y:S01]  /*3ed0*/  IMAD.WIDE.U32 R156, R156, -0x326172a9, RZ ;  /* 0xcd9e8d579c9c7825 */ /* 0x000fe200078e00ff */
[----:B------:R-:W-:Y:S02]  /*3ee0*/  UIADD3 UR11, UR9, -0x255992d5, URZ ;  /* 0xdaa66d2b090b7890 */ /* 0x000fe4000fffe03f */
[----:B------:R-:W-:Y:S01]  /*3ef0*/  @!P0 LOP3.LUT R2, R245, 0x6, R2, 0xf8, !PT ;  /* 0x00000006f5028812 */ /* 0x000fe200078ef802 */
[----:B------:R-:W-:Y:S01]  /*3f00*/  IMAD.WIDE.U32 R158, R158, -0x326172a9, RZ ;  /* 0xcd9e8d579e9e7825 */ /* 0x000fe200078e00ff */
[----:B------:R-:W-:Y:S02]  /*3f10*/  FSEL R148, R148, RZ, P1 ;  /* 0x000000ff94947208 */ /* 0x000fe40000800000 */
[----:B-1----:R-:W-:Y:S01]  /*3f20*/  LOP3.LUT R0, R236, UR12, RZ, 0x3c, !PT ;  /* 0x0000000cec007c12 */ /* 0x002fe2000f8e3cff */
[----:B------:R-:W-:Y:S01]  /*3f30*/  UIADD3 UR12, UR8, 0x32370b8f, URZ ;  /* 0x32370b8f080c7890 */ /* 0x000fe2000fffe03f */
[----:B------:R-:W-:Y:S02]  /*3f40*/  FSETP.NEU.FTZ.AND P1, PT, R231, -INF , PT ;  /* 0xff800000e700780b */ /* 0x000fe40003f3d000 */
[C---:B------:R-:W-:Y:S02]  /*3f50*/  LOP3.LUT R152, R0.reuse, R155, RZ, 0x3c, !PT ;  /* 0x0000009b00987212 */ /* 0x040fe400078e3cff */
[----:B------:R-:W-:Y:S01]  /*3f60*/  LOP3.LUT R154, R0, R133, RZ, 0x3c, !PT ;  /* 0x00000085009a7212 */ /* 0x000fe200078e3cff */
[----:B------:R-:W-:Y:S02]  /*3f70*/  IMAD.U32 R0, RZ, RZ, UR41 ;  /* 0x00000029ff007e24 */ /* 0x000fe4000f8e00ff */
[----:B------:R-:W-:Y:S01]  /*3f80*/  IMAD.WIDE.U32 R132, R152, -0x326172a9, RZ ;  /* 0xcd9e8d5798847825 */ /* 0x000fe200078e00ff */
[----:B------:R-:W-:Y:S03]  /*3f90*/  @!P0 VIMNMX R152, R153, UR10, PT ;  /* 0x0000000a99988c48 */ /* 0x000fe6000bfe0100 */
[----:B------:R-:W-:Y:S01]  /*3fa0*/  @!P0 IMAD R0, R0, 0x80, R2 ;  /* 0x0000008000008824 */ /* 0x000fe200078e0202 */
[----:B------:R-:W-:Y:S01]  /*3fb0*/  LOP3.LUT R160, R168, R133, RZ, 0x3c, !PT ;  /* 0x00000085a8a07212 */ /* 0x000fe200078e3cff */
[----:B------:R-:W-:Y:S01]  /*3fc0*/  IMAD.WIDE.U32 R154, R154, -0x326172a9, RZ ;  /* 0xcd9e8d579a9a7825 */ /* 0x000fe200078e00ff */
[----:B------:R-:W-:Y:S02]  /*3fd0*/  LOP3.LUT R157, R157, UR11, R132, 0x96, !PT ;  /* 0x0000000b9d9d7c12 */ /* 0x000fe4000f8e9684 */
[----:B------:R-:W1:Y:S01]  /*3fe0*/  LDSM.16.M88.4 R132, [R174+0x4400] ;  /* 0x00440000ae84783b */ /* 0x000e620000000200 */
[----:B------:R-:W-:Y:S01]  /*3ff0*/  @!P0 VIADD R2, R0, 0x1 ;  /* 0x0000000100028836 */ /* 0x000fe20000000000 */
[----:B------:R-:W-:Y:S02]  /*4000*/  LOP3.LUT R155, R168, R155, RZ, 0x3c, !PT ;  /* 0x0000009ba89b7212 */ /* 0x000fe400078e3cff */
[----:B------:R-:W-:Y:S01]  /*4010*/  LOP3.LUT R154, R159, UR11, R154, 0x96, !PT ;  /* 0x0000000b9f9a7c12 */ /* 0x000fe2000f8e969a */
[----:B------:R-:W-:Y:S01]  /*4020*/  UIADD3 UR11, UR8, -0x126145ec, URZ ;  /* 0xed9eba14080b7890 */ /* 0x000fe2000fffe03f */
[C---:B------:R-:W-:Y:S01]  /*4030*/  @!P0 ISETP.GE.AND P5, PT, R2.reuse, R152, PT ;  /* 0x000000980200820c */ /* 0x040fe20003fa6270 */
[-C--:B--2---:R-:W-:Y:S05]  /*4040*/  HMMA.16816.F32 R4, R136, R140.reuse, R4 ;  /* 0x0000008c8804723c */ /* 0x084fea0000001804 */
[C---:B------:R-:W-:Y:S01]  /*4050*/  @!P0 ISETP.GE.AND P6, PT, R2.reuse, R151, PT ;  /* 0x000000970200820c */ /* 0x040fe20003fc6270 */
[C---:B------:R-:W-:Y:S04]  /*4060*/  HMMA.16816.F32 R8, R144.reuse, R140, R8 ;  /* 0x0000008c9008723c */ /* 0x040fe80000001808 */
[C---:B------:R-:W-:Y:S02]  /*4070*/  @!P0 ISETP.GE.AND P4, PT, R2.reuse, R150, PT ;  /* 0x000000960200820c */ /* 0x040fe40003f86270 */
[----:B------:R-:W-:Y:S01]  /*4080*/  @!P0 ISETP.GE.AND P2, PT, R2, R149, PT ;  /* 0x000000950200820c */ /* 0x000fe20003f46270 */
[-C--:B------:R-:W-:Y:S04]  /*4090*/  HMMA.16816.F32 R12, R144, R142.reuse, R12 ;  /* 0x0000008e900c723c */ /* 0x080fe8000000180c */
[----:B------:R-:W-:Y:S01]  /*40a0*/  FMUL.FTZ R140, R231, 1.4426950216293334961 ;  /* 0x3fb8aa3be78c7820 */ /* 0x000fe20000410000 */
[----:B------:R-:W-:Y:S01]  /*40b0*/  FMUL.FTZ R141, R234, 1.4426950216293334961 ;  /* 0x3fb8aa3bea8d7820 */ /* 0x000fe20000410000 */
[C---:B------:R-:W-:Y:S05]  /*40c0*/  HMMA.16816.F32 R16, R136.reuse, R142, R16 ;  /* 0x0000008e8810723c */ /* 0x040fea0000001810 */
[----:B------:R-:W-:Y:S01]  /*40d0*/  FSEL R140, R140, RZ, P1 ;  /* 0x000000ff8c8c7208 */ /* 0x000fe20000800000 */
[----:B------:R-:W-:Y:S01]  /*40e0*/  FMUL.FTZ R2, R232, 1.4426950216293334961 ;  /* 0x3fb8aa3be8027820 */ /* 0x000fe20000410000 */
[C---:B------:R-:W-:Y:S01]  /*40f0*/  @!P0 ISETP.GE.AND P1, PT, R0.reuse, R152, PT ;  /* 0x000000980000820c */ /* 0x040fe20003f26270 */
[C---:B------:R-:W-:Y:S03]  /*4100*/  @!P0 VIADD R142, R0.reuse, 0x8 ;  /* 0x00000008008e8836 */ /* 0x040fe60000000000 */
[----:B------:R-:W-:Y:S01]  /*4110*/  FSEL R141, R141, RZ, P3 ;  /* 0x000000ff8d8d7208 */ /* 0x000fe20001800000 */
[----:B------:R-:W-:Y:S01]  /*4120*/  @!P0 VIADD R143, R0, 0x9 ;  /* 0x00000009008f8836 */ /* 0x000fe20000000000 */
[----:B------:R-:W-:Y:S01]  /*4130*/  @!P0 FSEL R4, R4, -INF , !P1 ;  /* 0xff80000004048808 */ /* 0x000fe20004800000 */
[-C--:B-1----:R-:W-:Y:S03]  /*4140*/  HMMA.16816.F32 R20, R136, R132.reuse, R20 ;  /* 0x000000848814723c */ /* 0x082fe60000001814 */
[----:B------:R-:W-:Y:S01]  /*4150*/  FSETP.NEU.FTZ.AND P3, PT, R232, -INF , PT ;  /* 0xff800000e800780b */ /* 0x000fe20003f7d000 */
[--C-:B------:R-:W-:Y:S01]  /*4160*/  FFMA.FTZ R4, R4, UR14, -R148.reuse ;  /* 0x0000000e04047c23 */ /* 0x100fe20008010894 */
[----:B------:R-:W-:Y:S01]  /*4170*/  @!P0 FSEL R7, R7, -INF , !P6 ;  /* 0xff80000007078808 */ /* 0x000fe20007000000 */
[C---:B------:R-:W-:Y:S02]  /*4180*/  HMMA.16816.F32 R24, R144.reuse, R132, R24 ;  /* 0x000000849018723c */ /* 0x040fe40000001818 */
[----:B------:R1:W2:Y:S02]  /*4190*/  MUFU.EX2 R208, R4 ;  /* 0x0000000400d07308 */ /* 0x0002a40000000800 */
[-C--:B------:R-:W-:Y:S01]  /*41a0*/  @!P0 ISETP.GE.AND P1, PT, R0, R150.reuse, PT ;  /* 0x000000960000820c */ /* 0x080fe20003f26270 */
[--C-:B------:R-:W-:Y:S01]  /*41b0*/  FFMA.FTZ R7, R7, UR14, -R141.reuse ;  /* 0x0000000e07077c23 */ /* 0x100fe2000801088d */
[----:B------:R-:W-:Y:S01]  /*41c0*/  FSEL R2, R2, RZ, P3 ;  /* 0x000000ff02027208 */ /* 0x000fe20001800000 */
[-C--:B------:R-:W-:Y:S03]  /*41d0*/  HMMA.16816.F32 R28, R144, R134.reuse, R28 ;  /* 0x00000086901c723c */ /* 0x080fe6000000181c */
[----:B------:R-:W-:Y:S02]  /*41e0*/  @!P0 ISETP.GE.AND P3, PT, R0, R151, PT ;  /* 0x000000970000820c */ /* 0x000fe40003f66270 */
[----:B------:R-:W-:Y:S01]  /*41f0*/  MUFU.EX2 R213, R7 ;  /* 0x0000000700d57308 */ /* 0x000fe20000000800 */
[----:B------:R-:W-:Y:S01]  /*4200*/  @!P0 FSEL R5, R5, -INF , !P5 ;  /* 0xff80000005058808 */ /* 0x000fe20006800000 */
[----:B------:R-:W-:Y:S04]  /*4210*/  HMMA.16816.F32 R32, R136, R134, R32 ;  /* 0x000000868820723c */ /* 0x000fe80000001820 */
[----:B------:R-:W-:Y:S01]  /*4220*/  @!P0 ISETP.GE.AND P6, PT, R142, R149, PT ;  /* 0x000000958e00820c */ /* 0x000fe20003fc6270 */
[----:B------:R-:W-:Y:S01]  /*4230*/  FFMA.FTZ R5, R5, UR14, -R148 ;  /* 0x0000000e05057c23 */ /* 0x000fe20008010894 */
[----:B------:R-:W-:Y:S01]  /*4240*/  @!P0 FSEL R6, R6, -INF , !P3 ;  /* 0xff80000006068808 */ /* 0x000fe20005800000 */
[----:B-1----:R-:W-:Y:S01]  /*4250*/  @!P0 VIADD R4, R0, 0x18 ;  /* 0x0000001800048836 */ /* 0x002fe20000000000 */
[----:B------:R-:W-:Y:S01]  /*4260*/  @!P0 FSEL R8, R8, -INF , !P1 ;  /* 0xff80000008088808 */ /* 0x000fe20004800000 */
[----:B------:R-:W1:Y:S01]  /*4270*/  MUFU.EX2 R209, R5 ;  /* 0x0000000500d17308 */ /* 0x000e620000000800 */
[----:B------:R-:W-:Y:S01]  /*4280*/  @!P0 ISETP.GE.AND P3, PT, R142, R150, PT ;  /* 0x000000968e00820c */ /* 0x000fe20003f66270 */
[--C-:B------:R-:W-:Y:S01]  /*4290*/  FFMA.FTZ R6, R6, UR14, -R141.reuse ;  /* 0x0000000e06067c23 */ /* 0x100fe2000801088d */
[----:B------:R-:W-:Y:S01]  /*42a0*/  @!P0 FSEL R9, R9, -INF , !P4 ;  /* 0xff80000009098808 */ /* 0x000fe20006000000 */
[----:B------:R-:W-:Y:S01]  /*42b0*/  @!P0 VIADD R132, R0, 0x11 ;  /* 0x0000001100848836 */ /* 0x000fe20000000000 */
[-C--:B------:R-:W-:Y:S01]  /*42c0*/  @!P0 ISETP.GE.AND P1, PT, R142, R152.reuse, PT ;  /* 0x000000988e00820c */ /* 0x080fe20003f26270 */
[--C-:B------:R-:W-:Y:S01]  /*42d0*/  FFMA.FTZ R8, R8, UR14, -R140.reuse ;  /* 0x0000000e08087c23 */ /* 0x100fe2000801088c */
[----:B------:R-:W-:Y:S03]  /*42e0*/  @!P0 ISETP.GE.AND P4, PT, R142, R151, PT ;  /* 0x000000978e00820c */ /* 0x000fe60003f86270 */
[----:B------:R2:W-:Y:S01]  /*42f0*/  MUFU.EX2 R214, R6 ;  /* 0x0000000600d67308 */ /* 0x0005e20000000800 */
[----:B------:R-:W-:Y:S01]  /*4300*/  @!P0 FSEL R11, R11, -INF , !P2 ;  /* 0xff8000000b0b8808 */ /* 0x000fe20005000000 */
[C---:B------:R-:W-:Y:S01]  /*4310*/  @!P0 VIADD R142, R0.reuse, 0x10 ;  /* 0x00000010008e8836 */ /* 0x040fe20000000000 */
[-C--:B------:R-:W-:Y:S01]  /*4320*/  @!P0 ISETP.GE.AND P2, PT, R143, R149.reuse, PT ;  /* 0x000000958f00820c */ /* 0x080fe20003f46270 */
[----:B------:R-:W-:Y:S01]  /*4330*/  FFMA.FTZ R9, R9, UR14, -R140 ;  /* 0x0000000e09097c23 */ /* 0x000fe2000801088c */
[----:B------:R-:W-:Y:S01]  /*4340*/  @!P0 ISETP.GE.AND P5, PT, R0, R149, PT ;  /* 0x000000950000820c */ /* 0x000fe20003fa6270 */
[----:B------:R-:W-:Y:S01]  /*4350*/  FFMA.FTZ R11, R11, UR14, -R2 ;  /* 0x0000000e0b0b7c23 */ /* 0x000fe20008010802 */
[----:B------:R-:W-:Y:S03]  /*4360*/  @!P0 FSEL R12, R12, -INF , !P3 ;  /* 0xff8000000c0c8808 */ /* 0x000fe60005800000 */
[----:B------:R1:W-:Y:S01]  /*4370*/  MUFU.EX2 R216, R8 ;  /* 0x0000000800d87308 */ /* 0x0003e20000000800 */
[----:B------:R-:W-:Y:S01]  /*4380*/  @!P0 FSEL R15, R15, -INF , !P2 ;  /* 0xff8000000f0f8808 */ /* 0x000fe20005000000 */
[----:B------:R-:W-:Y:S01]  /*4390*/  @!P0 VIADD R0, R0, 0x19 ;  /* 0x0000001900008836 */ /* 0x000fe20000000000 */
[----:B------:R-:W-:Y:S01]  /*43a0*/  @!P0 FSEL R10, R10, -INF , !P5 ;  /* 0xff8000000a0a8808 */ /* 0x000fe20006800000 */
[----:B------:R-:W-:Y:S01]  /*43b0*/  FFMA.FTZ R12, R12, UR14, -R140 ;  /* 0x0000000e0c0c7c23 */ /* 0x000fe2000801088c */
[----:B------:R-:W-:Y:S01]  /*43c0*/  @!P0 ISETP.GE.AND P3, PT, R143, R152, PT ;  /* 0x000000988f00820c */ /* 0x000fe20003f66270 */
[--C-:B------:R-:W-:Y:S01]  /*43d0*/  FFMA.FTZ R15, R15, UR14, -R2.reuse ;  /* 0x0000000e0f0f7c23 */ /* 0x100fe20008010802 */
[----:B------:R-:W-:Y:S01]  /*43e0*/  @!P0 ISETP.GE.AND P2, PT, R142, R151, PT ;  /* 0x000000978e00820c */ /* 0x000fe20003f46270 */
[----:B------:R-:W-:Y:S01]  /*43f0*/  FFMA.FTZ R10, R10, UR14, -R2 ;  /* 0x0000000e0a0a7c23 */ /* 0x000fe20008010802 */
[-C--:B------:R-:W-:Y:S01]  /*4400*/  @!P0 ISETP.GE.AND P5, PT, R143, R150.reuse, PT ;  /* 0x000000968f00820c */ /* 0x080fe20003fa6270 */
[----:B--2---:R-:W-:Y:S01]  /*4410*/  IMAD.WIDE.U32 R6, R160, -0x2daee0ad, RZ ;  /* 0xd2511f53a0067825 */ /* 0x004fe200078e00ff */
[----:B------:R-:W-:Y:S01]  /*4420*/  @!P0 FSEL R16, R16, -INF , !P1 ;  /* 0xff80000010108808 */ /* 0x000fe20004800000 */
[----:B------:R2:W-:Y:S01]  /*4430*/  MUFU.EX2 R218, R10 ;  /* 0x0000000a00da7308 */ /* 0x0005e20000000800 */
[----:B------:R-:W-:Y:S02]  /*4440*/  @!P0 FSEL R17, R17, -INF , !P3 ;  /* 0xff80000011118808 */ /* 0x000fe40005800000 */
[----:B------:R-:W-:Y:S01]  /*4450*/  @!P0 FSEL R22, R22, -INF , !P2 ;  /* 0xff80000016168808 */ /* 0x000fe20005000000 */
[--C-:B------:R-:W-:Y:S01]  /*4460*/  FFMA.FTZ R16, R16, UR14, -R148.reuse ;  /* 0x0000000e10107c23 */ /* 0x100fe20008010894 */
[CC--:B------:R-:W-:Y:S01]  /*4470*/  @!P0 ISETP.GE.AND P1, PT, R142.reuse, R150.reuse, PT ;  /* 0x000000968e00820c */ /* 0x0c0fe20003f26270 */
[----:B------:R-:W-:Y:S01]  /*4480*/  FFMA.FTZ R17, R17, UR14, -R148 ;  /* 0x0000000e11117c23 */ /* 0x000fe20008010894 */
[----:B------:R-:W-:Y:S03]  /*4490*/  @!P0 ISETP.GE.AND P3, PT, R142, R149, PT ;  /* 0x000000958e00820c */ /* 0x000fe60003f66270 */
[----:B------:R-:W-:Y:S01]  /*44a0*/  MUFU.EX2 R200, R16 ;  /* 0x0000001000c87308 */ /* 0x000fe20000000800 */
[----:B------:R-:W-:Y:S01]  /*44b0*/  @!P0 ISETP.GE.AND P2, PT, R4, R150, PT ;  /* 0x000000960400820c */ /* 0x000fe20003f46270 */
[--C-:B------:R-:W-:Y:S01]  /*44c0*/  FFMA.FTZ R22, R22, UR14, -R141.reuse ;  /* 0x0000000e16167c23 */ /* 0x100fe2000801088d */
[----:B------:R-:W-:Y:S02]  /*44d0*/  @!P0 FSEL R13, R13, -INF , !P5 ;  /* 0xff8000000d0d8808 */ /* 0x000fe40006800000 */
[----:B------:R-:W-:Y:S02]  /*44e0*/  @!P0 FSEL R14, R14, -INF , !P6 ;  /* 0xff8000000e0e8808 */ /* 0x000fe40007000000 */
[----:B------:R-:W-:Y:S03]  /*44f0*/  @!P0 FSEL R18, R18, -INF , !P4 ;  /* 0xff80000012128808 */ /* 0x000fe60006000000 */
[----:B------:R-:W-:Y:S01]  /*4500*/  MUFU.EX2 R198, R17 ;  /* 0x0000001100c67308 */ /* 0x000fe20000000800 */
[----:B------:R-:W-:Y:S01]  /*4510*/  @!P0 ISETP.GE.AND P5, PT, R143, R151, PT ;  /* 0x000000978f00820c */ /* 0x000fe20003fa6270 */
[----:B------:R-:W-:Y:S01]  /*4520*/  FFMA.FTZ R13, R13, UR14, -R140 ;  /* 0x0000000e0d0d7c23 */ /* 0x000fe2000801088c */
[-C--:B------:R-:W-:Y:S01]  /*4530*/  @!P0 ISETP.GE.AND P6, PT, R142, R152.reuse, PT ;  /* 0x000000988e00820c */ /* 0x080fe20003fc6270 */
[----:B------:R-:W-:Y:S01]  /*4540*/  IMAD.WIDE.U32 R142, R157, -0x2daee0ad, RZ ;  /* 0xd2511f539d8e7825 */ /* 0x000fe200078e00ff */
[-C--:B------:R-:W-:Y:S02]  /*4550*/  @!P0 ISETP.GE.AND P4, PT, R132, R152.reuse, PT ;  /* 0x000000988400820c */ /* 0x080fe40003f86270 */
[----:B------:R-:W-:Y:S01]  /*4560*/  @!P0 FSEL R24, R24, -INF , !P1 ;  /* 0xff80000018188808 */ /* 0x000fe20004800000 */
[--C-:B------:R-:W-:Y:S01]  /*4570*/  FFMA.FTZ R18, R18, UR14, -R141.reuse ;  /* 0x0000000e12127c23 */ /* 0x100fe2000801088d */
[----:B------:R-:W-:Y:S01]  /*4580*/  @!P0 FSEL R26, R26, -INF , !P3 ;  /* 0xff8000001a1a8808 */ /* 0x000fe20005800000 */
[----:B------:R-:W-:Y:S01]  /*4590*/  FFMA.FTZ R14, R14, UR14, -R2 ;  /* 0x0000000e0e0e7c23 */ /* 0x000fe20008010802 */
[----:B------:R-:W-:Y:S01]  /*45a0*/  @!P0 FSEL R28, R28, -INF , !P2 ;  /* 0xff8000001c1c8808 */ /* 0x000fe20005000000 */
[----:B------:R-:W-:Y:S01]  /*45b0*/  MUFU.EX2 R202, R18 ;  /* 0x0000001200ca7308 */ /* 0x000fe20000000800 */
[----:B------:R-:W-:Y:S01]  /*45c0*/  @!P0 ISETP.GE.AND P1, PT, R4, R149, PT ;  /* 0x000000950400820c */ /* 0x000fe20003f26270 */
[--C-:B------:R-:W-:Y:S01]  /*45d0*/  FFMA.FTZ R24, R24, UR14, -R140.reuse ;  /* 0x0000000e18187c23 */ /* 0x100fe2000801088c */
[----:B------:R-:W-:Y:S01]  /*45e0*/  @!P0 ISETP.GE.AND P3, PT, R4, R152, PT ;  /* 0x000000980400820c */ /* 0x000fe20003f66270 */
[----:B------:R-:W-:Y:S01]  /*45f0*/  FFMA.FTZ R28, R28, UR14, -R140 ;  /* 0x0000000e1c1c7c23 */ /* 0x000fe2000801088c */
[-C--:B------:R-:W-:Y:S01]  /*4600*/  @!P0 ISETP.GE.AND P2, PT, R4, R151.reuse, PT ;  /* 0x000000970400820c */ /* 0x080fe20003f46270 */
[----:B------:R-:W-:Y:S01]  /*4610*/  IMAD.WIDE.U32 R4, R155, -0x2daee0ad, RZ ;  /* 0xd2511f539b047825 */ /* 0x000fe200078e00ff */
[----:B------:R-:W-:Y:S03]  /*4620*/  @!P0 FSEL R19, R19, -INF , !P5 ;  /* 0xff80000013138808 */ /* 0x000fe60006800000 */
[----:B------:R-:W3:Y:S01]  /*4630*/  MUFU.EX2 R193, R28 ;  /* 0x0000001c00c17308 */ /* 0x000ee20000000800 */
[----:B------:R-:W-:Y:S01]  /*4640*/  @!P0 FSEL R20, R20, -INF , !P6 ;  /* 0xff80000014148808 */ /* 0x000fe20007000000 */
[----:B------:R-:W-:Y:S01]  /*4650*/  FFMA.FTZ R26, R26, UR14, -R2 ;  /* 0x0000000e1a1a7c23 */ /* 0x000fe20008010802 */
[----:B------:R-:W-:Y:S01]  /*4660*/  @!P0 FSEL R21, R21, -INF , !P4 ;  /* 0xff80000015158808 */ /* 0x000fe20006000000 */
[--C-:B------:R-:W-:Y:S01]  /*4670*/  FFMA.FTZ R19, R19, UR14, -R141.reuse ;  /* 0x0000000e13137c23 */ /* 0x100fe2000801088d */
[----:B------:R-:W-:Y:S01]  /*4680*/  @!P0 ISETP.GE.AND P5, PT, R132, R151, PT ;  /* 0x000000978400820c */ /* 0x000fe20003fa6270 */
[----:B------:R-:W-:Y:S01]  /*4690*/  FFMA.FTZ R20, R20, UR14, -R148 ;  /* 0x0000000e14147c23 */ /* 0x000fe20008010894 */
[CC--:B------:R-:W-:Y:S03]  /*46a0*/  @!P0 ISETP.GE.AND P6, PT, R132.reuse, R150.reuse, PT ;  /* 0x000000968400820c */ /* 0x0c0fe60003fc6270 */
[----:B------:R-:W-:Y:S01]  /*46b0*/  MUFU.EX2 R203, R19 ;  /* 0x0000001300cb7308 */ /* 0x000fe20000000800 */
[-C--:B------:R-:W-:Y:S01]  /*46c0*/  @!P0 ISETP.GE.AND P4, PT, R132, R149.reuse, PT ;  /* 0x000000958400820c */ /* 0x080fe20003f86270 */
[----:B------:R-:W-:Y:S01]  /*46d0*/  IMAD.WIDE.U32 R132, R154, -0x2daee0ad, RZ ;  /* 0xd2511f539a847825 */ /* 0x000fe200078e00ff */
[----:B------:R-:W-:Y:S02]  /*46e0*/  LOP3.LUT R7, R7, UR12, R166, 0x96, !PT ;  /* 0x0000000c07077c12 */ /* 0x000fe4000f8e96a6 */
[----:B------:R-:W-:Y:S01]  /*46f0*/  LOP3.LUT R5, R5, UR12, R164, 0x96, !PT ;  /* 0x0000000c05057c12 */ /* 0x000fe2000f8e96a4 */
[----:B------:R-:W-:Y:S01]  /*4700*/  UIADD3 UR12, UR8, -0x56f99767, URZ ;  /* 0xa9066899080c7890 */ /* 0x000fe2000fffe03f */
[----:B------:R-:W-:Y:S03]  /*4710*/  LOP3.LUT R144, R143, UR11, R6, 0x96, !PT ;  /* 0x0000000b8f907c12 */ /* 0x000fe6000f8e9606 */
[----:B------:R2:W-:Y:S01]  /*4720*/  MUFU.EX2 R215, R9 ;  /* 0x0000000900d77308 */ /* 0x0005e20000000800 */
[----:B------:R-:W-:Y:S01]  /*4730*/  LOP3.LUT R146, R133, UR11, R4, 0x96, !PT ;  /* 0x0000000b85927c12 */ /* 0x000fe2000f8e9604 */
[----:B------:R-:W-:Y:S01]  /*4740*/  UIADD3 UR11, UR9, 0x78dde6e4, URZ ;  /* 0x78dde6e4090b7890 */ /* 0x000fe2000fffe03f */
[----:B------:R-:W-:Y:S01]  /*4750*/  @!P0 FSEL R23, R23, -INF , !P5 ;  /* 0xff80000017178808 */ /* 0x000fe20006800000 */
[----:B------:R-:W-:Y:S01]  /*4760*/  IMAD.WIDE.U32 R6, R7, -0x326172a9, RZ ;  /* 0xcd9e8d5707067825 */ /* 0x000fe200078e00ff */
[----:B------:R-:W-:Y:S02]  /*4770*/  @!P0 ISETP.GE.AND P5, PT, R0, R150, PT ;  /* 0x000000960000820c */ /* 0x000fe40003fa6270 */
[----:B------:R-:W-:Y:S03]  /*4780*/  @!P0 FSEL R25, R25, -INF , !P6 ;  /* 0xff80000019198808 */ /* 0x000fe60007000000 */
[----:B------:R2:W3:Y:S01]  /*4790*/  MUFU.EX2 R217, R11 ;  /* 0x0000000b00d97308 */ /* 0x0004e20000000800 */
[----:B-1----:R-:W-:Y:S01]  /*47a0*/  LOP3.LUT R8, R7, UR11, R156, 0x96, !PT ;  /* 0x0000000b07087c12 */ /* 0x002fe2000f8e969c */
[----:B------:R-:W-:Y:S01]  /*47b0*/  IMAD.WIDE.U32 R4, R5, -0x326172a9, RZ ;  /* 0xcd9e8d5705047825 */ /* 0x000fe200078e00ff */
[----:B------:R-:W-:Y:S02]  /*47c0*/  @!P0 FSEL R27, R27, -INF , !P4 ;  /* 0xff8000001b1b8808 */ /* 0x000fe40006000000 */
[----:B------:R-:W-:Y:S01]  /*47d0*/  @!P0 FSEL R29, R29, -INF , !P5 ;  /* 0xff8000001d1d8808 */ /* 0x000fe20006800000 */
[----:B------:R-:W-:Y:S01]  /*47e0*/  IMAD.WIDE.U32 R144, R144, -0x326172a9, RZ ;  /* 0xcd9e8d5790907825 */ /* 0x000fe200078e00ff */
[----:B--2---:R-:W-:Y:S03]  /*47f0*/  LOP3.LUT R10, R5, UR11, R158, 0x96, !PT ;  /* 0x0000000b050a7c12 */ /* 0x004fe6000f8e969e */
[----:B------:R-:W-:Y:S01]  /*4800*/  MUFU.EX2 R194, R20 ;  /* 0x0000001400c27308 */ /* 0x000fe20000000800 */
[----:B------:R-:W-:Y:S01]  /*4810*/  @!P0 ISETP.GE.AND P6, PT, R0, R149, PT ;  /* 0x000000950000820c */ /* 0x000fe20003fc6270 */
[----:B------:R-:W-:Y:S01]  /*4820*/  IMAD.WIDE.U32 R146, R146, -0x326172a9, RZ ;  /* 0xcd9e8d5792927825 */ /* 0x000fe200078e00ff */
        /* <DEDUP_REMOVED lines=12> */
[----:B------:R1:W-:Y:S01]  /*48f0*/  MUFU.EX2 R207, R13 ;  /* 0x0000000d00cf7308 */ /* 0x0003e20000000800 */
[----:B------:R-:W-:Y:S01]  /*4900*/  SHF.R.U32.HI R136, RZ, 0x10, R4 ;  /* 0x00000010ff887819 */ /* 0x000fe20000011604 */
[----:B------:R-:W-:Y:S01]  /*4910*/  IMAD.WIDE.U32 R6, R6, -0x2daee0ad, RZ ;  /* 0xd2511f5306067825 */ /* 0x000fe200078e00ff */
[----:B------:R-:W-:Y:S02]  /*4920*/  LOP3.LUT R132, R11, UR12, R132, 0x96, !PT ;  /* 0x0000000c0b847c12 */ /* 0x000fe4000f8e9684 */
[C---:B------:R-:W-:Y:S01]  /*4930*/  LOP3.LUT R135, R4.reuse, 0xffff, RZ, 0xc0, !PT ;  /* 0x0000ffff04877812 */ /* 0x040fe200078ec0ff */
[----:B------:R-:W-:Y:S01]  /*4940*/  FFMA.FTZ R23, R23, UR14, -R141 ;  /* 0x0000000e17177c23 */ /* 0x000fe2000801088d */
[----:B------:R-:W-:Y:S01]  /*4950*/  LOP3.LUT R8, R7, UR11, R10, 0x96, !PT ;  /* 0x0000000b07087c12 */ /* 0x000fe2000f8e960a */
[----:B------:R-:W-:Y:S01]  /*4960*/  UIADD3 UR11, UR9, -0x4ab325aa, URZ ;  /* 0xb54cda56090b7890 */ /* 0x000fe2000fffe03f */
[----:B------:R-:W-:Y:S01]  /*4970*/  LOP3.LUT R11, R4, 0xff, RZ, 0xc0, !PT ;  /* 0x000000ff040b7812 */ /* 0x000fe200078ec0ff */
[----:B------:R2:W-:Y:S01]  /*4980*/  MUFU.EX2 R212, R14 ;  /* 0x0000000e00d47308 */ /* 0x0005e20000000800 */
[----:B------:R-:W-:Y:S01]  /*4990*/  SHF.R.U32.HI R10, RZ, 0x18, R4 ;  /* 0x00000018ff0a7819 */ /* 0x000fe20000011604 */
[----:B------:R-:W-:Y:S01]  /*49a0*/  IMAD.WIDE.U32 R4, R142, -0x326172a9, RZ ;  /* 0xcd9e8d578e047825 */ /* 0x000fe200078e00ff */
[--C-:B------:R-:W-:Y:S02]  /*49b0*/  SHF.R.U32.HI R134, RZ, 0x18, R6.reuse ;  /* 0x00000018ff867819 */ /* 0x100fe40000011606 */
[----:B------:R-:W-:Y:S01]  /*49c0*/  SHF.R.U32.HI R137, RZ, 0x10, R6 ;  /* 0x00000010ff897819 */ /* 0x000fe20000011606 */
[----:B------:R-:W-:Y:S01]  /*49d0*/  FFMA.FTZ R21, R21, UR14, -R148 ;  /* 0x0000000e15157c23 */ /* 0x000fe20008010894 */
[C---:B------:R-:W-:Y:S03]  /*49e0*/  LOP3.LUT R138, R6.reuse, 0xffff, RZ, 0xc0, !PT ;  /* 0x0000ffff068a7812 */ /* 0x040fe600078ec0ff */
[----:B------:R-:W-:Y:S01]  /*49f0*/  MUFU.EX2 R211, R15 ;  /* 0x0000000f00d37308 */ /* 0x000fe20000000800 */
[----:B------:R-:W-:Y:S01]  /*4a00*/  LOP3.LUT R0, R6, 0xff, RZ, 0xc0, !PT ;  /* 0x000000ff06007812 */ /* 0x000fe200078ec0ff */
[----:B------:R-:W-:Y:S01]  /*4a10*/  FFMA.FTZ R27, R27, UR14, -R2 ;  /* 0x0000000e1b1b7c23 */ /* 0x000fe20008010802 */
[----:B------:R-:W-:Y:S01]  /*4a20*/  LOP3.LUT R6, R5, UR11, R144, 0x96, !PT ;  /* 0x0000000b05067c12 */ /* 0x000fe2000f8e9690 */
[--C-:B------:R-:W-:Y:S01]  /*4a30*/  FFMA.FTZ R25, R25, UR14, -R140.reuse ;  /* 0x0000000e19197c23 */ /* 0x100fe2000801088c */
[----:B------:R-:W-:Y:S01]  /*4a40*/  ISETP.LE.U32.AND P6, PT, R10, UR15, PT ;  /* 0x0000000f0a007c0c */ /* 0x000fe2000bfc3070 */
[----:B------:R-:W-:Y:S01]  /*4a50*/  FFMA.FTZ R140, R29, UR14, -R140 ;  /* 0x0000000e1d8c7c23 */ /* 0x000fe2000801088c */
[C---:B------:R-:W-:Y:S03]  /*4a60*/  LOP3.LUT R7, R6.reuse, 0xffff, RZ, 0xc0, !PT ;  /* 0x0000ffff06077812 */ /* 0x040fe600078ec0ff */
[----:B------:R-:W-:Y:S01]  /*4a70*/  MUFU.EX2 R199, R22 ;  /* 0x0000001600c77308 */ /* 0x000fe20000000800 */
[----:B------:R-:W-:Y:S02]  /*4a80*/  LOP3.LUT R10, R6, 0xff, RZ, 0xc0, !PT ;  /* 0x000000ff060a7812 */ /* 0x000fe400078ec0ff */
[----:B------:R-:W-:Y:S02]  /*4a90*/  SHF.R.U32.HI R7, RZ, 0x8, R7 ;  /* 0x00000008ff077819 */ /* 0x000fe40000011607 */
[----:B------:R-:W-:Y:S02]  /*4aa0*/  @!P0 FSEL R33, R33, -INF , !P4 ;  /* 0xff80000021218808 */ /* 0x000fe40006000000 */
[--C-:B------:R-:W-:Y:S03]  /*4ab0*/  SHF.R.U32.HI R133, RZ, 0x10, R4.reuse ;  /* 0x00000010ff857819 */ /* 0x100fe60000011604 */
[----:B------:R-:W-:Y:S01]  /*4ac0*/  MUFU.EX2 R197, R23 ;  /* 0x0000001700c57308 */ /* 0x000fe20000000800 */
[C---:B-1----:R-:W-:Y:S02]  /*4ad0*/  LOP3.LUT R13, R4.reuse, 0xff, RZ, 0xc0, !PT ;  /* 0x000000ff040d7812 */ /* 0x042fe400078ec0ff */
[----:B------:R-:W-:Y:S02]  /*4ae0*/  LOP3.LUT R12, R4, 0xffff, RZ, 0xc0, !PT ;  /* 0x0000ffff040c7812 */ /* 0x000fe400078ec0ff */
[----:B--2---:R-:W-:Y:S01]  /*4af0*/  SHF.R.U32.HI R14, RZ, 0x18, R4 ;  /* 0x00000018ff0e7819 */ /* 0x004fe20000011604 */
[----:B------:R-:W-:Y:S01]  /*4b00*/  IMAD.WIDE.U32 R4, R132, -0x326172a9, RZ ;  /* 0xcd9e8d5784047825 */ /* 0x000fe200078e00ff */
[----:B------:R-:W-:Y:S03]  /*4b10*/  ISETP.LE.U32.AND P4, PT, R10, UR15, PT ;  /* 0x0000000f0a007c0c */ /* 0x000fe6000bf83070 */
[----:B------:R-:W-:Y:S01]  /*4b20*/  MUFU.EX2 R204, R24 ;  /* 0x0000001800cc7308 */ /* 0x000fe20000000800 */
[----:B------:R-:W-:Y:S02]  /*4b30*/  LOP3.LUT R7, R7, 0xffff, RZ, 0xc0, !PT ;  /* 0x0000ffff07077812 */ /* 0x000fe400078ec0ff */
[----:B------:R-:W-:Y:S02]  /*4b40*/  SHF.R.U32.HI R10, RZ, 0x10, R6 ;  /* 0x00000010ff0a7819 */ /* 0x000fe40000011606 */
[----:B------:R-:W-:Y:S02]  /*4b50*/  @!P0 FSEL R34, R34, -INF , !P2 ;  /* 0xff80000022228808 */ /* 0x000fe40005000000 */
[----:B------:R-:W-:Y:S03]  /*4b60*/  @!P0 FSEL R32, R32, -INF , !P3 ;  /* 0xff80000020208808 */ /* 0x000fe60005800000 */
[----:B------:R-:W-:Y:S01]  /*4b70*/  MUFU.EX2 R192, R21 ;  /* 0x0000001500c07308 */ /* 0x000fe20000000800 */
[----:B------:R-:W-:Y:S01]  /*4b80*/  ISETP.LE.U32.AND P2, PT, R7, UR15, PT ;  /* 0x0000000f07007c0c */ /* 0x000fe2000bf43070 */
[--C-:B------:R-:W-:Y:S01]  /*4b90*/  FFMA.FTZ R34, R34, UR14, -R141.reuse ;  /* 0x0000000e22227c23 */ /* 0x100fe2000801088d */
[----:B------:R-:W-:Y:S01]  /*4ba0*/  ISETP.LE.U32.AND P3, PT, R0, UR15, PT ;  /* 0x0000000f00007c0c */ /* 0x000fe2000bf63070 */
[----:B------:R-:W-:Y:S01]  /*4bb0*/  @!P4 FADD.FTZ R208, -R208, -RZ ;  /* 0x800000ffd0d0c221 */ /* 0x000fe20000010100 */
[----:B------:R-:W-:Y:S01]  /*4bc0*/  LOP3.LUT R7, R10, 0xff, RZ, 0xc0, !PT ;  /* 0x000000ff0a077812 */ /* 0x000fe200078ec0ff */
[----:B------:R-:W-:Y:S01]  /*4bd0*/  FFMA.FTZ R32, R32, UR14, -R148 ;  /* 0x0000000e20207c23 */ /* 0x000fe20008010894 */
[----:B------:R-:W-:Y:S01]  /*4be0*/  LOP3.LUT R0, R5, UR11, R146, 0x96, !PT ;  /* 0x0000000b05007c12 */ /* 0x000fe2000f8e9692 */
[----:B------:R-:W-:Y:S01]  /*4bf0*/  FFMA.FTZ R148, R33, UR14, -R148 ;  /* 0x0000000e21947c23 */ /* 0x000fe20008010894 */
[----:B------:R-:W-:Y:S01]  /*4c00*/  SHF.R.U32.HI R6, RZ, 0x18, R6 ;  /* 0x00000018ff067819 */ /* 0x000fe20000011606 */
[----:B------:R-:W-:Y:S01]  /*4c10*/  MUFU.EX2 R188, R32 ;  /* 0x0000002000bc7308 */ /* 0x000fe20000000800 */
[----:B------:R-:W-:Y:S02]  /*4c20*/  @!P0 FSEL R35, R35, -INF , !P5 ;  /* 0xff80000023238808 */ /* 0x000fe40006800000 */
[----:B------:R-:W-:Y:S01]  /*4c30*/  ISETP.LE.U32.AND P5, PT, R7, UR15, PT ;  /* 0x0000000f07007c0c */ /* 0x000fe2000bfa3070 */
[----:B------:R-:W-:Y:S01]  /*4c40*/  @!P2 FADD.FTZ R209, -R209, -RZ ;  /* 0x800000ffd1d1a221 */ /* 0x000fe20000010100 */
[----:B------:R-:W-:Y:S01]  /*4c50*/  @!P0 FSEL R30, R30, -INF , !P1 ;  /* 0xff8000001e1e8808 */ /* 0x000fe20004800000 */
[----:B------:R-:W-:Y:S01]  /*4c60*/  FFMA.FTZ R141, R35, UR14, -R141 ;  /* 0x0000000e238d7c23 */ /* 0x000fe2000801088d */
[----:B------:R-:W-:Y:S03]  /*4c70*/  LOP3.LUT R7, R0, 0xff, RZ, 0xc0, !PT ;  /* 0x000000ff00077812 */ /* 0x000fe600078ec0ff */
[----:B------:R-:W-:Y:S01]  /*4c80*/  MUFU.EX2 R187, R148 ;  /* 0x0000009400bb7308 */ /* 0x000fe20000000800 */
[----:B------:R-:W-:Y:S01]  /*4c90*/  ISETP.LE.U32.AND P0, PT, R6, UR15, PT ;  /* 0x0000000f06007c0c */ /* 0x000fe2000bf03070 */
[--C-:B------:R-:W-:Y:S01]  /*4ca0*/  FFMA.FTZ R30, R30, UR14, -R2.reuse ;  /* 0x0000000e1e1e7c23 */ /* 0x100fe20008010802 */
[----:B------:R-:W-:Y:S01]  /*4cb0*/  LOP3.LUT R6, R0, 0xffff, RZ, 0xc0, !PT ;  /* 0x0000ffff00067812 */ /* 0x000fe200078ec0ff */
[----:B------:R-:W-:Y:S01]  /*4cc0*/  FFMA.FTZ R2, R31, UR14, -R2 ;  /* 0x0000000e1f027c23 */ /* 0x000fe20008010802 */
[----:B------:R-:W-:Y:S01]  /*4cd0*/  ISETP.LE.U32.AND P4, PT, R7, UR15, PT ;  /* 0x0000000f07007c0c */ /* 0x000fe2000bf83070 */
[----:B---3--:R-:W-:Y:S01]  /*4ce0*/  @!P3 FADD.FTZ R193, -R193, -RZ ;  /* 0x800000ffc1c1b221 */ /* 0x008fe20000010100 */
[----:B------:R-:W-:Y:S01]  /*4cf0*/  SHF.R.U32.HI R7, RZ, 0x18, R0 ;  /* 0x00000018ff077819 */ /* 0x000fe20000011600 */
[----:B------:R-:W-:Y:S01]  /*4d00*/  @!P5 FADD.FTZ R214, -R214, -RZ ;  /* 0x800000ffd6d6d221 */ /* 0x000fe20000010100 */
[----:B------:R-:W-:Y:S01]  /*4d10*/  SHF.R.U32.HI R6, RZ, 0x8, R6 ;  /* 0x00000008ff067819 */ /* 0x000fe20000011606 */
[----:B------:R-:W-:Y:S01]  /*4d20*/  MUFU.EX2 R190, R34 ;  /* 0x0000002200be7308 */ /* 0x000fe20000000800 */
[----:B------:R-:W-:Y:S02]  /*4d30*/  ISETP.LE.U32.AND P2, PT, R7, UR15, PT ;  /* 0x0000000f07007c0c */ /* 0x000fe4000bf43070 */
[----:B------:R-:W-:Y:S01]  /*4d40*/  LOP3.LUT R7, R6, 0xffff, RZ, 0xc0, !PT ;  /* 0x0000ffff06077812 */ /* 0x000fe200078ec0ff */
[----:B------:R-:W-:Y:S01]  /*4d50*/  @!P0 FADD.FTZ R213, -R213, -RZ ;  /* 0x800000ffd5d58221 */ /* 0x000fe20000010100 */
[----:B------:R-:W-:Y:S02]  /*4d60*/  SHF.R.U32.HI R6, RZ, 0x10, R0 ;  /* 0x00000010ff067819 */ /* 0x000fe40000011600 */
[----:B------:R-:W-:Y:S01]  /*4d70*/  ISETP.LE.U32.AND P5, PT, R7, UR15, PT ;  /* 0x0000000f07007c0c */ /* 0x000fe2000bfa3070 */
[----:B------:R-:W-:Y:S01]  /*4d80*/  @!P4 FADD.FTZ R216, -R216, -RZ ;  /* 0x800000ffd8d8c221 */ /* 0x000fe20000010100 */
[----:B------:R-:W-:Y:S01]  /*4d90*/  LOP3.LUT R6, R6, 0xff, RZ, 0xc0, !PT ;  /* 0x000000ff06067812 */ /* 0x000fe200078ec0ff */
[----:B------:R-:W1:Y:S01]  /*4da0*/  MUFU.EX2 R189, R141 ;  /* 0x0000008d00bd7308 */ /* 0x000e620000000800 */
[----:B------:R-:W-:Y:S02]  /*4db0*/  LOP3.LUT R0, R4, 0xffff, RZ, 0xc0, !PT ;  /* 0x0000ffff04007812 */ /* 0x000fe400078ec0ff */
[----:B------:R-:W-:Y:S01]  /*4dc0*/  ISETP.LE.U32.AND P0, PT, R6, UR15, PT ;  /* 0x0000000f06007c0c */ /* 0x000fe2000bf03070 */
[----:B------:R-:W-:Y:S01]  /*4dd0*/  @!P2 FADD.FTZ R217, -R217, -RZ ;  /* 0x800000ffd9d9a221 */ /* 0x000fe20000010100 */
[----:B------:R-:W-:Y:S02]  /*4de0*/  LOP3.LUT R5, R4, 0xff, RZ, 0xc0, !PT ;  /* 0x000000ff04057812 */ /* 0x000fe400078ec0ff */
[----:B------:R-:W-:Y:S03]  /*4df0*/  SHF.R.U32.HI R0, RZ, 0x8, R0 ;  /* 0x00000008ff007819 */ /* 0x000fe60000011600 */
[----:B------:R-:W-:Y:S01]  /*4e00*/  MUFU.EX2 R195, R2 ;  /* 0x0000000200c37308 */ /* 0x000fe20000000800 */
[----:B------:R-:W-:Y:S01]  /*4e10*/  ISETP.LE.U32.AND P4, PT, R5, UR15, PT ;  /* 0x0000000f05007c0c */ /* 0x000fe2000bf83070 */
[----:B------:R-:W-:Y:S01]  /*4e20*/  @!P5 FADD.FTZ R215, -R215, -RZ ;  /* 0x800000ffd7d7d221 */ /* 0x000fe20000010100 */
[----:B------:R-:W-:Y:S02]  /*4e30*/  LOP3.LUT R0, R0, 0xffff, RZ, 0xc0, !PT ;  /* 0x0000ffff00007812 */ /* 0x000fe400078ec0ff */
[--C-:B------:R-:W-:Y:S02]  /*4e40*/  SHF.R.U32.HI R5, RZ, 0x10, R4.reuse ;  /* 0x00000010ff057819 */ /* 0x100fe40000011604 */
[----:B------:R-:W-:Y:S01]  /*4e50*/  ISETP.LE.U32.AND P5, PT, R0, UR15, PT ;  /* 0x0000000f00007c0c */ /* 0x000fe2000bfa3070 */
[----:B------:R-:W-:Y:S01]  /*4e60*/  @!P0 FADD.FTZ R218, -R218, -RZ ;  /* 0x800000ffdada8221 */ /* 0x000fe20000010100 */
[----:B------:R-:W-:Y:S01]  /*4e70*/  LOP3.LUT R0, R5, 0xff, RZ, 0xc0, !PT ;  /* 0x000000ff05007812 */ /* 0x000fe200078ec0ff */
[----:B-1----:R-:W-:Y:S01]  /*4e80*/  @!P6 FADD.FTZ R189, -R189, -RZ ;  /* 0x800000ffbdbde221 */ /* 0x002fe20000010100 */
[----:B------:R-:W-:Y:S01]  /*4e90*/  SHF.R.U32.HI R4, RZ, 0x18, R4 ;  /* 0x00000018ff047819 */ /* 0x000fe20000011604 */
[----:B------:R-:W-:Y:S01]  /*4ea0*/  MUFU.EX2 R201, R25 ;  /* 0x0000001900c97308 */ /* 0x000fe20000000800 */
[----:B------:R-:W-:Y:S01]  /*4eb0*/  ISETP.LE.U32.AND P0, PT, R0, UR15, PT ;  /* 0x0000000f00007c0c */ /* 0x000fe2000bf03070 */
[----:B------:R-:W-:Y:S01]  /*4ec0*/  @!P4 FADD.FTZ R210, -R210, -RZ ;  /* 0x800000ffd2d2c221 */ /* 0x000fe20000010100 */
[----:B------:R-:W-:Y:S02]  /*4ed0*/  ISETP.LE.U32.AND P2, PT, R4, UR15, PT ;  /* 0x0000000f04007c0c */ /* 0x000fe4000bf43070 */
[----:B------:R-:W-:Y:S02]  /*4ee0*/  SHF.R.U32.HI R0, RZ, 0x8, R12 ;  /* 0x00000008ff007819 */ /* 0x000fe4000001160c */
[----:B------:R-:W-:Y:S01]  /*4ef0*/  ISETP.LE.U32.AND P4, PT, R13, UR15, PT ;  /* 0x0000000f0d007c0c */ /* 0x000fe2000bf83070 */
[----:B------:R-:W-:Y:S01]  /*4f00*/  @!P5 FADD.FTZ R207, -R207, -RZ ;  /* 0x800000ffcfcfd221 */ /* 0x000fe20000010100 */
[----:B------:R-:W-:Y:S01]  /*4f10*/  LOP3.LUT R4, R0, 0xffff, RZ, 0xc0, !PT ;  /* 0x0000ffff00047812 */ /* 0x000fe200078ec0ff */
[----:B------:R-:W-:Y:S01]  /*4f20*/  MUFU.EX2 R206, R26 ;  /* 0x0000001a00ce7308 */ /* 0x000fe20000000800 */
[----:B------:R-:W-:Y:S02]  /*4f30*/  LOP3.LUT R0, R133, 0xff, RZ, 0xc0, !PT ;  /* 0x000000ff85007812 */ /* 0x000fe400078ec0ff */
[----:B------:R-:W-:Y:S01]  /*4f40*/  ISETP.LE.U32.AND P5, PT, R14, UR15, PT ;  /* 0x0000000f0e007c0c */ /* 0x000fe2000bfa3070 */
[----:B------:R-:W-:Y:S01]  /*4f50*/  @!P0 FADD.FTZ R212, -R212, -RZ ;  /* 0x800000ffd4d48221 */ /* 0x000fe20000010100 */
[----:B------:R-:W-:Y:S01]  /*4f60*/  ISETP.LE.U32.AND P0, PT, R4, UR15, PT ;  /* 0x0000000f04007c0c */ /* 0x000fe2000bf03070 */
[----:B------:R-:W-:Y:S01]  /*4f70*/  @!P2 FADD.FTZ R211, -R211, -RZ ;  /* 0x800000ffd3d3a221 */ /* 0x000fe20000010100 */
[----:B------:R-:W-:Y:S03]  /*4f80*/  ISETP.LE.U32.AND P2, PT, R0, UR15, PT ;  /* 0x0000000f00007c0c */ /* 0x000fe6000bf43070 */
[----:B------:R-:W1:Y:S01]  /*4f90*/  MUFU.EX2 R205, R27 ;  /* 0x0000001b00cd7308 */ /* 0x000e620000000800 */
[C---:B------:R-:W-:Y:S01]  /*4fa0*/  LOP3.LUT R4, R9.reuse, 0xff, RZ, 0xc0, !PT ;  /* 0x000000ff09047812 */ /* 0x040fe200078ec0ff */
[----:B------:R-:W-:Y:S01]  /*4fb0*/  @!P4 FADD.FTZ R200, -R200, -RZ ;  /* 0x800000ffc8c8c221 */ /* 0x000fe20000010100 */
[----:B------:R-:W-:Y:S02]  /*4fc0*/  LOP3.LUT R0, R9, 0xffff, RZ, 0xc0, !PT ;  /* 0x0000ffff09007812 */ /* 0x000fe400078ec0ff */
[----:B------:R-:W-:Y:S02]  /*4fd0*/  ISETP.LE.U32.AND P4, PT, R4, UR15, PT ;  /* 0x0000000f04007c0c */ /* 0x000fe4000bf83070 */
[----:B------:R-:W-:Y:S01]  /*4fe0*/  SHF.R.U32.HI R0, RZ, 0x8, R0 ;  /* 0x00000008ff007819 */ /* 0x000fe20000011600 */
[----:B------:R-:W-:Y:S01]  /*4ff0*/  @!P5 FADD.FTZ R203, -R203, -RZ ;  /* 0x800000ffcbcbd221 */ /* 0x000fe20000010100 */
[--C-:B------:R-:W-:Y:S01]  /*5000*/  SHF.R.U32.HI R5, RZ, 0x10, R9.reuse ;  /* 0x00000010ff057819 */ /* 0x100fe20000011609 */
[----:B------:R-:W-:Y:S01]  /*5010*/  @!P0 FADD.FTZ R198, -R198, -RZ ;  /* 0x800000ffc6c68221 */ /* 0x000fe20000010100 */
[----:B------:R-:W-:Y:S01]  /*5020*/  LOP3.LUT R4, R0, 0xffff, RZ, 0xc0, !PT ;  /* 0x0000ffff00047812 */ /* 0x000fe200078ec0ff */
[----:B------:R-:W-:Y:S01]  /*5030*/  @!P2 FADD.FTZ R202, -R202, -RZ ;  /* 0x800000ffcacaa221 */ /* 0x000fe20000010100 */
[----:B------:R-:W-:Y:S01]  /*5040*/  LOP3.LUT R0, R5, 0xff, RZ, 0xc0, !PT ;  /* 0x000000ff05007812 */ /* 0x000fe200078ec0ff */
[----:B------:R-:W-:Y:S01]  /*5050*/  MUFU.EX2 R191, R140 ;  /* 0x0000008c00bf7308 */ /* 0x000fe20000000800 */
[----:B------:R-:W-:Y:S02]  /*5060*/  SHF.R.U32.HI R9, RZ, 0x18, R9 ;  /* 0x00000018ff097819 */ /* 0x000fe40000011609 */
[----:B------:R-:W-:Y:S01]  /*5070*/  ISETP.LE.U32.AND P2, PT, R0, UR15, PT ;  /* 0x0000000f00007c0c */ /* 0x000fe2000bf43070 */
[----:B------:R-:W-:Y:S01]  /*5080*/  @!P4 FADD.FTZ R194, -R194, -RZ ;  /* 0x800000ffc2c2c221 */ /* 0x000fe20000010100 */
[----:B------:R-:W-:Y:S02]  /*5090*/  ISETP.LE.U32.AND P5, PT, R9, UR15, PT ;  /* 0x0000000f09007c0c */ /* 0x000fe4000bfa3070 */
[----:B------:R-:W-:Y:S03]  /*50a0*/  LOP3.LUT R0, R8, 0xff, RZ, 0xc0, !PT ;  /* 0x000000ff08007812 */ /* 0x000fe600078ec0ff */
[----:B------:R-:W2:Y:S01]  /*50b0*/  MUFU.EX2 R196, R30 ;  /* 0x0000001e00c47308 */ /* 0x000ea20000000800 */
[----:B------:R-:W-:Y:S02]  /*50c0*/  ISETP.LE.U32.AND P0, PT, R4, UR15, PT ;  /* 0x0000000f04007c0c */ /* 0x000fe4000bf03070 */
[----:B------:R-:W-:Y:S02]  /*50d0*/  ISETP.LE.U32.AND P4, PT, R0, UR15, PT ;  /* 0x0000000f00007c0c */ /* 0x000fe4000bf83070 */
[----:B------:R-:W-:Y:S02]  /*50e0*/  SHF.R.U32.HI R4, RZ, 0x8, R135 ;  /* 0x00000008ff047819 */ /* 0x000fe40000011687 */
[----:B------:R-:W-:Y:S01]  /*50f0*/  LOP3.LUT R0, R136, 0xff, RZ, 0xc0, !PT ;  /* 0x000000ff88007812 */ /* 0x000fe200078ec0ff */
[----:B------:R-:W-:Y:S01]  /*5100*/  @!P2 FADD.FTZ R199, -R199, -RZ ;  /* 0x800000ffc7c7a221 */ /* 0x000fe20000010100 */
[----:B------:R-:W-:Y:S01]  /*5110*/  LOP3.LUT R4, R4, 0xffff, RZ, 0xc0, !PT ;  /* 0x0000ffff04047812 */ /* 0x000fe200078ec0ff */
[----:B------:R-:W-:Y:S01]  /*5120*/  @!P5 FADD.FTZ R197, -R197, -RZ ;  /* 0x800000ffc5c5d221 */ /* 0x000fe20000010100 */
[----:B------:R-:W-:Y:S02]  /*5130*/  ISETP.LE.U32.AND P1, PT, R11, UR15, PT ;  /* 0x0000000f0b007c0c */ /* 0x000fe4000bf23070 */
[----:B------:R-:W-:Y:S01]  /*5140*/  ISETP.LE.U32.AND P5, PT, R4, UR15, PT ;  /* 0x0000000f04007c0c */ /* 0x000fe2000bfa3070 */
[----:B------:R-:W-:Y:S01]  /*5150*/  @!P0 FADD.FTZ R192, -R192, -RZ ;  /* 0x800000ffc0c08221 */ /* 0x000fe20000010100 */
[----:B------:R-:W-:Y:S01]  /*5160*/  ISETP.LE.U32.AND P2, PT, R0, UR15, PT ;  /* 0x0000000f00007c0c */ /* 0x000fe2000bf43070 */
[----:B------:R-:W-:Y:S01]  /*5170*/  @!P4 FADD.FTZ R204, -R204, -RZ ;  /* 0x800000ffccccc221 */ /* 0x000fe20000010100 */
[--C-:B------:R-:W-:Y:S02]  /*5180*/  SHF.R.U32.HI R0, RZ, 0x18, R8.reuse ;  /* 0x00000018ff007819 */ /* 0x100fe40000011608 */
[----:B------:R-:W-:Y:S02]  /*5190*/  LOP3.LUT R4, R137, 0xff, RZ, 0xc0, !PT ;  /* 0x000000ff89047812 */ /* 0x000fe400078ec0ff */
[----:B------:R-:W-:Y:S02]  /*51a0*/  ISETP.LE.U32.AND P4, PT, R0, UR15, PT ;  /* 0x0000000f00007c0c */ /* 0x000fe4000bf83070 */
[----:B------:R-:W-:Y:S01]  /*51b0*/  SHF.R.U32.HI R0, RZ, 0x10, R8 ;  /* 0x00000010ff007819 */ /* 0x000fe20000011608 */
[----:B------:R-:W-:Y:S01]  /*51c0*/  @!P1 FADD.FTZ R188, -R188, -RZ ;  /* 0x800000ffbcbc9221 */ /* 0x000fe20000010100 */
[----:B------:R-:W-:Y:S01]  /*51d0*/  ISETP.LE.U32.AND P1, PT, R4, UR15, PT ;  /* 0x0000000f04007c0c */ /* 0x000fe2000bf23070 */
[----:B------:R-:W-:Y:S01]  /*51e0*/  @!P5 FADD.FTZ R187, -R187, -RZ ;  /* 0x800000ffbbbbd221 */ /* 0x000fe20000010100 */
[----:B------:R-:W-:Y:S01]  /*51f0*/  LOP3.LUT R0, R0, 0xff, RZ, 0xc0, !PT ;  /* 0x000000ff00007812 */ /* 0x000fe200078ec0ff */
[----:B------:R-:W-:Y:S01]  /*5200*/  @!P2 FADD.FTZ R190, -R190, -RZ ;  /* 0x800000ffbebea221 */ /* 0x000fe20000010100 */
[----:B------:R-:W-:Y:S02]  /*5210*/  SHF.R.U32.HI R4, RZ, 0x8, R138 ;  /* 0x00000008ff047819 */ /* 0x000fe4000001168a */
[----:B------:R-:W-:Y:S02]  /*5220*/  ISETP.LE.U32.AND P5, PT, R0, UR15, PT ;  /* 0x0000000f00007c0c */ /* 0x000fe4000bfa3070 */
[----:B------:R-:W-:Y:S01]  /*5230*/  LOP3.LUT R0, R4, 0xffff, RZ, 0xc0, !PT ;  /* 0x0000ffff04007812 */ /* 0x000fe200078ec0ff */
[----:B-1----:R-:W-:Y:S01]  /*5240*/  @!P4 FADD.FTZ R205, -R205, -RZ ;  /* 0x800000ffcdcdc221 */ /* 0x002fe20000010100 */
[----:B------:R-:W-:Y:S02]  /*5250*/  F2FP.RELU.F16.F32.PACK_AB R4, R209, R208 ;  /* 0x000000d0d104723e */ /* 0x000fe400000008ff */
[----:B------:R-:W-:Y:S01]  /*5260*/  ISETP.LE.U32.AND P2, PT, R0, UR15, PT ;  /* 0x0000000f00007c0c */ /* 0x000fe2000bf43070 */
[----:B--2---:R-:W-:Y:S01]  /*5270*/  @!P1 FADD.FTZ R196, -R196, -RZ ;  /* 0x800000ffc4c49221 */ /* 0x004fe20000010100 */
[----:B------:R-:W-:Y:S01]  /*5280*/  F2FP.RELU.F16.F32.PACK_AB R0, R213, R214 ;  /* 0x000000d6d500723e */ /* 0x000fe200000008ff */
[----:B------:R1:W-:Y:S01]  /*5290*/  STS [R222+0x19000], R4 ;  /* 0x01900004de007388 */ /* 0x0003e20000000800 */
[----:B------:R-:W-:Y:S02]  /*52a0*/  LOP3.LUT R5, R8, 0xffff, RZ, 0xc0, !PT ;  /* 0x0000ffff08057812 */ /* 0x000fe400078ec0ff */
[----:B------:R-:W-:Y:S01]  /*52b0*/  F2FP.RELU.F16.F32.PACK_AB R6, R215, R216 ;  /* 0x000000d8d706723e */ /* 0x000fe200000008ff */
[----:B------:R2:W-:Y:S01]  /*52c0*/  STS [R222+0x19400], R0 ;  /* 0x01940000de007388 */ /* 0x0005e20000000800 */
[----:B------:R-:W-:Y:S01]  /*52d0*/  SHF.R.U32.HI R5, RZ, 0x8, R5 ;  /* 0x00000008ff057819 */ /* 0x000fe20000011605 */
[----:B------:R-:W-:Y:S01]  /*52e0*/  @!P5 FADD.FTZ R206, -R206, -RZ ;  /* 0x800000ffceced221 */ /* 0x000fe20000010100 */
[----:B------:R-:W-:Y:S02]  /*52f0*/  F2FP.RELU.F16.F32.PACK_AB R2, R197, R199 ;  /* 0x000000c7c502723e */ /* 0x000fe400000008ff */
[----:B------:R-:W-:Y:S01]  /*5300*/  LOP3.LUT R5, R5, 0xffff, RZ, 0xc0, !PT ;  /* 0x0000ffff05057812 */ /* 0x000fe200078ec0ff */
[----:B------:R-:W-:Y:S01]  /*5310*/  @!P2 FADD.FTZ R191, -R191, -RZ ;  /* 0x800000ffbfbfa221 */ /* 0x000fe20000010100 */
[----:B------:R-:W-:Y:S02]  /*5320*/  ISETP.LE.U32.AND P0, PT, R134, UR15, PT ;  /* 0x0000000f86007c0c */ /* 0x000fe4000bf03070 */
[----:B------:R-:W-:Y:S02]  /*5330*/  ISETP.LE.U32.AND P6, PT, R5, UR15, PT ;  /* 0x0000000f05007c0c */ /* 0x000fe4000bfc3070 */
[----:B------:R-:W-:Y:S02]  /*5340*/  F2FP.RELU.F16.F32.PACK_AB R5, R217, R218 ;  /* 0x000000dad905723e */ /* 0x000fe400000008ff */
[----:B------:R-:W-:Y:S02]  /*5350*/  FSETP.GE.FTZ.AND P1, PT, R192, RZ, PT ;  /* 0x000000ffc000720b */ /* 0x000fe40003f36000 */
[----:B------:R-:W-:Y:S02]  /*5360*/  FSETP.GE.FTZ.AND P5, PT, R209, RZ, PT ;  /* 0x000000ffd100720b */ /* 0x000fe40003fb6000 */
[----:B------:R-:W-:Y:S02]  /*5370*/  FSETP.GE.FTZ.AND P4, PT, R200, RZ, PT ;  /* 0x000000ffc800720b */ /* 0x000fe40003f96000 */
[C---:B------:R-:W-:Y:S01]  /*5380*/  FSETP.GE.FTZ.AND P3, PT, R198.reuse, RZ, PT ;  /* 0x000000ffc600720b */ /* 0x040fe20003f76000 */
[----:B------:R-:W-:Y:S01]  /*5390*/  @!P0 FADD.FTZ R195, -R195, -RZ ;  /* 0x800000ffc3c38221 */ /* 0x000fe20000010100 */
[----:B-1----:R-:W-:Y:S01]  /*53a0*/  F2FP.RELU.F16.F32.PACK_AB R4, R198, R200 ;  /* 0x000000c8c604723e */ /* 0x002fe200000008ff */
[----:B------:R-:W-:Y:S01]  /*53b0*/  @!P6 FADD.FTZ R201, -R201, -RZ ;  /* 0x800000ffc9c9e221 */ /* 0x000fe20000010100 */
[----:B------:R-:W-:Y:S02]  /*53c0*/  FSETP.GE.FTZ.AND P0, PT, R208, RZ, PT ;  /* 0x000000ffd000720b */ /* 0x000fe40003f16000 */
[----:B--2---:R-:W-:Y:S01]  /*53d0*/  F2FP.RELU.F16.F32.PACK_AB R0, R203, R202 ;  /* 0x000000cacb00723e */ /* 0x004fe200000008ff */
[----:B------:R1:W-:Y:S01]  /*53e0*/  STS [R221+0x19000], R4 ;  /* 0x01900004dd007388 */ /* 0x0003e20000000800 */
[----:B------:R-:W-:Y:S03]  /*53f0*/  FSETP.GE.FTZ.AND P2, PT, R194, RZ, PT ;  /* 0x000000ffc200720b */ /* 0x000fe60003f56000 */
[----:B------:R2:W-:Y:S04]  /*5400*/  STS [R221+0x19400], R0 ;  /* 0x01940000dd007388 */ /* 0x0005e80000000800 */
[----:B------:R3:W-:Y:S04]  /*5410*/  STS [R222+0x1a000], R6 ;  /* 0x01a00006de007388 */ /* 0x0007e80000000800 */
[----:B------:R4:W-:Y:S01]  /*5420*/  STS [R222+0x1a400], R5 ;  /* 0x01a40005de007388 */ /* 0x0009e20000000800 */
        /* <DEDUP_REMOVED lines=19> */
[----:B------:R-:W-:Y:S01]  /*5560*/  LDSM.16.M88.4 R16, [R173+UR4+0xf000] ;  /* 0x00f00004ad10783b */ /* 0x000fe20008000200 */
[----:B-1----:R-:W-:Y:S07]  /*5570*/  LEA R0, R182, UR4, 0x1 ;  /* 0x00000004b6007c11 */ /* 0x002fee000f8e08ff */
[----:B------:R-:W-:Y:S08]  /*5580*/  LDSM.16.M88.4 R132, [R173+UR4+0xf400] ;  /* 0x00f40004ad84783b */ /* 0x000ff00008000200 */
        /* <DEDUP_REMOVED lines=11> */
[----:B------:R-:W2:Y:S01]  /*5640*/  LDSM.16.M88.4 R156, [R173+UR4+0x11000] ;  /* 0x01100004ad9c783b */ /* 0x000ea20008000200 */
        /* <DEDUP_REMOVED lines=8> */
[----:B------:R-:W2:Y:S01]  /*56d0*/  LDSM.16.M88.4 R132, [R173+UR4+0x11400] ;  /* 0x01140004ad84783b */ /* 0x000ea20008000200 */
        /* <DEDUP_REMOVED lines=10> */
[----:B------:R-:W1:Y:S03]  /*5780*/  LDSM.16.M88.4 R136, [R174+0x8400] ;  /* 0x00840000ae88783b */ /* 0x000e660000000200 */
[-C--:B--2---:R-:W-:Y:S05]  /*5790*/  HMMA.16816.F32 R4, R152, R156.reuse, R4 ;  /* 0x0000009c9804723c */ /* 0x084fea0000001804 */
[----:B------:R-:W2:Y:S01]  /*57a0*/  LDSM.16.M88.4 R148, [R173+UR4+0x13000] ;  /* 0x01300004ad94783b */ /* 0x000ea20008000200 */
[C---:B------:R-:W-:Y:S06]  /*57b0*/  HMMA.16816.F32 R8, R160.reuse, R156, R8 ;  /* 0x0000009ca008723c */ /* 0x040fec0000001808 */
[-C--:B------:R-:W-:Y:S06]  /*57c0*/  HMMA.16816.F32 R12, R160, R158.reuse, R12 ;  /* 0x0000009ea00c723c */ /* 0x080fec000000180c */
[C---:B------:R-:W-:Y:S01]  /*57d0*/  HMMA.16816.F32 R16, R152.reuse, R158, R16 ;  /* 0x0000009e9810723c */ /* 0x040fe20000001810 */
[----:B------:R-:W-:Y:S05]  /*57e0*/  LDSM.16.M88.4 R156, [R2+0x8000] ;  /* 0x00800000029c783b */ /* 0x000fea0000000200 */
[-C--:B------:R-:W-:Y:S06]  /*57f0*/  HMMA.16816.F32 R20, R152, R132.reuse, R20 ;  /* 0x000000849814723c */ /* 0x080fec0000001814 */
[C---:B------:R-:W-:Y:S06]  /*5800*/  HMMA.16816.F32 R24, R160.reuse, R132, R24 ;  /* 0x00000084a018723c */ /* 0x040fec0000001818 */
[-C--:B------:R-:W-:Y:S01]  /*5810*/  HMMA.16816.F32 R28, R160, R134.reuse, R28 ;  /* 0x00000086a01c723c */ /* 0x080fe2000000181c */
[----:B------:R-:W-:Y:S05]  /*5820*/  LDSM.16.M88.4 R160, [R174+0xa000] ;  /* 0x00a00000aea0783b */ /* 0x000fea0000000200 */
[----:B------:R-:W-:Y:S03]  /*5830*/  HMMA.16816.F32 R32, R152, R134, R32 ;  /* 0x000000869820723c */ /* 0x000fe60000001820 */
[----:B------:R-:W4:Y:S03]  /*5840*/  LDSM.16.M88.4 R132, [R0+0x8800] ;  /* 0x008800000084783b */ /* 0x000f260000000200 */
[-C--:B---3--:R-:W-:Y:S05]  /*5850*/  HMMA.16816.F32 R4, R140, R164.reuse, R4 ;  /* 0x000000a48c04723c */ /* 0x088fea0000001804 */
[----:B------:R-:W3:Y:S01]  /*5860*/  LDSM.16.M88.4 R152, [R173+UR4+0x13400] ;  /* 0x01340004ad98783b */ /* 0x000ee20008000200 */
[C---:B------:R-:W-:Y:S06]  /*5870*/  HMMA.16816.F32 R8, R168.reuse, R164, R8 ;  /* 0x000000a4a808723c */ /* 0x040fec0000001808 */
[-C--:B------:R-:W-:Y:S06]  /*5880*/  HMMA.16816.F32 R12, R168, R166.reuse, R12 ;  /* 0x000000a6a80c723c */ /* 0x080fec000000180c */
[C---:B------:R-:W-:Y:S06]  /*5890*/  HMMA.16816.F32 R16, R140.reuse, R166, R16 ;  /* 0x000000a68c10723c */ /* 0x040fec0000001810 */
[-C--:B-1----:R-:W-:Y:S06]  /*58a0*/  HMMA.16816.F32 R20, R140, R136.reuse, R20 ;  /* 0x000000888c14723c */ /* 0x082fec0000001814 */
[C---:B------:R-:W-:Y:S06]  /*58b0*/  HMMA.16816.F32 R24, R168.reuse, R136, R24 ;  /* 0x00000088a818723c */ /* 0x040fec0000001818 */
[-C--:B------:R-:W-:Y:S06]  /*58c0*/  HMMA.16816.F32 R28, R168, R138.reuse, R28 ;  /* 0x0000008aa81c723c */ /* 0x080fec000000181c */
[----:B------:R-:W-:Y:S01]  /*58d0*/  HMMA.16816.F32 R32, R140, R138, R32 ;  /* 0x0000008a8c20723c */ /* 0x000fe20000001820 */
[----:B------:R-:W1:Y:S05]  /*58e0*/  LDSM.16.M88.4 R136, [R2+0x8800] ;  /* 0x008800000288783b */ /* 0x000e6a0000000200 */
[-C--:B--2---:R-:W-:Y:S03]  /*58f0*/  HMMA.16816.F32 R4, R144, R148.reuse, R4 ;  /* 0x000000949004723c */ /* 0x084fe60000001804 */
[----:B------:R-:W2:Y:S03]  /*5900*/  LDSM.16.M88.4 R140, [R174+0xa400] ;  /* 0x00a40000ae8c783b */ /* 0x000ea60000000200 */
[C---:B----4-:R-:W-:Y:S06]  /*5910*/  HMMA.16816.F32 R8, R132.reuse, R148, R8 ;  /* 0x000000948408723c */ /* 0x050fec0000001808 */
        /* <DEDUP_REMOVED lines=13> */
[----:B------:R-:W-:Y:S01]  /*59f0*/  FSEL R0, R0, R186, P0 ;  /* 0x000000ba00007208 */ /* 0x000fe20000000000 */
[-C--:B------:R-:W-:Y:S03]  /*5a00*/  HMMA.16816.F32 R28, R136, R142.reuse, R28 ;  /* 0x0000008e881c723c */ /* 0x080fe6000000181c */
[----:B------:R-:W-:Y:S02]  /*5a10*/  FSETP.GE.FTZ.AND P0, PT, R187, RZ, PT ;  /* 0x000000ffbb00720b */ /* 0x000fe40003f16000 */
[----:B------:R-:W-:Y:S01]  /*5a20*/  FMUL.FTZ R133, R208, R0 ;  /* 0x00000000d0857220 */ /* 0x000fe20000410000 */
[----:B------:R-:W-:Y:S05]  /*5a30*/  HMMA.16816.F32 R32, R156, R142, R32 ;  /* 0x0000008e9c20723c */ /* 0x000fea0000001820 */
[C---:B------:R-:W-:Y:S01]  /*5a40*/  FADD.FTZ R132, -R186.reuse, R5 ;  /* 0x00000005ba847221 */ /* 0x040fe20000010100 */
[C---:B------:R-:W-:Y:S01]  /*5a50*/  FADD.FTZ R0, -R186.reuse, R21 ;  /* 0x00000015ba007221 */ /* 0x040fe20000010100 */
[C---:B------:R-:W-:Y:S01]  /*5a60*/  FADD.FTZ R5, -R186.reuse, R16 ;  /* 0x00000010ba057221 */ /* 0x040fe20000010100 */
[----:B------:R-:W-:Y:S03]  /*5a70*/  FADD.FTZ R4, -R186, R17 ;  /* 0x00000011ba047221 */ /* 0x000fe60000010100 */
[-C--:B------:R-:W-:Y:S01]  /*5a80*/  FSEL R0, R0, R186.reuse, P1 ;  /* 0x000000ba00007208 */ /* 0x080fe20000800000 */
[----:B------:R-:W-:Y:S01]  /*5a90*/  FADD.FTZ R2, -R186, R20 ;  /* 0x00000014ba027221 */ /* 0x000fe20000010100 */
[----:B------:R-:W-:Y:S01]  /*5aa0*/  FSETP.GE.FTZ.AND P1, PT, R188, RZ, PT ;  /* 0x000000ffbc00720b */ /* 0x000fe20003f36000 */
[C---:B------:R-:W-:Y:S01]  /*5ab0*/  FADD.FTZ R6, -R185.reuse, R6 ;  /* 0x00000006b9067221 */ /* 0x040fe20000010100 */
[-C--:B------:R-:W-:Y:S01]  /*5ac0*/  FSEL R16, R132, R186.reuse, P5 ;  /* 0x000000ba84107208 */ /* 0x080fe20002800000 */
[----:B------:R-:W-:Y:S01]  /*5ad0*/  FADD.FTZ R7, -R185, R7 ;  /* 0x00000007b9077221 */ /* 0x000fe20000010100 */
[-C--:B------:R-:W-:Y:S02]  /*5ae0*/  FSEL R5, R5, R186.reuse, P4 ;  /* 0x000000ba05057208 */ /* 0x080fe40002000000 */
[----:B------:R-:W-:Y:S01]  /*5af0*/  FSEL R4, R4, R186, P3 ;  /* 0x000000ba04047208 */ /* 0x000fe20001800000 */
        /* <DEDUP_REMOVED lines=39> */
.L_x_523:
[----:B------:R2:W-:Y:S01]  /*5d70*/  STS [R222+0x15000], R0 ;  /* 0x01500000de007388 */ /* 0x0005e20000000800 */
[----:B------:R-:W-:Y:S01]  /*5d80*/  FADD.FTZ R2, -R185, R19 ;  /* 0x00000013b9027221 */ /* 0x000fe20000010100 */
[----:B------:R-:W-:Y:S01]  /*5d90*/  FSETP.GE.FTZ.AND P4, PT, R203, RZ, PT ;  /* 0x000000ffcb00720b */ /* 0x000fe20003f96000 */
[----:B------:R-:W-:Y:S01]  /*5da0*/  FMUL.FTZ R21, R213, R7 ;  /* 0x00000007d5157220 */ /* 0x000fe20000410000 */
[----:B------:R-:W-:Y:S01]  /*5db0*/  F2FP.F16.F32.PACK_AB R17, R17, R32 ;  /* 0x000000201111723e */ /* 0x000fe200000000ff */
[----:B------:R-:W-:Y:S01]  /*5dc0*/  FMUL.FTZ R32, R214, R6 ;  /* 0x00000006d6207220 */ /* 0x000fe20000410000 */
[-C--:B------:R-:W-:Y:S01]  /*5dd0*/  FSEL R2, R2, R185.reuse, P4 ;  /* 0x000000b902027208 */ /* 0x080fe20002000000 */
[C---:B------:R-:W-:Y:S01]  /*5de0*/  FADD.FTZ R22, -R185.reuse, R22 ;  /* 0x00000016b9167221 */ /* 0x040fe20000010100 */
[----:B------:R-:W-:Y:S01]  /*5df0*/  FSETP.GE.FTZ.AND P1, PT, R202, RZ, PT ;  /* 0x000000ffca00720b */ /* 0x000fe20003f36000 */
[----:B------:R-:W-:Y:S01]  /*5e00*/  FADD.FTZ R23, -R185, R23 ;  /* 0x00000017b9177221 */ /* 0x000fe20000010100 */
[----:B------:R-:W-:Y:S01]  /*5e10*/  FSETP.GE.FTZ.AND P3, PT, R199, RZ, PT ;  /* 0x000000ffc700720b */ /* 0x000fe20003f76000 */
[----:B------:R-:W-:Y:S01]  /*5e20*/  FMUL.FTZ R6, R203, R2 ;  /* 0x00000002cb067220 */ /* 0x000fe20000410000 */
[----:B------:R-:W-:Y:S01]  /*5e30*/  F2FP.F16.F32.PACK_AB R2, R21, R32 ;  /* 0x000000201502723e */ /* 0x000fe200000000ff */
[----:B------:R-:W-:Y:S01]  /*5e40*/  FADD.FTZ R34, -R185, R34 ;  /* 0x00000022b9227221 */ /* 0x000fe20000010100 */
[----:B------:R-:W-:Y:S01]  /*5e50*/  FSETP.GE.FTZ.AND P2, PT, R197, RZ, PT ;  /* 0x000000ffc500720b */ /* 0x000fe20003f56000 */
[C---:B-----5:R-:W-:Y:S01]  /*5e60*/  FADD.FTZ R13, -R184.reuse, R13 ;  /* 0x0000000db80d7221 */ /* 0x060fe20000010100 */
[C---:B------:R-:W-:Y:S01]  /*5e70*/  FADD.FTZ R28, -R184.reuse, R28 ;  /* 0x0000001cb81c7221 */ /* 0x040fe20000010100 */
[----:B------:R3:W-:Y:S01]  /*5e80*/  STS [R222+0x15400], R2 ;  /* 0x01540002de007388 */ /* 0x0007e20000000800 */
[----:B------:R-:W-:Y:S01]  /*5e90*/  FSEL R23, R23, R185, P2 ;  /* 0x000000b917177208 */ /* 0x000fe20001000000 */
[----:B------:R-:W-:Y:S01]  /*5ea0*/  FADD.FTZ R24, -R184, R24 ;  /* 0x00000018b8187221 */ /* 0x000fe20000010100 */
[----:B------:R-:W-:Y:S02]  /*5eb0*/  FSETP.GE.FTZ.AND P2, PT, R190, RZ, PT ;  /* 0x000000ffbe00720b */ /* 0x000fe40003f56000 */
[----:B------:R4:W-:Y:S01]  /*5ec0*/  STS [R221+0x15000], R4 ;  /* 0x01500004dd007388 */ /* 0x0009e20000000800 */
[----:B------:R-:W-:Y:S01]  /*5ed0*/  FADD.FTZ R25, -R184, R25 ;  /* 0x00000019b8197221 */ /* 0x000fe20000010100 */
[----:B------:R-:W-:Y:S01]  /*5ee0*/  FMUL.FTZ R16, R197, R23 ;  /* 0x00000017c5107220 */ /* 0x000fe20000410000 */
[-C--:B------:R-:W-:Y:S01]  /*5ef0*/  FSEL R34, R34, R185.reuse, P2 ;  /* 0x000000b922227208 */ /* 0x080fe20001000000 */
[----:B--2---:R-:W-:Y:S01]  /*5f00*/  FADD.FTZ R0, -R185, R18 ;  /* 0x00000012b9007221 */ /* 0x004fe20000010100 */
[----:B------:R-:W-:Y:S01]  /*5f10*/  FSETP.GE.FTZ.AND P2, PT, R215, RZ, PT ;  /* 0x000000ffd700720b */ /* 0x000fe20003f56000 */
[C---:B------:R-:W-:Y:S01]  /*5f20*/  FADD.FTZ R10, -R183.reuse, R10 ;  /* 0x0000000ab70a7221 */ /* 0x040fe20000010100 */
[----:B------:R-:W-:Y:S01]  /*5f30*/  FSETP.GE.FTZ.AND P4, PT, R204, RZ, PT ;  /* 0x000000ffcc00720b */ /* 0x000fe20003f96000 */
[C---:B------:R-:W-:Y:S01]  /*5f40*/  FADD.FTZ R11, -R183.reuse, R11 ;  /* 0x0000000bb70b7221 */ /* 0x040fe20000010100 */
[-C--:B------:R-:W-:Y:S01]  /*5f50*/  FSEL R0, R0, R185.reuse, P1 ;  /* 0x000000b900007208 */ /* 0x080fe20000800000 */
[----:B------:R-:W-:Y:S01]  /*5f60*/  FADD.FTZ R15, -R183, R15 ;  /* 0x0000000fb70f7221 */ /* 0x000fe20000010100 */
        /* <DEDUP_REMOVED lines=20> */
[----:B------:R-:W-:Y:S01]  /*60b0*/  FSEL R2, R2, R184, P1 ;  /* 0x000000b802027208 */ /* 0x000fe20000800000 */
[----:B------:R-:W-:Y:S01]  /*60c0*/  FMUL.FTZ R185, R189, R185 ;  /* 0x000000b9bdb97220 */ /* 0x000fe20000410000 */
[----:B------:R-:W-:Y:S01]  /*60d0*/  FSETP.GE.FTZ.AND P1, PT, R191, RZ, PT ;  /* 0x000000ffbf00720b */ /* 0x000fe20003f36000 */
[----:B------:R-:W-:Y:S01]  /*60e0*/  FMUL.FTZ R6, R216, R6 ;  /* 0x00000006d8067220 */ /* 0x000fe20000410000 */
[----:B------:R-:W-:Y:S01]  /*60f0*/  FSEL R5, R5, R184, P2 ;  /* 0x000000b805057208 */ /* 0x000fe20001000000 */
[----:B------:R-:W-:Y:S01]  /*6100*/  FMUL.FTZ R2, R210, R2 ;  /* 0x00000002d2027220 */ /* 0x000fe20000410000 */
[----:B------:R-:W-:Y:S01]  /*6110*/  FSETP.GE.FTZ.AND P2, PT, R207, RZ, PT ;  /* 0x000000ffcf00720b */ /* 0x000fe20003f56000 */
[----:B------:R-:W-:Y:S01]  /*6120*/  IMAD.MOV.U32 R160, RZ, RZ, R229 ;  /* 0x000000ffffa07224 */ /* 0x000fe200078e00e5 */
[----:B------:R-:W-:Y:S01]  /*6130*/  FSETP.GE.FTZ.AND P3, PT, R201, RZ, PT ;  /* 0x000000ffc900720b */ /* 0x000fe20003f76000 */
[----:B------:R-:W-:Y:S01]  /*6140*/  IMAD.MOV.U32 R161, RZ, RZ, R228 ;  /* 0x000000ffffa17224 */ /* 0x000fe200078e00e4 */
[-C--:B------:R-:W-:Y:S02]  /*6150*/  FSEL R13, R13, R184.reuse, P2 ;  /* 0x000000b80d0d7208 */ /* 0x080fe40001000000 */
[----:B------:R-:W-:Y:S02]  /*6160*/  FSETP.GE.FTZ.AND P2, PT, R193, RZ, PT ;  /* 0x000000ffc100720b */ /* 0x000fe40003f56000 */
[-C--:B------:R-:W-:Y:S01]  /*6170*/  FSEL R25, R25, R184.reuse, P3 ;  /* 0x000000b819197208 */ /* 0x080fe20001800000 */
        /* <DEDUP_REMOVED lines=13> */
[-C--:B------:R-:W-:Y:S01]  /*6250*/  FSEL R11, R11, R183.reuse, P1 ;  /* 0x000000b70b0b7208 */ /* 0x080fe20000800000 */
[----:B------:R2:W-:Y:S01]  /*6260*/  STS [R222+0x16000], R0 ;  /* 0x01600000de007388 */ /* 0x0005e20000000800 */
[----:B------:R-:W-:Y:S01]  /*6270*/  FSETP.GE.FTZ.AND P3, PT, R205, RZ, PT ;  /* 0x000000ffcd00720b */ /* 0x000fe20003f76000 */
[----:B------:R-:W-:Y:S01]  /*6280*/  FMUL.FTZ R8, R191, R184 ;  /* 0x000000b8bf087220 */ /* 0x000fe20000410000 */
[----:B------:R-:W-:Y:S01]  /*6290*/  F2FP.F16.F32.PACK_AB R7, R7, R2 ;  /* 0x000000020707723e */ /* 0x000fe200000000ff */
[----:B------:R-:W-:Y:S01]  /*62a0*/  FADD.FTZ R2, -R183, R30 ;  /* 0x0000001eb7027221 */ /* 0x000fe20000010100 */
[----:B------:R-:W-:Y:S01]  /*62b0*/  FSEL R5, R5, R183, P2 ;  /* 0x000000b705057208 */ /* 0x000fe20001000000 */
        /* <DEDUP_REMOVED lines=24> */
[----:B--2---:R-:W-:Y:S02]  /*6440*/  F2FP.F16.F32.PACK_AB R0, R11, R12 ;  /* 0x0000000c0b00723e */ /* 0x004fe400000000ff */
        /* <DEDUP_REMOVED lines=10> */
[----:B--2---:R-:W-:Y:S05]  /*64f0*/  LEA R0, R181, UR4, 0x1 ;  /* 0x00000004b5007c11 */ /* 0x004fea000f8e08ff */
        /* <DEDUP_REMOVED lines=85> */
.L_x_524:
[----:B------:R-:W-:Y:S01]  /*6a50*/  LDSM.16.M88.4 R24, [R176] ;  /* 0x00000000b018783b */ /* 0x000fe20000000200 */
[C---:B------:R-:W-:Y:S01]  /*6a60*/  LEA R229, P1, R235.reuse, R160, 0x2 ;  /* 0x000000a0ebe57211 */ /* 0x040fe200078210ff */
[----:B------:R-:W-:Y:S01]  /*6a70*/  IMAD.U32 R2, RZ, RZ, UR21 ;  /* 0x00000015ff027e24 */ /* 0x000fe2000f8e00ff */
[----:B------:R-:W-:Y:S01]  /*6a80*/  ULOP3.LUT UR11, UR5, 0x1, URZ, 0xc0, !UPT ;  /* 0x00000001050b7892 */ /* 0x000fe2000f8ec03f */
[----:B------:R-:W2:Y:S01]  /*6a90*/  LDSM.16.MT88.4 R8, [R0+0x9000] ;  /* 0x009000000008783b */ /* 0x000ea20000004200 */
[----:B------:R-:W-:Y:S01]  /*6aa0*/  LEA.HI.X.SX32 R228, R235, R161, 0x2, P1 ;  /* 0x000000a1ebe47211 */ /* 0x000fe200008f16ff */
[----:B------:R-:W-:Y:S02]  /*6ab0*/  UISETP.GT.AND UP2, UPT, UR5, UR32, UPT ;  /* 0x000000200500728c */ /* 0x000fe4000bf44270 */
[----:B------:R-:W3:Y:S01]  /*6ac0*/  LDSM.16.MT88.4 R16, [R0+0xb000] ;  /* 0x00b000000010783b */ /* 0x000ee20000004200 */
[----:B------:R-:W-:Y:S02]  /*6ad0*/  UISETP.NE.U32.AND UP0, UPT, UR11, 0x1, UPT ;  /* 0x000000010b00788c */ /* 0x000fe4000bf05070 */
[----:B------:R-:W-:Y:S01]  /*6ae0*/  @UP3 UIADD3 UR12, UP1, UR16, -0x100, URZ ;  /* 0xffffff00100c3890 */ /* 0x000fe2000ff3e03f */
[----:B------:R-:W4:Y:S01]  /*6af0*/  LDSM.16.MT88.4 R28, [R0+0xd000] ;  /* 0x00d00000001c783b */ /* 0x000f220000004200 */
[----:B------:R-:W-:Y:S02]  /*6b00*/  UIADD3 UR5, UR5, -0x1, URZ ;  /* 0xffffffff05057890 */ /* 0x000fe4000fffe03f */
[----:B------:R-:W-:Y:S01]  /*6b10*/  @UP3 UIADD3.X UR11, UR17, -0x1, URZ, UP1, !UPT ;  /* 0xffffffff110b3890 */ /* 0x000fe20008ffe43f */
[----:B------:R-:W-:Y:S04]  /*6b20*/  LDSM.16.M88.4 R32, [R177] ;  /* 0x00000000b120783b */ /* 0x000fe80000000200 */
[----:B------:R-:W1:Y:S04]  /*6b30*/  LDSM.16.MT88.4 R132, [R0+0x9400] ;  /* 0x009400000084783b */ /* 0x000e680000004200 */
[----:B------:R-:W1:Y:S04]  /*6b40*/  LDSM.16.MT88.4 R136, [R0+0xb400] ;  /* 0x00b400000088783b */ /* 0x000e680000004200 */
[----:B------:R-:W1:Y:S04]  /*6b50*/  LDSM.16.MT88.4 R140, [R0+0xd400] ;  /* 0x00d40000008c783b */ /* 0x000e680000004200 */
[----:B------:R-:W-:Y:S04]  /*6b60*/  LDSM.16.M88.4 R144, [R179] ;  /* 0x00000000b390783b */ /* 0x000fe80000000200 */
[----:B------:R-:W1:Y:S04]  /*6b70*/  LDSM.16.MT88.4 R148, [R0+0x9800] ;  /* 0x009800000094783b */ /* 0x000e680000004200 */
[----:B------:R-:W1:Y:S01]  /*6b80*/  LDSM.16.MT88.4 R152, [R0+0xb800] ;  /* 0x00b800000098783b */ /* 0x000e620000004200 */
[C---:B--2---:R-:W-:Y:S03]  /*6b90*/  HMMA.16816.F32 R4, R24.reuse, R8, RZ ;  /* 0x000000081804723c */ /* 0x044fe600000018ff */
[----:B------:R-:W-:Y:S03]  /*6ba0*/  LDSM.16.MT88.4 R156, [R0+0x9c00] ;  /* 0x009c0000009c783b */ /* 0x000fe60000004200 */
[C---:B------:R-:W-:Y:S06]  /*6bb0*/  HMMA.16816.F32 R8, R24.reuse, R10, RZ ;  /* 0x0000000a1808723c */ /* 0x040fec00000018ff */
[C---:B---3--:R-:W-:Y:S06]  /*6bc0*/  HMMA.16816.F32 R12, R24.reuse, R16, RZ ;  /* 0x00000010180c723c */ /* 0x048fec00000018ff */
[C---:B------:R-:W-:Y:S06]  /*6bd0*/  HMMA.16816.F32 R16, R24.reuse, R18, RZ ;  /* 0x000000121810723c */ /* 0x040fec00000018ff */
[C---:B----4-:R-:W-:Y:S06]  /*6be0*/  HMMA.16816.F32 R20, R24.reuse, R28, RZ ;  /* 0x0000001c1814723c */ /* 0x050fec00000018ff */
[----:B------:R-:W-:Y:S01]  /*6bf0*/  HMMA.16816.F32 R24, R24, R30, RZ ;  /* 0x0000001e1818723c */ /* 0x000fe200000018ff */
[----:B------:R-:W2:Y:S05]  /*6c00*/  LDSM.16.MT88.4 R28, [R0+0xd800] ;  /* 0x00d80000001c783b */ /* 0x000eaa0000004200 */
[C---:B-1----:R-:W-:Y:S06]  /*6c10*/  HMMA.16816.F32 R4, R32.reuse, R132, R4 ;  /* 0x000000842004723c */ /* 0x042fec0000001804 */
[C---:B------:R-:W-:Y:S01]  /*6c20*/  HMMA.16816.F32 R8, R32.reuse, R134, R8 ;  /* 0x000000862008723c */ /* 0x040fe20000001808 */
[----:B------:R-:W1:Y:S05]  /*6c30*/  LDSM.16.M88.4 R132, [R178] ;  /* 0x00000000b284783b */ /* 0x000e6a0000000200 */
        /* <DEDUP_REMOVED lines=13> */
[C---:B--2---:R-:W-:Y:S06]  /*6d10*/  HMMA.16816.F32 R20, R144.reuse, R28, R20 ;  /* 0x0000001c9014723c */ /* 0x044fec0000001814 */
[----:B------:R-:W-:Y:S01]  /*6d20*/  HMMA.16816.F32 R24, R144, R30, R24 ;  /* 0x0000001e9018723c */ /* 0x000fe20000001818 */
[----:B------:R-:W2:Y:S04]  /*6d30*/  LDSM.16.MT88.4 R28, [R0+0xe000] ;  /* 0x00e00000001c783b */ /* 0x000ea80000004200 */
        /* <DEDUP_REMOVED lines=36> */
[C---:B--2---:R-:W-:Y:S06]  /*6f80*/  HMMA.16816.F32 R20, R132.reuse, R28, R20 ;  /* 0x0000001c8414723c */ /* 0x044fec0000001814 */
[----:B------:R-:W-:Y:S05]  /*6f90*/  HMMA.16816.F32 R24, R132, R30, R24 ;  /* 0x0000001e8418723c */ /* 0x000fea0000001818 */
[----:B------:R-:W-:Y:S01]  /*6fa0*/  IMAD.MOV.U32 R28, RZ, RZ, R229 ;  /* 0x000000ffff1c7224 */ /* 0x000fe200078e00e5 */
[C---:B-1----:R-:W-:Y:S01]  /*6fb0*/  HMMA.16816.F32 R4, R140.reuse, R156, R4 ;  /* 0x0000009c8c04723c */ /* 0x042fe20000001804 */
        /* <DEDUP_REMOVED lines=363> */
[----:B------:R-:W-:Y:S01]  /*8670*/  @UP0 UIADD3 UR19, UR13, UR5, URZ ;  /* 0x000000050d130290 */ /* 0x000fe2000fffe03f */
[----:B------:R-:W-:Y:S01]  /*8680*/  PLOP3.LUT P0, PT, PT, PT, UP0, 0x80, 0x0 ;  /* 0x000000000000781c */ /* 0x000fe20003f0f008 */
[----:B------:R-:W-:Y:S01]  /*8690*/  STS [R240+0x6000], R19 ;  /* 0x00600013f0007388 */ /* 0x000fe20000000800 */
[----:B------:R-:W-:-:S03]  /*86a0*/  @UP0 UMOV UR18, UR12 ;  /* 0x0000000c00120c82 */ /* 0x000fc60008000000 */
        /* <DEDUP_REMOVED lines=18> */
[----:B------:R3:W-:Y:S01]  /*87d0*/  STS [R239+0xb200], R4 ;  /* 0x00b20004ef007388 */ /* 0x0007e20000000800 */
[----:B-1----:R-:W-:Y:S01]  /*87e0*/  FMUL.FTZ R2, R77, UR8 ;  /* 0x000000084d027c20 */ /* 0x002fe20008410000 */
[----:B--2---:R-:W-:Y:S01]  /*87f0*/  FMUL.FTZ R0, R79, UR8 ;  /* 0x000000084f007c20 */ /* 0x004fe20008410000 */
[----:B------:R-:W-:Y:S06]  /*8800*/  @P0 BRA `(.L_x_526) ;  /* 0x0000000000340947 */ /* 0x000fec0003800000 */
        /* <DEDUP_REMOVED lines=13> */
.L_x_526:
[----:B------:R-:W-:Y:S01]  /*88e0*/  @UP0 UIADD3 UR5, UR44, UR45, URZ ;  /* 0x0000002d2c050290 */ /* 0x000fe2000fffe03f */
[----:B------:R-:W-:Y:S01]  /*88f0*/  F2FP.F16.F32.PACK_AB R2, R2, R76 ;  /* 0x0000004c0202723e */ /* 0x000fe200000000ff */
[----:B------:R-:W-:Y:S01]  /*8900*/  @UP0 ULDC.64 UR8, c[0x0][0x458] ;  /* 0x0001160000080ab9 */ /* 0x000fe20000000a00 */
[----:B------:R-:W-:Y:S01]  /*8910*/  F2FP.F16.F32.PACK_AB R0, R0, R78 ;  /* 0x0000004e0000723e */ /* 0x000fe200000000ff */
        /* <DEDUP_REMOVED lines=16> */
.L_x_527:
[----:B------:R1:W-:Y:S01]  /*8a20*/  STS [R240+0xb000], R2 ;  /* 0x00b00002f0007388 */ /* 0x0003e20000000800 */
[----:B------:R-:W-:Y:S01]  /*8a30*/  USHF.R.S32.HI UR5, URZ, 0x1f, UR42 ;  /* 0x0000001f3f057899 */ /* 0x000fe2000801142a */
[--C-:B------:R-:W-:Y:S01]  /*8a40*/  SHF.R.S32.HI R7, RZ, 0x1f, R246.reuse ;  /* 0x0000001fff077819 */ /* 0x100fe200000114f6 */
[----:B------:R-:W-:Y:S01]  /*8a50*/  IMAD.MOV.U32 R6, RZ, RZ, R246 ;  /* 0x000000ffff067224 */ /* 0x000fe200078e00f6 */
[----:B------:R2:W-:Y:S01]  /*8a60*/  STS [R240+0xb200], R0 ;  /* 0x00b20000f0007388 */ /* 0x0005e20000000800 */
[----:B------:R-:W-:Y:S01]  /*8a70*/  UIMAD UR11, UR5, UR14, URZ ;  /* 0x0000000e050b72a4 */ /* 0x000fe2000f8e023f */
[----:B------:R-:W-:Y:S01]  /*8a80*/  BSSY B0, `(.L_x_528) ;  /* 0x000002a000007945 */ /* 0x000fe20003800000 */
[----:B------:R-:W-:Y:S01]  /*8a90*/  UIMAD UR10, UR41, -0x80, UR10 ;  /* 0xffffff80290a78a4 */ /* 0x000fe2000f8e020a */
[----:B------:R-:W-:Y:S01]  /*8aa0*/  BAR.SYNC.DEFER_BLOCKING 0x0 ;  /* 0x0000000000007b1d */ /* 0x000fe20000010000 */
[----:B------:R-:W-:Y:S01]  /*8ab0*/  UIMAD UR11, UR42, UR15, UR11 ;  /* 0x0000000f2a0b72a4 */ /* 0x000fe2000f8e020b */
[----:B------:R-:W-:Y:S01]  /*8ac0*/  SHF.R.S32.HI R25, RZ, 0x1f, R238 ;  /* 0x0000001fff197819 */ /* 0x000fe200000114ee */
[----:B------:R-:W-:-:S02]  /*8ad0*/  USHF.R.S32.HI UR20, URZ, 0x1f, UR58 ;  /* 0x0000001f3f147899 */ /* 0x000fc4000801143a */
[C---:B------:R-:W-:Y:S01]  /*8ae0*/  ISETP.GE.AND P2, PT, R238.reuse, UR10, PT ;  /* 0x0000000aee007c0c */ /* 0x040fe2000bf46270 */
[----:B------:R-:W-:Y:S01]  /*8af0*/  ULDC.64 UR16, c[0x0][0x468] ;  /* 0x00011a0000107ab9 */ /* 0x000fe20000000a00 */
[----:B-1----:R-:W-:Y:S01]  /*8b00*/  IADD3 R2, R238, 0x40, RZ ;  /* 0x00000040ee027810 */ /* 0x002fe20007ffe0ff */
[----:B--2---:R-:W-:-:S03]  /*8b10*/  IMAD.U32 R0, RZ, RZ, UR14 ;  /* 0x0000000eff007e24 */ /* 0x004fc6000f8e00ff */
[----:B------:R-:W-:Y:S01]  /*8b20*/  ISETP.GE.AND P1, PT, R2, UR10, PT ;  /* 0x0000000a02007c0c */ /* 0x000fe2000bf26270 */
[----:B------:R1:W2:Y:S01]  /*8b30*/  LDS.128 R36, [R162+0xa000] ;  /* 0x00a00000a2247984 */ /* 0x0002a20000000c00 */
[----:B---3--:R-:W-:-:S03]  /*8b40*/  IMAD.WIDE.U32 R4, R0, UR42, R6 ;  /* 0x0000002a00047c25 */ /* 0x008fc6000f8e0006 */
[----:B------:R1:W3:Y:S01]  /*8b50*/  LDS.128 R32, [R162+0xc000] ;  /* 0x00c00000a2207984 */ /* 0x0002e20000000c00 */
[----:B------:R-:W-:Y:S01]  /*8b60*/  IMAD.U32 R0, RZ, RZ, UR11 ;  /* 0x0000000bff007e24 */ /* 0x000fe2000f8e00ff */
[----:B------:R-:W-:Y:S01]  /*8b70*/  IADD3 R4, P0, R4, UR18, RZ ;  /* 0x0000001204047c10 */ /* 0x000fe2000ff1e0ff */
[----:B------:R-:W-:Y:S01]  /*8b80*/  UIMAD UR11, UR20, UR16, URZ ;  /* 0x00000010140b72a4 */ /* 0x000fe2000f8e023f */
[----:B------:R1:W4:Y:S02]  /*8b90*/  LDS.128 R28, [R162+0xe000] ;  /* 0x00e00000a21c7984 */ /* 0x0003240000000c00 */
[----:B------:R-:W-:Y:S01]  /*8ba0*/  IADD3.X R5, R5, UR19, R0, P0, !PT ;  /* 0x0000001305057c10 */ /* 0x000fe200087fe400 */
[----:B------:R-:W-:Y:S01]  /*8bb0*/  IMAD.U32 R0, RZ, RZ, UR16 ;  /* 0x00000010ff007e24 */ /* 0x000fe2000f8e00ff */
[----:B------:R1:W1:Y:S01]  /*8bc0*/  LDS.128 R48, [R162+0x10000] ;  /* 0x01000000a2307984 */ /* 0x0002620000000c00 */
[----:B------:R-:W-:Y:S02]  /*8bd0*/  UIMAD UR17, UR58, UR17, UR11 ;  /* 0x000000113a1172a4 */ /* 0x000fe4000f8e020b */
[----:B------:R-:W-:Y:S01]  /*8be0*/  IMAD.WIDE.U32 R8, R0, UR58, R4 ;  /* 0x0000003a00087c25 */ /* 0x000fe2000f8e0004 */
[----:B------:R1:W1:Y:S04]  /*8bf0*/  LDS.128 R44, [R162+0x12000] ;  /* 0x01200000a22c7984 */ /* 0x0002680000000c00 */
[----:B------:R1:W1:Y:S01]  /*8c00*/  LDS.128 R40, [R162+0x14000] ;  /* 0x01400000a2287984 */ /* 0x0002620000000c00 */
[----:B------:R-:W-:Y:S01]  /*8c10*/  IADD3 R24, R9, UR17, RZ ;  /* 0x0000001109187c10 */ /* 0x000fe2000fffe0ff */
[----:B------:R-:W-:Y:S06]  /*8c20*/  @P2 BRA `(.L_x_529) ;  /* 0x00000000003c2947 */ /* 0x000fec0003800000 */
[----:B------:R-:W2:Y:S01]  /*8c30*/  LDS.128 R16, [R162+0xb000] ;  /* 0x00b00000a2107984 */ /* 0x000ea20000000c00 */
[----:B------:R-:W-:Y:S01]  /*8c40*/  MOV R4, R8 ;  /* 0x0000000800047202 */ /* 0x000fe20000000f00 */
[----:B------:R-:W-:Y:S01]  /*8c50*/  IMAD R0, R25, UR14, RZ ;  /* 0x0000000e19007c24 */ /* 0x000fe2000f8e02ff */
[----:B------:R-:W-:Y:S01]  /*8c60*/  MOV R5, R24 ;  /* 0x0000001800057202 */ /* 0x000fe20000000f00 */
[----:B------:R-:W3:Y:S01]  /*8c70*/  LDS.128 R12, [R162+0x9000] ;  /* 0x00900000a20c7984 */ /* 0x000ee20000000c00 */
[----:B------:R-:W-:Y:S01]  /*8c80*/  ULDC.64 UR16, c[0x0][0x3f0] ;  /* 0x0000fc0000107ab9 */ /* 0x000fe20000000a00 */
[C---:B------:R-:W-:Y:S02]  /*8c90*/  IMAD R0, R238.reuse, UR15, R0 ;  /* 0x0000000fee007c24 */ /* 0x040fe4000f8e0200 */
[----:B------:R-:W4:Y:S01]  /*8ca0*/  LDS.128 R20, [R162+0xd000] ;  /* 0x00d00000a2147984 */ /* 0x000f220000000c00 */
[----:B------:R-:W-:-:S05]  /*8cb0*/  IMAD.WIDE.U32 R10, R238, UR14, R4 ;  /* 0x0000000eee0a7c25 */ /* 0x000fca000f8e0004 */
[----:B------:R-:W-:Y:S02]  /*8cc0*/  IADD3 R0, R0, R11, RZ ;  /* 0x0000000b00007210 */ /* 0x000fe40007ffe0ff */
[----:B------:R-:W-:-:S04]  /*8cd0*/  LEA R4, P0, R10, UR16, 0x1 ;  /* 0x000000100a047c11 */ /* 0x000fc8000f8008ff */
[----:B------:R-:W-:-:S05]  /*8ce0*/  LEA.HI.X R5, R10, UR17, R0, 0x1, P0 ;  /* 0x000000110a057c11 */ /* 0x000fca00080f0c00 */
[----:B--2---:R2:W-:Y:S04]  /*8cf0*/  STG.E.128 desc[UR6][R4.64+0x40], R16 ;  /* 0x0000401004007986 */ /* 0x0045e8000c101d06 */
[----:B---3--:R2:W-:Y:S04]  /*8d00*/  STG.E.128 desc[UR6][R4.64], R12 ;  /* 0x0000000c04007986 */ /* 0x0085e8000c101d06 */
[----:B----4-:R2:W-:Y:S02]  /*8d10*/  STG.E.128 desc[UR6][R4.64+0x80], R20 ;  /* 0x0000801404007986 */ /* 0x0105e4000c101d06 */
.L_x_529:
[----:B------:R-:W-:Y:S05]  /*8d20*/  BSYNC B0 ;  /* 0x0000000000007941 */ /* 0x000fea0003800000 */
.L_x_528:
[----:B------:R-:W-:Y:S04]  /*8d30*/  BSSY B0, `(.L_x_530) ;  /* 0x0000010000007945 */ /* 0x000fe80003800000 */
[----:B------:R-:W-:Y:S05]  /*8d40*/  @P1 BRA `(.L_x_531) ;  /* 0x0000000000381947 */ /* 0x000fea0003800000 */
[----:B------:R-:W-:Y:S01]  /*8d50*/  IADD3 R0, P0, R238, 0x40, RZ ;  /* 0x00000040ee007810 */ /* 0x000fe20007f1e0ff */
[----:B--2---:R-:W-:Y:S01]  /*8d60*/  IMAD.MOV.U32 R4, RZ, RZ, R8 ;  /* 0x000000ffff047224 */ /* 0x004fe200078e0008 */
        /* <DEDUP_REMOVED lines=10> */
[----:B---3--:R2:W-:Y:S04]  /*8e10*/  STG.E.128 desc[UR6][R4.64+0x40], R32 ;  /* 0x0000402004007986 */ /* 0x0085e8000c101d06 */
[----:B----4-:R2:W-:Y:S02]  /*8e20*/  STG.E.128 desc[UR6][R4.64+0x80], R28 ;  /* 0x0000801c04007986 */ /* 0x0105e4000c101d06 */
.L_x_531:
[----:B------:R-:W-:Y:S05]  /*8e30*/  BSYNC B0 ;  /* 0x0000000000007941 */ /* 0x000fea0003800000 */
.L_x_530:
        /* <DEDUP_REMOVED lines=28> */
[----:B--2---:R2:W-:Y:S04]  /*9000*/  STG.E.128 desc[UR6][R4.64], R16 ;  /* 0x0000001004007986 */ /* 0x0045e8000c101d06 */
[----:B------:R2:W-:Y:S04]  /*9010*/  STG.E.128 desc[UR6][R4.64+0x40], R12 ;  /* 0x0000400c04007986 */ /* 0x0005e8000c101d06 */
[----:B-1----:R2:W-:Y:S02]  /*9020*/  STG.E.128 desc[UR6][R4.64+0x80], R160 ;  /* 0x000080a004007986 */ /* 0x0025e4000c101d06 */
.L_x_533:
[----:B------:R-:W-:Y:S05]  /*9030*/  BSYNC B0 ;  /* 0x0000000000007941 */ /* 0x000fea0003800000 */
.L_x_532:
        /* <DEDUP_REMOVED lines=14> */
.L_x_522:
[----:B------:R-:W-:Y:S05]  /*9120*/  BSYNC B1 ;  /* 0x0000000000017941 */ /* 0x000fea0003800000 */
.L_x_508:
[----:B------:R-:W-:Y:S01]  /*9130*/  R2UR UR8, R248 ;  /* 0x00000000f80872ca */ /* 0x000fe200000e0000 */
[----:B------:R-:W-:Y:S02]  /*9140*/  ULDC UR5, c[0x0][0xc] ;  /* 0x0000030000057ab9 */ /* 0x000fe40000000800 */
[----:B------:R-:W-:-:S10]  /*9150*/  UIADD3 UR41, UR5, UR41, URZ ;  /* 0x0000002905297290 */ /* 0x000fd4000fffe03f */
[----:B------:R-:W-:-:S06]  /*9160*/  UISETP.GE.AND UP0, UPT, UR41, UR8, UPT ;  /* 0x000000082900728c */ /* 0x000fcc000bf06270 */
[----:B------:R-:W-:-:S13]  /*9170*/  PLOP3.LUT P0, PT, PT, PT, UP0, 0x80, 0x0 ;  /* 0x000000000000781c */ /* 0x000fda0003f0f008 */
[----:B------:R-:W-:Y:S05]  /*9180*/  @P0 BRA `(.L_x_534) ;  /* 0x0000000000040947 */ /* 0x000fea0003800000 */
[----:B------:R-:W-:Y:S05]  /*9190*/  BRA `(.L_x_535) ;  /* 0xffffff7800787947 */ /* 0x000fea000383ffff */
.L_x_534:
[----:B------:R-:W-:Y:S05]  /*91a0*/  EXIT ;  /* 0x000000000000794d */ /* 0x000fea0003800000 */
.L_x_536:
        /* <DEDUP_REMOVED lines=13> */
.L_x_688:


//--------------------- .text._ZN5flash44flash_bwd_dq_dk_dv_loop_seqk_parallel_kernelI23Flash_bwd_kernel_traitsILi96ELi64ELi128ELi8ELi2ELi4ELi4ELb0ELb0EN7cutlass6half_tE19Flash_kernel_traitsILi96ELi64ELi128ELi8ES3_EELb0ELb1ELb0ELb0ELb0ELb1ELb1EEEvNS_16Flash_bwd_paramsE --------------------------
	.section	.text._ZN5flash44flash_bwd_dq_dk_dv_loop_seqk_parallel_kernelI23Flash_bwd_kernel_traitsILi96ELi64ELi128ELi8ELi2ELi4ELi4ELb0ELb0EN7cutlass6half_tE19Flash_kernel_traitsILi96ELi64ELi128ELi8ES3_EELb0ELb1ELb0ELb0ELb0ELb1ELb1EEEvNS_16Flash_bwd_paramsE,"ax",@progbits
	.align	128
        .global         _ZN5flash44flash_bwd_dq_dk_dv_loop_seqk_parallel_kernelI23Flash_bwd_kernel_traitsILi96ELi64ELi128ELi8ELi2ELi4ELi4ELb0ELb0EN7cutlass6half_tE19Flash_kernel_traitsILi96ELi64ELi128ELi8ES3_EELb0ELb1ELb0ELb0ELb0ELb1ELb1EEEvNS_16Flash_bwd_paramsE
        .type           _ZN5flash44flash_bwd_dq_dk_dv_loop_seqk_parallel_kernelI23Flash_bwd_kernel_traitsILi96ELi64ELi128ELi8ELi2ELi4ELi4ELb0ELb0EN7cutlass6half_tE19Flash_kernel_traitsILi96ELi64ELi128ELi8ES3_EELb0ELb1ELb0ELb0ELb0ELb1ELb1EEEvNS_16Flash_bwd_paramsE,@function
        .size           _ZN5flash44flash_bwd_dq_dk_dv_loop_seqk_parallel_kernelI23Flash_bwd_kernel_traitsILi96ELi64ELi128ELi8ELi2ELi4ELi4ELb0ELb0EN7cutlass6half_tE19Flash_kernel_traitsILi96ELi64ELi128ELi8ES3_EELb0ELb1ELb0ELb0ELb0ELb1ELb1EEEvNS_16Flash_bwd_paramsE,(.L_x_689 - _ZN5flash44flash_bwd_dq_dk_dv_loop_seqk_parallel_kernelI23Flash_bwd_kernel_traitsILi96ELi64ELi128ELi8ELi2ELi4ELi4ELb0ELb0EN7cutlass6half_tE19Flash_kernel_traitsILi96ELi64ELi128ELi8ES3_EELb0ELb1ELb0ELb0ELb0ELb1ELb1EEEvNS_16Flash_bwd_paramsE)
        .other          _ZN5flash44flash_bwd_dq_dk_dv_loop_seqk_parallel_kernelI23Flash_bwd_kernel_traitsILi96ELi64ELi128ELi8ELi2ELi4ELi4ELb0ELb0EN7cutlass6half_tE19Flash_kernel_traitsILi96ELi64ELi128ELi8ES3_EELb0ELb1ELb0ELb0ELb0ELb1ELb1EEEvNS_16Flash_bwd_paramsE,@"STO_CUDA_ENTRY STV_DEFAULT"
_ZN5flash44flash_bwd_dq_dk_dv_loop_seqk_parallel_kernelI23Flash_bwd_kernel_traitsILi96ELi64ELi128ELi8ELi2ELi4ELi4ELb0ELb0EN7cutlass6half_tE19Flash_kernel_traitsILi96ELi64ELi128ELi8ES3_EELb0ELb1ELb0ELb0ELb0ELb1ELb1EEEvNS_16Flash_bwd_paramsE:
.text._ZN5flash44flash_bwd_dq_dk_dv_loop_seqk_parallel_kernelI23Flash_bwd_kernel_traitsILi96ELi64ELi128ELi8ELi2ELi4ELi4ELb0ELb0EN7cutlass6half_tE19Flash_kernel_traitsILi96ELi64ELi128ELi8ES3_EELb0ELb1ELb0ELb0ELb0ELb1ELb1EEEvNS_16Flash_bwd_paramsE:
        /* <DEDUP_REMOVED lines=19> */
[----:B------:R-:W4:Y:S08]  /*0130*/  S2UR UR49, SR_CTAID.Y ;  /* 0x00000000003179c3 */ /* 0x000f300000002600 */
[----:B------:R-:W5:Y:S01]  /*0140*/  S2UR UR59, SR_CTAID.Z ;  /* 0x00000000003b79c3 */ /* 0x000f620000002700 */
[----:B---3--:R-:W-:Y:S01]  /*0150*/  ULEA UR4, UR4, UR5, 0x18 ;  /* 0x0000000504047291 */ /* 0x008fe2000f8ec03f */
[----:B--2---:R-:W-:Y:S01]  /*0160*/  SHF.R.S32.HI R15, RZ, 0x1f, R13 ;  /* 0x0000001fff0f7819 */ /* 0x004fe2000001140d */
[----:B------:R-:W-:Y:S01]  /*0170*/  IMAD.SHL.U32 R247, R13, 0x2, RZ ;  /* 0x000000020df77824 */ /* 0x000fe200078e00ff */
[----:B----4-:R-:W-:-:S02]  /*0180*/  USHF.L.U32 UR5, UR49, 0x7, URZ ;  /* 0x0000000731057899 */ /* 0x010fc4000800063f */
[CC--:B------:R-:W-:Y:S02]  /*0190*/  LEA.HI R2, R15.reuse, R13.reuse, RZ, 0x4 ;  /* 0x0000000d0f027211 */ /* 0x0c0fe400078f20ff */
[CC--:B------:R-:W-:Y:S02]  /*01a0*/  LEA.HI R18, R15.reuse, R13.reuse, RZ, 0x3 ;  /* 0x0000000d0f127211 */ /* 0x0c0fe400078f18ff */
[----:B------:R-:W-:Y:S01]  /*01b0*/  LEA.HI R11, R15, R13, RZ, 0x2 ;  /* 0x0000000d0f0b7211 */ /* 0x000fe200078f10ff */
[----:B-----5:R-:W-:Y:S01]  /*01c0*/  USHF.R.S32.HI UR6, URZ, 0x1f, UR59 ;  /* 0x0000001f3f067899 */ /* 0x020fe2000801143b */
        /* <DEDUP_REMOVED lines=15> */
[----:B------:R-:W-:Y:S02]  /*02c0*/  LEA.HI R16, R3, R0, RZ, 0x3 ;  /* 0x0000000003107211 */ /* 0x000fe400078f18ff */
[----:B------:R-:W-:Y:S02]  /*02d0*/  LOP3.LUT R3, R5, 0x7fffffe, RZ, 0xc0, !PT ;  /* 0x07fffffe05037812 */ /* 0x000fe400078ec0ff */
[----:B------:R-:W-:Y:S02]  /*02e0*/  SHF.R.U32.HI R7, RZ, 0x3, R2 ;  /* 0x00000003ff077819 */ /* 0x000fe40000011602 */
[----:B------:R-:W-:Y:S01]  /*02f0*/  LOP3.LUT R4, R2, 0x18, R248, 0xf8, !PT ;  /* 0x0000001802047812 */ /* 0x000fe200078ef8f8 */
[----:B------:R-:W-:Y:S01]  /*0300*/  IMAD.IADD R20, R0, 0x1, -R3 ;  /* 0x0000000100147824 */ /* 0x000fe200078e0a03 */
[----:B------:R-:W-:Y:S02]  /*0310*/  LOP3.LUT R2, R16, 0xfffffff8, RZ, 0xc0, !PT ;  /* 0xfffffff810027812 */ /* 0x000fe400078ec0ff */
[----:B------:R-:W-:-:S02]  /*0320*/  LOP3.LUT R3, R18, 0xfffffff8, RZ, 0xc0, !PT ;  /* 0xfffffff812037812 */ /* 0x000fc400078ec0ff */
[----:B------:R-:W-:Y:S01]  /*0330*/  LOP3.LUT R244, R4, R7, RZ, 0x3c, !PT ;  /* 0x0000000704f47212 */ /* 0x000fe200078e3cff */
[----:B------:R-:W-:Y:S01]  /*0340*/  IMAD.IADD R19, R0, 0x1, -R2 ;  /* 0x0000000100137824 */ /* 0x000fe200078e0a02 */
[----:B------:R-:W-:Y:S01]  /*0350*/  LEA.HI R2, R15, R13, RZ, 0x6 ;  /* 0x0000000d0f027211 */ /* 0x000fe200078f30ff */
[----:B------:R-:W-:Y:S01]  /*0360*/  IMAD.IADD R8, R13, 0x1, -R3 ;  /* 0x000000010d087824 */ /* 0x000fe200078e0a03 */
        /* <DEDUP_REMOVED lines=9> */
[--C-:B------:R-:W-:Y:S02]  /*0400*/  SHF.R.S32.HI R7, RZ, 0x1, R5.reuse ;  /* 0x00000001ff077819 */ /* 0x100fe40000011405 */
        /* <DEDUP_REMOVED lines=20> */
[----:B------:R-:W-:Y:S01]  /*0550*/  SHF.R.S32.HI R13, RZ, 0x7, R2 ;  /* 0x00000007ff0d7819 */ /* 0x000fe20000011402 */
[----:B------:R1:W-:Y:S01]  /*0560*/  STL [R1], R22 ;  /* 0x0000001601007387 */ /* 0x0003e20000100800 */
[----:B------:R-:W-:Y:S01]  /*0570*/  LOP3.LUT R2, R3, 0xfffffffe, RZ, 0xc0, !PT ;  /* 0xfffffffe03027812 */ /* 0x000fe200078ec0ff */
[----:B------:R-:W-:Y:S01]  /*0580*/  IMAD.SHL.U32 R3, R8, 0x40, RZ ;  /* 0x0000004008037824 */ /* 0x000fe200078e00ff */
[----:B------:R-:W-:Y:S01]  /*0590*/  LOP3.LUT R0, R0, 0xfffffffc, RZ, 0xc0, !PT ;  /* 0xfffffffc00007812 */ /* 0x000fe200078ec0ff */
[----:B------:R-:W-:Y:S01]  /*05a0*/  IMAD.SHL.U32 R8, R12, 0x2, RZ ;  /* 0x000000020c087824 */ /* 0x000fe200078e00ff */
[C---:B------:R-:W-:Y:S01]  /*05b0*/  LEA.HI R12, R5.reuse, R5, RZ, 0x1 ;  /* 0x00000005050c7211 */ /* 0x040fe200078f08ff */
[C---:B------:R-:W-:Y:S01]  /*05c0*/  IMAD.IADD R15, R252.reuse, 0x1, -R2 ;  /* 0x00000001fc0f7824 */ /* 0x040fe200078e0a02 */
[----:B------:R-:W-:Y:S01]  /*05d0*/  LOP3.LUT R6, R5, 0x1, RZ, 0xc0, !PT ;  /* 0x0000000105067812 */ /* 0x000fe200078ec0ff */
[----:B------:R-:W-:Y:S01]  /*05e0*/  IMAD.IADD R0, R252, 0x1, -R0 ;  /* 0x00000001fc007824 */ /* 0x000fe200078e0a00 */
[----:B------:R-:W-:-:S02]  /*05f0*/  SHF.R.S32.HI R2, RZ, 0x1, R11 ;  /* 0x00000001ff027819 */ /* 0x000fc4000001140b */
[----:B------:R-:W-:Y:S01]  /*0600*/  LOP3.LUT R4, R12, 0x3fffffe, RZ, 0xc0, !PT ;  /* 0x03fffffe0c047812 */ /* 0x000fe200078ec0ff */
[----:B------:R-:W-:Y:S01]  /*0610*/  IMAD R11, R0, 0x200, R8 ;  /* 0x00000200000b7824 */ /* 0x000fe200078e0208 */
[----:B------:R-:W-:Y:S02]  /*0620*/  LOP3.LUT R7, R3, 0x1c0, RZ, 0xc0, !PT ;  /* 0x000001c003077812 */ /* 0x000fe400078ec0ff */
[----:B------:R-:W-:Y:S01]  /*0630*/  ISETP.NE.U32.AND P5, PT, R6, 0x1, PT ;  /* 0x000000010600780c */ /* 0x000fe20003fa5070 */
[C---:B------:R-:W-:Y:S01]  /*0640*/  IMAD.SHL.U32 R6, R2.reuse, 0x40, RZ ;  /* 0x0000004002067824 */ /* 0x040fe200078e00ff */
[----:B------:R-:W-:Y:S01]  /*0650*/  SHF.R.S32.HI R3, RZ, 0x3, R16 ;  /* 0x00000003ff037819 */ /* 0x000fe20000011410 */
[----:B------:R-:W-:Y:S01]  /*0660*/  IMAD.IADD R16, R5, 0x1, -R4 ;  /* 0x0000000105107824 */ /* 0x000fe200078e0a04 */
[----:B------:R-:W-:Y:S01]  /*0670*/  LOP3.LUT P6, RZ, R2, 0x2, RZ, 0xc0, !PT ;  /* 0x0000000202ff7812 */ /* 0x000fe200078cc0ff */
[C---:B------:R-:W-:Y:S01]  /*0680*/  IMAD.SHL.U32 R2, R0.reuse, 0x10, RZ ;  /* 0x0000001000027824 */ /* 0x040fe200078e00ff */
        /* <DEDUP_REMOVED lines=24> */
[----:B------:R-:W-:Y:S01]  /*0810*/  SHF.R.S32.HI R10, RZ, 0x1f, R22 ;  /* 0x0000001fff0a7819 */ /* 0x000fe20000011416 */
        /* <DEDUP_REMOVED lines=22> */
[----:B------:R-:W-:Y:S02]  /*0980*/  LOP3.LUT R8, R8, R0, R7, 0x1e, !PT ;  /* 0x0000000008087212 */ /* 0x000fe400078e1e07 */
[----:B------:R-:W-:Y:S02]  /*0990*/  LEA.HI R0, R10, R22, RZ, 0x2 ;  /* 0x000000160a007211 */ /* 0x000fe400078f10ff */
[--C-:B------:R-:W-:Y:S01]  /*09a0*/  LOP3.LUT R176, R176, R3, R4.reuse, 0x1e, !PT ;  /* 0x00000003b0b07212 */ /* 0x100fe200078e1e04 */
[----:B------:R-:W-:Y:S01]  /*09b0*/  IMAD.IADD R8, R8, 0x1, R11 ;  /* 0x0000000108087824 */ /* 0x000fe200078e020b */
[----:B------:R-:W-:-:S02]  /*09c0*/  LOP3.LUT R3, R6, R2, R4, 0x1e, !PT ;  /* 0x0000000206037212 */ /* 0x000fc400078e1e04 */
[----:B------:R-:W-:Y:S01]  /*09d0*/  LOP3.LUT R2, R6, R9, R2, 0x1e, !PT ;  /* 0x0000000906027212 */ /* 0x000fe200078e1e02 */
[----:B------:R-:W-:Y:S01]  /*09e0*/  IMAD.U32 R176, R20, 0x200, R176 ;  /* 0x0000020014b07824 */ /* 0x000fe200078e00b0 */
[----:B------:R-:W-:Y:S01]  /*09f0*/  SHF.R.S32.HI R4, RZ, 0x2, R0 ;  /* 0x00000002ff047819 */ /* 0x000fe20000011400 */
[----:B------:R-:W-:Y:S01]  /*0a00*/  IMAD.SHL.U32 R0, R21, 0x20, RZ ;  /* 0x0000002015007824 */ /* 0x000fe200078e00ff */
[----:B------:R-:W-:Y:S02]  /*0a10*/  SEL R177, R180, 0xffffffe0, !P1 ;  /* 0xffffffe0b4b17807 */ /* 0x000fe40004800000 */
[----:B------:R-:W-:Y:S01]  /*0a20*/  SEL R178, R178, 0x40, P2 ;  /* 0x00000040b2b27807 */ /* 0x000fe20001000000 */
[----:B------:R-:W-:Y:S01]  /*0a30*/  IMAD.IADD R181, R0, 0x1, R2 ;  /* 0x0000000100b57824 */ /* 0x000fe200078e0202 */
[----:B------:R-:W-:Y:S01]  /*0a40*/  SEL R174, R180, 0xffffffe0, !P6 ;  /* 0xffffffe0b4ae7807 */ /* 0x000fe20007000000 */
[----:B------:R-:W-:Y:S01]  /*0a50*/  IMAD.U32 R2, RZ, RZ, UR5 ;  /* 0x00000005ff027e24 */ /* 0x000fe2000f8e00ff */
[----:B------:R-:W-:Y:S01]  /*0a60*/  USHF.R.S32.HI UR5, URZ, 0x1f, UR59 ;  /* 0x0000001f3f057899 */ /* 0x000fe2000801143b */
[----:B------:R-:W-:Y:S01]  /*0a70*/  IMAD R250, R15, 0x10, R4 ;  /* 0x000000100ffa7824 */ /* 0x000fe200078e0204 */
[----:B------:R-:W-:Y:S01]  /*0a80*/  LEA R173, R173, UR4, 0x1 ;  /* 0x00000004adad7c11 */ /* 0x000fe2000f8e08ff */
[----:B------:R-:W-:Y:S01]  /*0a90*/  IMAD R4, R15, 0x200, R0 ;  /* 0x000002000f047824 */ /* 0x000fe200078e0200 */
[----:B------:R-:W-:Y:S01]  /*0aa0*/  LOP3.LUT P0, RZ, R17, 0x2, RZ, 0xc0, !PT ;  /* 0x0000000211ff7812 */ /* 0x000fe2000780c0ff */
        /* <DEDUP_REMOVED lines=10> */
[----:B------:R-:W-:Y:S01]  /*0b50*/  VIADD R0, R250, 0xffffffc0 ;  /* 0xffffffc0fa007836 */ /* 0x000fe20000000000 */
[----:B------:R-:W-:-:S02]  /*0b60*/  LEA R176, R176, UR5, 0x1 ;  /* 0x00000005b0b07c11 */ /* 0x000fc4000f8e08ff */
[----:B------:R-:W-:Y:S01]  /*0b70*/  LEA R3, R5, UR4, 0x1 ;  /* 0x0000000405037c11 */ /* 0x000fe2000f8e08ff */
[----:B------:R-:W-:Y:S01]  /*0b80*/  IMAD.SHL.U32 R245, R0, 0x4, RZ ;  /* 0x0000000400f57824 */ /* 0x000fe200078e00ff */
[----:B------:R-:W-:Y:S01]  /*0b90*/  LEA R239, R8, UR6, 0x1 ;  /* 0x0000000608ef7c11 */ /* 0x000fe2000f8e08ff */
[C---:B------:R-:W-:Y:S01]  /*0ba0*/  IMAD.IADD R177, R176.reuse, 0x1, R177 ;  /* 0x00000001b0b17824 */ /* 0x040fe200078e02b1 */
[----:B------:R-:W-:Y:S01]  /*0bb0*/  SHF.R.S32.HI R2, RZ, 0x1f, R0 ;  /* 0x0000001fff027819 */ /* 0x000fe20000011400 */
[----:B------:R-:W-:Y:S01]  /*0bc0*/  IMAD.IADD R179, R176, 0x1, R178 ;  /* 0x00000001b0b37824 */ /* 0x000fe200078e02b2 */
[----:B------:R-:W-:Y:S01]  /*0bd0*/  ULDC.64 UR6, c[0x0][0x208] ;  /* 0x0000820000067ab9 */ /* 0x000fe20000000a00 */
[----:B------:R-:W-:Y:S01]  /*0be0*/  VIADD R240, R239, 0x20 ;  /* 0x00000020eff07836 */ /* 0x000fe20000000000 */
[----:B------:R-:W-:Y:S01]  /*0bf0*/  SHF.L.U64.HI R246, R0, 0x2, R2 ;  /* 0x0000000200f67819 */ /* 0x000fe20000010202 */
[----:B------:R-:W-:Y:S02]  /*0c00*/  IMAD.IADD R178, R177, 0x1, R178 ;  /* 0x00000001b1b27824 */ /* 0x000fe400078e02b2 */
[----:B-1----:R-:W-:-:S07]  /*0c10*/  @P3 VIADD R240, R239, 0xffffffe0 ;  /* 0xffffffe0eff03836 */ /* 0x002fce0000000000 */
.L_x_565:
        /* <DEDUP_REMOVED lines=67> */
.L_x_537:
        /* <DEDUP_REMOVED lines=62> */
[----:B------:R-:W-:-:S02]  /*1430*/  USEL UR31, UR18, URZ, UP2 ;  /* 0x0000003f121f7287 */ /* 0x000fc40009000000 */
[----:B------:R-:W-:Y:S01]  /*1440*/  UIMAD.WIDE.U32 UR12, UR10, UR8, URZ ;  /* 0x000000080a0c72a5 */ /* 0x000fe2000f8e003f */
[----:B------:R-:W-:Y:S01]  /*1450*/  IMAD.HI.U32 R0, R5, R0, R4 ;  /* 0x0000000005007227 */ /* 0x000fe200078e0004 */
[----:B------:R-:W-:Y:S02]  /*1460*/  UIADD3 UR50, UR17, UR5, URZ ;  /* 0x0000000511327290 */ /* 0x000fe4000fffe03f */
[----:B------:R-:W-:Y:S02]  /*1470*/  USHF.R.S32.HI UR18, URZ, 0x1f, UR20 ;  /* 0x0000001f3f127899 */ /* 0x000fe40008011414 */
[----:B------:R-:W-:Y:S01]  /*1480*/  UIADD3 UR5, UP2, UR20, UR29, URZ ;  /* 0x0000001d14057290 */ /* 0x000fe2000ff5e03f */
[----:B------:R-:W-:Y:S01]  /*1490*/  IMAD.HI.U32 R0, R0, R2, RZ ;  /* 0x0000000200007227 */ /* 0x000fe200078e00ff */
[----:B------:R-:W-:Y:S01]  /*14a0*/  USEL UR58, UR16, UR12, !UP1 ;  /* 0x0000000c103a7287 */ /* 0x000fe2000c800000 */
[----:B------:R-:W-:Y:S02]  /*14b0*/  ULDC UR46, c[0x0][0x2c4] ;  /* 0x0000b100002e7ab9 */ /* 0x000fe40000000800 */
[----:B------:R-:W-:Y:S01]  /*14c0*/  IMAD.MOV R4, RZ, RZ, -R0 ;  /* 0x000000ffff047224 */ /* 0x000fe200078e0a00 */
[----:B------:R-:W-:-:S02]  /*14d0*/  UIMAD UR14, UR11, UR8, URZ ;  /* 0x000000080b0e72a4 */ /* 0x000fc4000f8e023f */
[----:B------:R-:W-:Y:S01]  /*14e0*/  UIADD3.X UR12, UR18, UR31, URZ, UP2, !UPT ;  /* 0x0000001f120c7290 */ /* 0x000fe200097fe43f */
[C---:B------:R-:W-:Y:S01]  /*14f0*/  IMAD R2, R6.reuse, R4, R2 ;  /* 0x0000000406027224 */ /* 0x040fe200078e0202 */
[----:B------:R-:W-:Y:S02]  /*1500*/  UIMAD UR11, UR11, UR5, URZ ;  /* 0x000000050b0b72a4 */ /* 0x000fe4000f8e023f */
[----:B------:R-:W-:Y:S02]  /*1510*/  UIMAD.WIDE.U32 UR30, UR10, UR5, URZ ;  /* 0x000000050a1e72a5 */ /* 0x000fe4000f8e003f */
[----:B------:R-:W-:Y:S01]  /*1520*/  ISETP.GT.U32.AND P1, PT, R6, R2, PT ;  /* 0x000000020600720c */ /* 0x000fe20003f24070 */
[----:B------:R-:W-:Y:S01]  /*1530*/  @UP3 UIMAD UR5, UR49, UR46, URZ ;  /* 0x0000002e310532a4 */ /* 0x000fe2000f8e023f */
[----:B------:R-:W-:Y:S01]  /*1540*/  ULDC.U8 UR23, c[0x0][0x480] ;  /* 0x0001200000177ab9 */ /* 0x000fe20000000000 */
[----:B------:R-:W-:Y:S02]  /*1550*/  @UP0 UIADD3 UR21, UR38, UR41, URZ ;  /* 0x0000002926150290 */ /* 0x000fe4000fffe03f */
[----:B------:R-:W-:-:S02]  /*1560*/  @UP0 UIADD3 UR26, UR38, UR41, URZ ;  /* 0x00000029261a0290 */ /* 0x000fc4000fffe03f */
[----:B------:R-:W-:Y:S02]  /*1570*/  UIMAD UR16, UR10, UR12, UR11 ;  /* 0x0000000c0a1072a4 */ /* 0x000fe4000f8e020b */
[----:B------:R-:W-:Y:S02]  /*1580*/  UIMAD UR52, UR59, UR24, URZ ;  /* 0x000000183b3472a4 */ /* 0x000fe4000f8e023f */
[----:B------:R-:W-:Y:S02]  /*1590*/  UISETP.NE.AND UP4, UPT, UR23, URZ, UPT ;  /* 0x0000003f1700728c */ /* 0x000fe4000bf85270 */
[-C--:B------:R-:W-:Y:S01]  /*15a0*/  @!P1 IADD3 R2, R2, -R6.reuse, RZ ;  /* 0x8000000602029210 */ /* 0x080fe20007ffe0ff */
[----:B------:R-:W-:Y:S01]  /*15b0*/  @!P1 VIADD R0, R0, 0x1 ;  /* 0x0000000100009836 */ /* 0x000fe20000000000 */
[----:B------:R-:W-:Y:S01]  /*15c0*/  PLOP3.LUT P1, PT, PT, PT, UP0, 0x80, 0x0 ;  /* 0x000000000000781c */ /* 0x000fe20003f2f008 */
[----:B------:R-:W-:Y:S01]  /*15d0*/  @UP3 USEL UR10, UR5, UR8, !UP1 ;  /* 0x00000008050a3287 */ /* 0x000fe2000c800000 */
[----:B------:R-:W-:Y:S01]  /*15e0*/  ISETP.GE.U32.AND P0, PT, R2, R6, PT ;  /* 0x000000060200720c */ /* 0x000fe20003f06070 */
[----:B------:R-:W-:Y:S01]  /*15f0*/  @UP0 ULDC.64 UR22, c[0x0][0x248] ;  /* 0x0000920000160ab9 */ /* 0x000fe20000000a00 */
[----:B------:R-:W-:Y:S01]  /*1600*/  LOP3.LUT R2, R7, UR59, RZ, 0x3c, !PT ;  /* 0x0000003b07027c12 */ /* 0x000fe2000f8e3cff */
[----:B------:R-:W-:Y:S01]  /*1610*/  @UP0 ULDC.64 UR24, c[0x0][0x250] ;  /* 0x0000940000180ab9 */ /* 0x000fe20000000a00 */
[----:B------:R-:W-:-:S02]  /*1620*/  @UP1 UIADD3 UR50, UR13, UR14, URZ ;  /* 0x0000000e0d321290 */ /* 0x000fc4000fffe03f */
[----:B------:R-:W-:Y:S01]  /*1630*/  ISETP.GE.AND P2, PT, R2, RZ, PT ;  /* 0x000000ff0200720c */ /* 0x000fe20003f46270 */
[----:B------:R-:W-:Y:S01]  /*1640*/  @UP3 ULDC UR5, c[0x0][0x2e4] ;  /* 0x0000b90000053ab9 */ /* 0x000fe20000000800 */
[----:B------:R-:W-:Y:S02]  /*1650*/  @UP0 UIMAD.WIDE.U32 UR14, UR21, UR22, URZ ;  /* 0x00000016150e02a5 */ /* 0x000fe4000f8e003f */
[----:B------:R-:W-:Y:S02]  /*1660*/  @!UP1 UIADD3 UR53, UR33, UR36, URZ ;  /* 0x0000002421359290 */ /* 0x000fe4000fffe03f */
        /* <DEDUP_REMOVED lines=33> */
.L_x_539:
        /* <DEDUP_REMOVED lines=13> */
.L_x_540:
        /* <DEDUP_REMOVED lines=12> */
.L_x_541:
[----:B------:R-:W-:Y:S01]  /*1a10*/  ULDC UR5, c[0x0][0x270] ;  /* 0x00009c0000057ab9 */ /* 0x000fe20000000800 */
[----:B------:R-:W-:Y:S01]  /*1a20*/  ULDC UR8, c[0x0][0x2d4] ;  /* 0x0000b50000087ab9 */ /* 0x000fe20000000800 */
[----:B------:R-:W-:-:S04]  /*1a30*/  UIMAD UR5, UR49, UR5, UR59 ;  /* 0x00000005310572a4 */ /* 0x000fc8000f8e023b */
[----:B------:R-:W-:-:S12]  /*1a40*/  UIMAD UR5, UR5, UR8, URZ ;  /* 0x00000008050572a4 */ /* 0x000fd8000f8e023f */
.L_x_542:
[----:B------:R-:W2:Y:S01]  /*1a50*/  LDL R11, [R1] ;  /* 0x00000000010b7983 */ /* 0x000ea20000100800 */
[----:B------:R-:W-:Y:S01]  /*1a60*/  SHF.R.S32.HI R18, RZ, 0x1f, R238 ;  /* 0x0000001fff127819 */ /* 0x000fe200000114ee */
[----:B------:R-:W-:Y:S01]  /*1a70*/  ULDC UR10, c[0x0][0x270] ;  /* 0x00009c00000a7ab9 */ /* 0x000fe20000000800 */
[----:B------:R-:W-:Y:S01]  /*1a80*/  IADD3 R2, P2, R238, UR20, RZ ;  /* 0x00000014ee027c10 */ /* 0x000fe2000ff5e0ff */
[----:B------:R-:W-:Y:S01]  /*1a90*/  ULDC UR8, c[0x0][0x2dc] ;  /* 0x0000b70000087ab9 */ /* 0x000fe20000000800 */
[----:B------:R-:W-:Y:S01]  /*1aa0*/  UIADD3 UR29, UR20, UR5, URZ ;  /* 0x00000005141d7290 */ /* 0x000fe2000fffe03f */
[--C-:B------:R-:W-:Y:S01]  /*1ab0*/  SHF.R.S32.HI R249, RZ, 0x1f, R248.reuse ;  /* 0x0000001ffff97819 */ /* 0x100fe200000114f8 */
[----:B------:R-:W-:Y:S01]  /*1ac0*/  UIADD3 UR5, -UR9, UR27, UR40 ;  /* 0x0000001b09057290 */ /* 0x000fe2000fffe128 */
[----:B------:R-:W-:Y:S01]  /*1ad0*/  IADD3 R4, P0, R248, UR11, RZ ;  /* 0x0000000bf8047c10 */ /* 0x000fe2000ff1e0ff */
[----:B------:R-:W-:Y:S01]  /*1ae0*/  UIMAD UR31, UR8, UR10, URZ ;  /* 0x0000000a081f72a4 */ /* 0x000fe2000f8e023f */
[----:B------:R-:W-:Y:S01]  /*1af0*/  IADD3.X R6, R18, UR18, RZ, P2, !PT ;  /* 0x0000001212067c10 */ /* 0x000fe200097fe4ff */
[----:B------:R-:W-:Y:S01]  /*1b00*/  ULDC.64 UR12, c[0x0][0x420] ;  /* 0x00010800000c7ab9 */ /* 0x000fe20000000a00 */
[----:B------:R-:W-:Y:S01]  /*1b10*/  ULDC UR10, c[0x0][0x398] ;  /* 0x0000e600000a7ab9 */ /* 0x000fe20000000800 */
[----:B------:R-:W-:Y:S01]  /*1b20*/  USHF.R.S32.HI UR8, URZ, 0x1f, UR59 ;  /* 0x0000001f3f087899 */ /* 0x000fe2000801143b */
[----:B------:R-:W-:Y:S01]  /*1b30*/  IADD3.X R5, R249, UR53, RZ, P0, !PT ;  /* 0x00000035f9057c10 */ /* 0x000fe200087fe4ff */
[----:B------:R-:W-:Y:S01]  /*1b40*/  UIADD3 UR10, UR5, -UR10, URZ ;  /* 0x8000000a050a7290 */ /* 0x000fe2000fffe03f */
[----:B------:R-:W-:Y:S01]  /*1b50*/  IMAD.U32 R9, RZ, RZ, UR12 ;  /* 0x0000000cff097e24 */ /* 0x000fe2000f8e00ff */
[----:B------:R-:W-:Y:S01]  /*1b60*/  ULDC.64 UR14, c[0x0][0x258] ;  /* 0x00009600000e7ab9 */ /* 0x000fe20000000a00 */
[----:B------:R-:W-:Y:S01]  /*1b70*/  UIMAD UR5, UR18, UR12, URZ ;  /* 0x0000000c120572a4 */ /* 0x000fe2000f8e023f */
[----:B------:R-:W-:Y:S01]  /*1b80*/  IMAD R8, R6, UR42, RZ ;  /* 0x0000002a06087c24 */ /* 0x000fe2000f8e02ff */
[----:B------:R-:W-:Y:S01]  /*1b90*/  UIMAD UR18, UR8, UR14, URZ ;  /* 0x0000000e081272a4 */ /* 0x000fe2000f8e023f */
[----:B------:R-:W-:Y:S01]  /*1ba0*/  IMAD.WIDE.U32 R6, R2, UR42, R248 ;  /* 0x0000002a02067c25 */ /* 0x000fe2000f8e00f8 */
[----:B------:R-:W-:Y:S01]  /*1bb0*/  USHF.L.U32 UR26, UR31, 0x6, URZ ;  /* 0x000000061f1a7899 */ /* 0x000fe2000800063f */
[----:B------:R-:W-:Y:S01]  /*1bc0*/  BSSY B1, `(.L_x_538) ;  /* 0x00006e5000017945 */ /* 0x000fe20003800000 */
[----:B------:R-:W-:Y:S01]  /*1bd0*/  ULDC.64 UR16, c[0x0][0x428] ;  /* 0x00010a0000107ab9 */ /* 0x000fe20000000a00 */
[----:B------:R-:W-:Y:S01]  /*1be0*/  UIMAD UR5, UR20, UR13, UR5 ;  /* 0x0000000d140572a4 */ /* 0x000fe2000f8e0205 */
[----:B------:R-:W-:Y:S01]  /*1bf0*/  IMAD.WIDE.U32 R4, R9, UR20, R4 ;  /* 0x0000001409047c25 */ /* 0x000fe2000f8e0004 */
[----:B------:R-:W-:Y:S01]  /*1c00*/  UIMAD UR11, UR8, UR16, URZ ;  /* 0x00000010080b72a4 */ /* 0x000fe2000f8e023f */
[----:B------:R-:W-:Y:S01]  /*1c10*/  IADD3 R6, P0, R6, UR60, RZ ;  /* 0x0000003c06067c10 */ /* 0x000fe2000ff1e0ff */
[----:B------:R-:W-:Y:S01]  /*1c20*/  UIMAD UR28, UR59, UR15, UR18 ;  /* 0x0000000f3b1c72a4 */ /* 0x000fe2000f8e0212 */
[----:B------:R-:W-:Y:S01]  /*1c30*/  IMAD R2, R2, UR43, R8 ;  /* 0x0000002b02027c24 */ /* 0x000fe2000f8e0208 */
[----:B------:R-:W-:Y:S01]  /*1c40*/  USHF.R.S32.HI UR8, URZ, 0x1f, UR26 ;  /* 0x0000001f3f087899 */ /* 0x000fe2000801141a */
[----:B------:R-:W-:Y:S01]  /*1c50*/  VIADD R5, R5, UR5 ;  /* 0x0000000505057c36 */ /* 0x000fe20008000000 */
[----:B------:R-:W-:Y:S01]  /*1c60*/  UIADD3 UR19, UP2, UP1, UR30, UR26, UR52 ;  /* 0x0000001a1e137290 */ /* 0x000fe2000f95e034 */
[----:B------:R-:W-:Y:S01]  /*1c70*/  IMAD.U32 R9, RZ, RZ, UR16 ;  /* 0x00000010ff097e24 */ /* 0x000fe2000f8e00ff */
[----:B------:R-:W-:Y:S01]  /*1c80*/  USHF.R.S32.HI UR18, URZ, 0x1f, UR10 ;  /* 0x0000001f3f127899 */ /* 0x000fe2000801140a */
[----:B------:R-:W-:Y:S01]  /*1c90*/  IADD3.X R7, R7, UR51, R2, P0, !PT ;  /* 0x0000003307077c10 */ /* 0x000fe200087fe402 */
[----:B------:R-:W-:Y:S01]  /*1ca0*/  UIADD3.X UR5, UR54, UR8, UR57, UP2, UP1 ;  /* 0x0000000836057290 */ /* 0x000fe200097e2439 */
[----:B------:R-:W-:Y:S01]  /*1cb0*/  IMAD.U32 R2, RZ, RZ, UR14 ;  /* 0x0000000eff027e24 */ /* 0x000fe2000f8e00ff */
[----:B------:R-:W-:Y:S01]  /*1cc0*/  ULEA.HI UR18, UR18, UR10, URZ, 0x6 ;  /* 0x0000000a12127291 */ /* 0x000fe2000f8f303f */
[----:B------:R-:W-:Y:S01]  /*1cd0*/  IMAD.WIDE.U32 R4, R9, UR59, R4 ;  /* 0x0000003b09047c25 */ /* 0x000fe2000f8e0004 */
[----:B------:R-:W-:-:S02]  /*1ce0*/  UIADD3 UR8, UP2, UP1, UR56, UR19, UR58 ;  /* 0x0000001338087290 */ /* 0x000fc4000f95e03a */
[----:B------:R-:W-:Y:S01]  /*1cf0*/  USHF.R.S32.HI UR18, URZ, 0x6, UR18 ;  /* 0x000000063f127899 */ /* 0x000fe20008011412 */
[----:B------:R-:W-:Y:S01]  /*1d00*/  IMAD.WIDE.U32 R6, R2, UR59, R6 ;  /* 0x0000003b02067c25 */ /* 0x000fe2000f8e0006 */
[----:B------:R-:W-:Y:S02]  /*1d10*/  UIADD3.X UR5, UR55, UR5, UR50, UP2, UP1 ;  /* 0x0000000537057290 */ /* 0x000fe400097e2432 */
[----:B------:R-:W-:Y:S01]  /*1d20*/  UISETP.LT.AND UP1, UPT, URZ, UR18, UPT ;  /* 0x000000123f00728c */ /* 0x000fe2000bf21270 */
[----:B------:R-:W-:Y:S01]  /*1d30*/  VIADD R7, R7, UR28 ;  /* 0x0000001c07077c36 */ /* 0x000fe20008000000 */
[----:B------:R-:W-:Y:S02]  /*1d40*/  UIMAD UR17, UR59, UR17, UR11 ;  /* 0x000000113b1172a4 */ /* 0x000fe4000f8e020b */
[----:B------:R-:W-:Y:S01]  /*1d50*/  USEL UR18, URZ, UR18, !UP1 ;  /* 0x000000123f127287 */ /* 0x000fe2000c800000 */
[----:B------:R-:W-:Y:S01]  /*1d60*/  ULDC.64 UR10, c[0x0][0x400] ;  /* 0x00010000000a7ab9 */ /* 0x000fe20000000a00 */
[----:B------:R-:W-:-:S02]  /*1d70*/  ULDC.64 UR14, c[0x0][0x210] ;  /* 0x00008400000e7ab9 */ /* 0x000fc40000000a00 */
[----:B------:R-:W-:Y:S01]  /*1d80*/  UISETP.GT.AND UP1, UPT, UR44, UR18, UPT ;  /* 0x000000122c00728c */ /* 0x000fe2000bf24270 */
[----:B------:R-:W-:Y:S01]  /*1d90*/  VIADD R5, R5, UR17 ;  /* 0x0000001105057c36 */ /* 0x000fe20008000000 */
[----:B------:R-:W-:Y:S01]  /*1da0*/  UIADD3 UR16, UR20, UR36, URZ ;  /* 0x0000002414107290 */ /* 0x000fe2000fffe03f */
[----:B------:R-:W-:Y:S01]  /*1db0*/  ULDC.64 UR32, c[0x0][0x2b0] ;  /* 0x0000ac0000207ab9 */ /* 0x000fe20000000a00 */
[----:B------:R-:W-:Y:S01]  /*1dc0*/  ULDC.64 UR34, c[0x0][0x478] ;  /* 0x00011e0000227ab9 */ /* 0x000fe20000000a00 */
[----:B------:R-:W-:Y:S01]  /*1dd0*/  IMAD.WIDE.U32 R4, R238, UR12, R4 ;  /* 0x0000000cee047c25 */ /* 0x000fe2000f8e0004 */
[----:B------:R-:W-:Y:S02]  /*1de0*/  ULDC.64 UR20, c[0x0][0x3e0] ;  /* 0x0000f80000147ab9 */ /* 0x000fe40000000a00 */
[----:B------:R-:W-:Y:S01]  /*1df0*/  LEA R196, P2, R4, UR20, 0x1 ;  /* 0x0000001404c47c11 */ /* 0x000fe2000f8408ff */
[----:B--2---:R-:W-:-:S05]  /*1e00*/  IMAD R8, R252, UR31, R11 ;  /* 0x0000001ffc087c24 */ /* 0x004fca000f8e020b */
[----:B------:R-:W-:Y:S01]  /*1e10*/  IADD3 R2, P0, R8, UR8, RZ ;  /* 0x0000000808027c10 */ /* 0x000fe2000ff1e0ff */
[----:B------:R-:W-:-:S03]  /*1e20*/  UIADD3 UR8, UR44, -0x1, URZ ;  /* 0xffffffff2c087890 */ /* 0x000fc6000fffe03f */
[----:B------:R-:W-:Y:S02]  /*1e30*/  LEA.HI.X.SX32 R8, R8, UR5, 0x1, P0 ;  /* 0x0000000508087c11 */ /* 0x000fe400080f0eff */
[----:B------:R-:W-:-:S04]  /*1e40*/  LEA R214, P0, R2, UR10, 0x2 ;  /* 0x0000000a02d67c11 */ /* 0x000fc8000f8010ff */
[----:B------:R-:W-:Y:S01]  /*1e50*/  LEA.HI.X R213, R2, UR11, R8, 0x2, P0 ;  /* 0x0000000b02d57c11 */ /* 0x000fe200080f1408 */
[----:B------:R-:W-:Y:S01]  /*1e60*/  IMAD R2, R18, UR12, RZ ;  /* 0x0000000c12027c24 */ /* 0x000fe2000f8e02ff */
[----:B------:R-:W-:Y:S01]  /*1e70*/  LEA R198, P0, R6, UR14, 0x1 ;  /* 0x0000000e06c67c11 */ /* 0x000fe2000f8008ff */
[----:B------:R-:W-:Y:S02]  /*1e80*/  UIMAD.WIDE UR10, UR16, 0x4, UR32 ;  /* 0x00000004100a78a5 */ /* 0x000fe4000f8e0220 */
[----:B------:R-:W-:Y:S01]  /*1e90*/  IMAD R2, R238, UR13, R2 ;  /* 0x0000000dee027c24 */ /* 0x000fe2000f8e0202 */
[----:B------:R-:W-:Y:S01]  /*1ea0*/  LEA.HI.X R199, R6, UR15, R7, 0x1, P0 ;  /* 0x0000000f06c77c11 */ /* 0x000fe200080f0c07 */
[----:B------:R-:W-:Y:S01]  /*1eb0*/  UIMAD.WIDE UR16, UR29, 0x4, UR34 ;  /* 0x000000041d1078a5 */ /* 0x000fe2000f8e0222 */
[----:B------:R-:W-:Y:S01]  /*1ec0*/  PLOP3.LUT P0, PT, PT, PT, UP1, 0x80, 0x0 ;  /* 0x000000000000781c */ /* 0x000fe20003f0f018 */
[----:B------:R-:W-:Y:S01]  /*1ed0*/  IMAD.IADD R2, R5, 0x1, R2 ;  /* 0x0000000105027824 */ /* 0x000fe200078e0202 */
[----:B------:R-:W-:Y:S01]  /*1ee0*/  UMOV UR13, UR10 ;  /* 0x0000000a000d7c82 */ /* 0x000fe20008000000 */
[----:B------:R-:W-:-:S03]  /*1ef0*/  UMOV UR12, UR11 ;  /* 0x0000000b000c7c82 */ /* 0x000fc60008000000 */
[----:B------:R-:W-:Y:S01]  /*1f00*/  LEA.HI.X R197, R4, UR21, R2, 0x1, P2 ;  /* 0x0000001504c57c11 */ /* 0x000fe200090f0c02 */
[----:B------:R-:W-:Y:S01]  /*1f10*/  UMOV UR15, UR16 ;  /* 0x00000010000f7c82 */ /* 0x000fe20008000000 */
[----:B------:R-:W-:-:S05]  /*1f20*/  UMOV UR14, UR17 ;  /* 0x00000011000e7c82 */ /* 0x000fca0008000000 */
        /* <DEDUP_REMOVED lines=20> */
.L_x_544:
        /* <DEDUP_REMOVED lines=19> */
.L_x_545:
        /* <DEDUP_REMOVED lines=32> */
.L_x_547:
[----:B------:R-:W-:Y:S05]  /*23a0*/  BSYNC B0 ;  /* 0x0000000000007941 */ /* 0x000fea0003800000 */
.L_x_546:
        /* <DEDUP_REMOVED lines=15> */
.L_x_549:
[----:B------:R-:W-:Y:S05]  /*24a0*/  BSYNC B0 ;  /* 0x0000000000007941 */ /* 0x000fea0003800000 */
.L_x_548:
        /* <DEDUP_REMOVED lines=28> */
.L_x_551:
[----:B------:R-:W-:Y:S05]  /*2670*/  BSYNC B0 ;  /* 0x0000000000007941 */ /* 0x000fea0003800000 */
.L_x_550:
        /* <DEDUP_REMOVED lines=15> */
.L_x_543:
[----:B------:R-:W-:Y:S01]  /*2770*/  UIMAD UR5, UR37, UR22, URZ ;  /* 0x00000016250572a4 */ /* 0x000fe2000f8e023f */
[----:B------:R-:W-:Y:S01]  /*2780*/  IMAD.U32 R6, RZ, RZ, UR22 ;  /* 0x00000016ff067e24 */ /* 0x000fe2000f8e00ff */
[----:B------:R-:W-:Y:S01]  /*2790*/  UIMAD UR10, UR37, UR24, URZ ;  /* 0x00000018250a72a4 */ /* 0x000fe2000f8e023f */
[----:B------:R-:W-:Y:S01]  /*27a0*/  IMAD.U32 R4, RZ, RZ, UR24 ;  /* 0x00000018ff047e24 */ /* 0x000fe2000f8e00ff */
[----:B------:R-:W-:Y:S01]  /*27b0*/  UIMAD UR11, UR40, UR23, UR5 ;  /* 0x00000017280b72a4 */ /* 0x000fe2000f8e0205 */
[--C-:B------:R-:W-:Y:S01]  /*27c0*/  IMAD.WIDE.U32 R6, R6, UR40, R248.reuse ;  /* 0x0000002806067c25 */ /* 0x100fe2000f8e00f8 */
[----:B------:R-:W-:Y:S02]  /*27d0*/  UIMAD UR5, UR39, -0x80, UR9 ;  /* 0xffffff80270578a4 */ /* 0x000fe4000f8e0209 */
[----:B------:R-:W-:Y:S01]  /*27e0*/  UIMAD UR10, UR40, UR25, UR10 ;  /* 0x00000019280a72a4 */ /* 0x000fe2000f8e020a */
[----:B------:R-:W-:Y:S01]  /*27f0*/  VIADD R9, R238, 0x40 ;  /* 0x00000040ee097836 */ /* 0x000fe20000000000 */
[----:B------:R-:W-:Y:S01]  /*2800*/  IADD3 R8, P0, R6, UR45, RZ ;  /* 0x0000002d06087c10 */ /* 0x000fe2000ff1e0ff */
[----:B------:R-:W-:Y:S01]  /*2810*/  IMAD.U32 R2, RZ, RZ, UR11 ;  /* 0x0000000bff027e24 */ /* 0x000fe2000f8e00ff */
[----:B------:R-:W-:Y:S01]  /*2820*/  ULDC.64 UR16, c[0x0][0x260] ;  /* 0x0000980000107ab9 */ /* 0x000fe20000000a00 */
[----:B------:R-:W-:Y:S01]  /*2830*/  IMAD.WIDE.U32 R4, R4, UR40, R248 ;  /* 0x0000002804047c25 */ /* 0x000fe2000f8e00f8 */
[----:B------:R-:W-:-:S02]  /*2840*/  ISETP.GE.AND P1, PT, R9, UR5, PT ;  /* 0x0000000509007c0c */ /* 0x000fc4000bf26270 */
[----:B------:R-:W-:Y:S01]  /*2850*/  IADD3.X R9, R7, UR47, R2, P0, !PT ;  /* 0x0000002f07097c10 */ /* 0x000fe200087fe402 */
[----:B------:R-:W-:Y:S01]  /*2860*/  IMAD.U32 R2, RZ, RZ, UR10 ;  /* 0x0000000aff027e24 */ /* 0x000fe2000f8e00ff */
[----:B------:R-:W-:Y:S01]  /*2870*/  IADD3 R6, P0, R4, UR46, RZ ;  /* 0x0000002e04067c10 */ /* 0x000fe2000ff1e0ff */
[----:B------:R-:W-:Y:S01]  /*2880*/  ULDC.64 UR10, c[0x0][0x268] ;  /* 0x00009a00000a7ab9 */ /* 0x000fe20000000a00 */
[----:B------:R-:W-:Y:S01]  /*2890*/  ISETP.GE.AND P2, PT, R238, UR5, PT ;  /* 0x00000005ee007c0c */ /* 0x000fe2000bf46270 */
[C---:B------:R-:W-:Y:S01]  /*28a0*/  IMAD R4, R10.reuse, UR16, RZ ;  /* 0x000000100a047c24 */ /* 0x040fe2000f8e02ff */
[----:B------:R-:W-:Y:S01]  /*28b0*/  IADD3.X R7, R5, UR48, R2, P0, !PT ;  /* 0x0000003005077c10 */ /* 0x000fe200087fe402 */
[----:B------:R-:W-:Y:S01]  /*28c0*/  IMAD R2, R10, UR10, RZ ;  /* 0x0000000a0a027c24 */ /* 0x000fe2000f8e02ff */
[----:B------:R-:W-:Y:S01]  /*28d0*/  UIMAD UR5, UR8, -0x40, UR27 ;  /* 0xffffffc0080578a4 */ /* 0x000fe2000f8e021b */
[C---:B------:R-:W-:Y:S02]  /*28e0*/  IMAD R10, R0.reuse, UR17, R4 ;  /* 0x00000011000a7c24 */ /* 0x040fe4000f8e0204 */
[----:B------:R-:W-:Y:S01]  /*28f0*/  IMAD.WIDE.U32 R4, R0, UR16, R8 ;  /* 0x0000001000047c25 */ /* 0x000fe2000f8e0008 */
[----:B------:R-:W-:-:S02]  /*2900*/  @!P1 IADD3 R12, P0, R238, 0x40, RZ ;  /* 0x00000040ee0c9810 */ /* 0x000fc40007f1e0ff */
[----:B------:R-:W-:Y:S01]  /*2910*/  ISETP.GE.AND P3, PT, R238, UR5, PT ;  /* 0x00000005ee007c0c */ /* 0x000fe2000bf66270 */
[C---:B------:R-:W-:Y:S02]  /*2920*/  IMAD R8, R0.reuse, UR11, R2 ;  /* 0x0000000b00087c24 */ /* 0x040fe4000f8e0202 */
[----:B------:R-:W-:Y:S01]  /*2930*/  IMAD.WIDE.U32 R6, R0, UR10, R6 ;  /* 0x0000000a00067c25 */ /* 0x000fe2000f8e0006 */
[----:B------:R-:W1:Y:S01]  /*2940*/  @!P2 LDC.64 R16, c[0x0][0x218] ;  /* 0x00008600ff10ab82 */ /* 0x000e620000000a00 */
[----:B------:R-:W-:Y:S02]  /*2950*/  ULEA.HI UR10, UR8, UR8, URZ, 0x1 ;  /* 0x00000008080a7291 */ /* 0x000fe4000f8f083f */
[C---:B------:R-:W-:Y:S02]  /*2960*/  VIADD R0, R250.reuse, 0x20 ;  /* 0x00000020fa007836 */ /* 0x040fe40000000000 */
[----:B------:R-:W-:Y:S01]  /*2970*/  VIADD R2, R250, 0x8 ;  /* 0x00000008fa027836 */ /* 0x000fe20000000000 */
[----:B------:R-:W-:Y:S01]  /*2980*/  ULOP3.LUT UR10, UR10, 0xfffffffe, URZ, 0xc0, !UPT ;  /* 0xfffffffe0a0a7892 */ /* 0x000fe2000f8ec03f */
[----:B------:R-:W-:Y:S01]  /*2990*/  IMAD.IADD R5, R5, 0x1, R10 ;  /* 0x0000000105057824 */ /* 0x000fe200078e020a */
[----:B------:R-:W-:Y:S01]  /*29a0*/  ISETP.GE.AND P5, PT, R0, UR5, PT ;  /* 0x0000000500007c0c */ /* 0x000fe2000bfa6270 */
[----:B------:R-:W-:Y:S01]  /*29b0*/  @!P1 IMAD.X R0, RZ, RZ, R18, P0 ;  /* 0x000000ffff009224 */ /* 0x000fe200000e0612 */
[----:B------:R-:W-:Y:S01]  /*29c0*/  @!P1 IADD3 R14, P0, R238, 0x40, RZ ;  /* 0x00000040ee0e9810 */ /* 0x000fe20007f1e0ff */
[----:B------:R-:W-:Y:S01]  /*29d0*/  IMAD.IADD R7, R7, 0x1, R8 ;  /* 0x0000000107077824 */ /* 0x000fe200078e0208 */
[----:B------:R-:W-:Y:S01]  /*29e0*/  ISETP.GE.AND P6, PT, R2, UR5, PT ;  /* 0x0000000502007c0c */ /* 0x000fe2000bfc6270 */
[----:B------:R-:W-:Y:S01]  /*29f0*/  @!P1 IMAD R0, R0, UR22, RZ ;  /* 0x0000001600009c24 */ /* 0x000fe2000f8e02ff */
[----:B------:R-:W-:Y:S01]  /*2a00*/  UIADD3 UR10, UR8, -UR10, URZ ;  /* 0x8000000a080a7290 */ /* 0x000fe2000fffe03f */
[----:B------:R-:W-:Y:S01]  /*2a10*/  @!P1 IMAD.X R15, RZ, RZ, R18, P0 ;  /* 0x000000ffff0f9224 */ /* 0x000fe200000e0612 */
[----:B------:R-:W-:Y:S01]  /*2a20*/  PLOP3.LUT P0, PT, PT, PT, UP4, 0x80, 0x0 ;  /* 0x000000000000781c */ /* 0x000fe20003f0f048 */
[----:B------:R-:W-:Y:S01]  /*2a30*/  @!P1 IMAD.MOV.U32 R8, RZ, RZ, R4 ;  /* 0x000000ffff089224 */ /* 0x000fe200078e0004 */
[----:B------:R-:W-:Y:S01]  /*2a40*/  UISETP.NE.AND UP0, UPT, UR10, 0x1, UPT ;  /* 0x000000010a00788c */ /* 0x000fe2000bf05270 */
[----:B------:R-:W-:-:S02]  /*2a50*/  @!P1 IMAD.MOV.U32 R9, RZ, RZ, R5 ;  /* 0x000000ffff099224 */ /* 0x000fc400078e0005 */
[----:B------:R-:W-:Y:S02]  /*2a60*/  @!P2 IMAD R2, R18, UR22, RZ ;  /* 0x000000161202ac24 */ /* 0x000fe4000f8e02ff */
[----:B------:R-:W-:Y:S02]  /*2a70*/  IMAD.MOV.U32 R235, RZ, RZ, 0x7f800000 ;  /* 0x7f800000ffeb7424 */ /* 0x000fe400078e00ff */
[----:B------:R-:W-:Y:S02]  /*2a80*/  IMAD.MOV.U32 R236, RZ, RZ, 0x7f800000 ;  /* 0x7f800000ffec7424 */ /* 0x000fe400078e00ff */
[----:B------:R-:W-:Y:S02]  /*2a90*/  IMAD.MOV.U32 R233, RZ, RZ, 0x7f800000 ;  /* 0x7f800000ffe97424 */ /* 0x000fe400078e00ff */
[----:B------:R-:W-:Y:S01]  /*2aa0*/  IMAD.MOV.U32 R234, RZ, RZ, 0x7f800000 ;  /* 0x7f800000ffea7424 */ /* 0x000fe200078e00ff */
[----:B------:R-:W-:Y:S01]  /*2ab0*/  @P0 BAR.SYNC.DEFER_BLOCKING 0x0 ;  /* 0x0000000000000b1d */ /* 0x000fe20000010000 */
[C---:B------:R-:W-:Y:S01]  /*2ac0*/  @!P1 IMAD R21, R12.reuse, UR23, R0 ;  /* 0x000000170c159c24 */ /* 0x040fe2000f8e0200 */
[----:B------:R-:W-:Y:S01]  /*2ad0*/  PLOP3.LUT P0, PT, PT, PT, UP0, 0x80, 0x0 ;  /* 0x000000000000781c */ /* 0x000fe20003f0f008 */
[----:B------:R-:W-:Y:S01]  /*2ae0*/  @!P1 IMAD.WIDE.U32 R12, R12, UR22, R8 ;  /* 0x000000160c0c9c25 */ /* 0x000fe2000f8e0008 */
[----:B------:R-:W-:-:S02]  /*2af0*/  USHF.L.U32 UR17, UR31, 0x4, URZ ;  /* 0x000000041f117899 */ /* 0x000fc4000800063f */
[----:B------:R-:W-:Y:S01]  /*2b00*/  USHF.L.U32 UR16, UR31, 0x3, URZ ;  /* 0x000000031f107899 */ /* 0x000fe2000800063f */
[----:B------:R-:W-:Y:S01]  /*2b10*/  @!P1 IMAD R0, R15, UR24, RZ ;  /* 0x000000180f009c24 */ /* 0x000fe2000f8e02ff */
[----:B------:R-:W-:Y:S01]  /*2b20*/  UIADD3 UR37, UR27, 0x80, UR40 ;  /* 0x000000801b257890 */ /* 0x000fe2000fffe028 */
[----:B------:R-:W-:Y:S02]  /*2b30*/  @!P2 IMAD R2, R238, UR23, R2 ;  /* 0x00000017ee02ac24 */ /* 0x000fe4000f8e0202 */
[----:B------:R-:W-:Y:S01]  /*2b40*/  IMAD R237, RZ, RZ, -UR26 ;  /* 0x8000001affed7e24 */ /* 0x000fe2000f8e02ff */
[----:B------:R-:W-:Y:S01]  /*2b50*/  SHF.L.U64.HI R242, R250, 0x2, R251 ;  /* 0x00000002faf27819 */ /* 0x000fe200000102fb */
[----:B------:R-:W-:Y:S01]  /*2b60*/  @!P2 IMAD.WIDE.U32 R8, R238, UR22, R4 ;  /* 0x00000016ee08ac25 */ /* 0x000fe2000f8e0004 */
[----:B------:R-:W-:Y:S02]  /*2b70*/  CS2R R126, SRZ ;  /* 0x00000000007e7805 */ /* 0x000fe4000001ff00 */
[----:B------:R-:W-:-:S02]  /*2b80*/  CS2R R124, SRZ ;  /* 0x00000000007c7805 */ /* 0x000fc4000001ff00 */
[----:B------:R-:W-:Y:S01]  /*2b90*/  CS2R R130, SRZ ;  /* 0x0000000000827805 */ /* 0x000fe2000001ff00 */
[----:B------:R-:W-:Y:S01]  /*2ba0*/  @!P1 IMAD R20, R14, UR25, R0 ;  /* 0x000000190e149c24 */ /* 0x000fe2000f8e0200 */
[----:B-1----:R-:W-:Y:S01]  /*2bb0*/  @!P2 LEA R4, P4, R8, R16, 0x1 ;  /* 0x000000100804a211 */ /* 0x002fe200078808ff */
[----:B------:R-:W-:Y:S01]  /*2bc0*/  @!P1 IMAD.MOV.U32 R10, RZ, RZ, R6 ;  /* 0x000000ffff0a9224 */ /* 0x000fe200078e0006 */
[----:B------:R-:W-:Y:S01]  /*2bd0*/  CS2R R128, SRZ ;  /* 0x0000000000807805 */ /* 0x000fe2000001ff00 */
[----:B------:R-:W-:Y:S01]  /*2be0*/  @!P1 IMAD.MOV.U32 R11, RZ, RZ, R7 ;  /* 0x000000ffff0b9224 */ /* 0x000fe200078e0007 */
[----:B------:R-:W-:Y:S01]  /*2bf0*/  CS2R R122, SRZ ;  /* 0x00000000007a7805 */ /* 0x000fe2000001ff00 */
[----:B------:R-:W-:Y:S01]  /*2c00*/  @!P2 IMAD.IADD R0, R9, 0x1, R2 ;  /* 0x000000010900a824 */ /* 0x000fe200078e0202 */
[----:B------:R-:W-:Y:S01]  /*2c10*/  CS2R R120, SRZ ;  /* 0x0000000000787805 */ /* 0x000fe2000001ff00 */
[----:B------:R-:W-:Y:S01]  /*2c20*/  @!P1 IMAD.WIDE.U32 R14, R14, UR24, R10 ;  /* 0x000000180e0e9c25 */ /* 0x000fe2000f8e000a */
[----:B------:R-:W-:-:S02]  /*2c30*/  CS2R R118, SRZ ;  /* 0x0000000000767805 */ /* 0x000fc4000001ff00 */
[----:B------:R-:W-:Y:S02]  /*2c40*/  CS2R R116, SRZ ;  /* 0x0000000000747805 */ /* 0x000fe4000001ff00 */
[----:B------:R-:W-:Y:S01]  /*2c50*/  @!P2 LEA.HI.X R5, R8, R17, R0, 0x1, P4 ;  /* 0x000000110805a211 */ /* 0x000fe200020f0c00 */
[----:B------:R-:W-:Y:S01]  /*2c60*/  @!P2 IMAD.WIDE.U32 R10, R238, UR24, R6 ;  /* 0x00000018ee0aac25 */ /* 0x000fe2000f8e0006 */
[----:B------:R-:W1:Y:S01]  /*2c70*/  @!P1 LDC.64 R8, c[0x0][0x218] ;  /* 0x00008600ff089b82 */ /* 0x000e620000000a00 */
[----:B------:R-:W-:Y:S02]  /*2c80*/  LEA R0, R244, UR4, 0x1 ;  /* 0x00000004f4007c11 */ /* 0x000fe4000f8e08ff */
[----:B------:R-:W-:Y:S01]  /*2c90*/  CS2R R110, SRZ ;  /* 0x00000000006e7805 */ /* 0x000fe2000001ff00 */
[----:B------:R-:W-:Y:S01]  /*2ca0*/  @!P2 IMAD R2, R18, UR24, RZ ;  /* 0x000000181202ac24 */ /* 0x000fe2000f8e02ff */
[----:B------:R-:W-:Y:S01]  /*2cb0*/  CS2R R108, SRZ ;  /* 0x00000000006c7805 */ /* 0x000fe2000001ff00 */
[----:B------:R-:W-:Y:S01]  /*2cc0*/  IMAD.SHL.U32 R241, R250, 0x4, RZ ;  /* 0x00000004faf17824 */ /* 0x000fe200078e00ff */
[----:B------:R-:W-:Y:S01]  /*2cd0*/  @P3 STS [R0+0x6000], RZ ;  /* 0x006000ff00003388 */ /* 0x000fe20000000800 */
[----:B------:R-:W-:Y:S01]  /*2ce0*/  @!P2 IMAD R16, R238, UR25, R2 ;  /* 0x00000019ee10ac24 */ /* 0x000fe2000f8e0202 */
[----:B------:R-:W2:Y:S01]  /*2cf0*/  @!P2 LDC.64 R6, c[0x0][0x220] ;  /* 0x00008800ff06ab82 */ /* 0x000ea20000000a00 */
[----:B------:R-:W-:Y:S01]  /*2d00*/  VIADD R2, R244, 0x1800 ;  /* 0x00001800f4027836 */ /* 0x000fe20000000000 */
[----:B------:R-:W-:Y:S01]  /*2d10*/  @P3 STS [R0+0x6004], RZ ;  /* 0x006004ff00003388 */ /* 0x000fe20000000800 */
[----:B------:R-:W-:Y:S01]  /*2d20*/  @!P2 IMAD.IADD R16, R11, 0x1, R16 ;  /* 0x000000010b10a824 */ /* 0x000fe200078e0210 */
[----:B------:R-:W-:-:S02]  /*2d30*/  CS2R R114, SRZ ;  /* 0x0000000000727805 */ /* 0x000fc4000001ff00 */
[----:B------:R-:W-:Y:S02]  /*2d40*/  CS2R R112, SRZ ;  /* 0x0000000000707805 */ /* 0x000fe4000001ff00 */
[----:B------:R-:W-:Y:S01]  /*2d50*/  SEL R2, R2, R244, !P0 ;  /* 0x000000f402027207 */ /* 0x000fe20004000000 */
[----:B------:R-:W-:Y:S01]  /*2d60*/  @P3 STS.64 [R0+0x6008], RZ ;  /* 0x006008ff00003388 */ /* 0x000fe20000000a00 */
[----:B------:R-:W3:Y:S01]  /*2d70*/  @!P1 LDC.64 R18, c[0x0][0x220] ;  /* 0x00008800ff129b82 */ /* 0x000ee20000000a00 */
[----:B------:R-:W-:Y:S02]  /*2d80*/  CS2R R106, SRZ ;  /* 0x00000000006a7805 */ /* 0x000fe4000001ff00 */
[----:B------:R-:W-:Y:S01]  /*2d90*/  LEA R201, R2, UR4, 0x1 ;  /* 0x0000000402c97c11 */ /* 0x000fe2000f8e08ff */
[----:B------:R-:W-:Y:S01]  /*2da0*/  @P3 STS.128 [R0+0x7000], RZ ;  /* 0x007000ff00003388 */ /* 0x000fe20000000c00 */
[----:B------:R-:W-:Y:S01]  /*2db0*/  @!P1 IMAD.IADD R2, R13, 0x1, R21 ;  /* 0x000000010d029824 */ /* 0x000fe200078e0215 */
[----:B------:R-:W-:-:S02]  /*2dc0*/  CS2R R104, SRZ ;  /* 0x0000000000687805 */ /* 0x000fc4000001ff00 */
[----:B------:R-:W-:Y:S01]  /*2dd0*/  CS2R R102, SRZ ;  /* 0x0000000000667805 */ /* 0x000fe2000001ff00 */
[----:B------:R-:W-:Y:S01]  /*2de0*/  @P3 STS.128 [R0+0x8000], RZ ;  /* 0x008000ff00003388 */ /* 0x000fe20000000c00 */
[C---:B-1----:R-:W-:Y:S02]  /*2df0*/  @!P1 LEA R8, P4, R12.reuse, R8, 0x1 ;  /* 0x000000080c089211 */ /* 0x042fe400078808ff */
[----:B------:R-:W-:Y:S02]  /*2e00*/  CS2R R100, SRZ ;  /* 0x0000000000647805 */ /* 0x000fe4000001ff00 */
[----:B------:R-:W-:Y:S01]  /*2e10*/  CS2R R94, SRZ ;  /* 0x00000000005e7805 */ /* 0x000fe2000001ff00 */
[----:B------:R-:W-:Y:S01]  /*2e20*/  @!PT LDS RZ, [RZ] ;  /* 0x00000000fffff984 */ /* 0x000fe20000000800 */
[----:B------:R-:W-:Y:S01]  /*2e30*/  @!PT LDS RZ, [RZ] ;  /* 0x00000000fffff984 */ /* 0x000fe20000000800 */
[----:B------:R-:W-:Y:S01]  /*2e40*/  @!PT LDS RZ, [RZ] ;  /* 0x00000000fffff984 */ /* 0x000fe20000000800 */
[----:B------:R-:W-:Y:S01]  /*2e50*/  @!P3 LDGSTS.E.BYPASS.LTC128B.128 [R0+0x6000], desc[UR6][R196.64] ;  /* 0x06000000c400bfae */ /* 0x000fe2000b901d46 */
[----:B------:R-:W-:Y:S01]  /*2e60*/  @!P1 LEA.HI.X R9, R12, R9, R2, 0x1, P4 ;  /* 0x000000090c099211 */ /* 0x000fe200020f0c02 */
[C---:B------:R-:W-:Y:S01]  /*2e70*/  VIADD R2, R250.reuse, 0x28 ;  /* 0x00000028fa027836 */ /* 0x040fe20000000000 */
[----:B------:R-:W-:Y:S01]  /*2e80*/  ISETP.GE.AND P4, PT, R250, UR5, PT ;  /* 0x00000005fa007c0c */ /* 0x000fe2000bf86270 */
[----:B------:R-:W-:Y:S01]  /*2e90*/  @!P3 LDGSTS.E.BYPASS.LTC128B.128 [R0+0x7000], desc[UR6][R196.64+0x40] ;  /* 0x07000040c400bfae */ /* 0x000fe2000b901d46 */
[----:B------:R-:W-:-:S02]  /*2ea0*/  CS2R R92, SRZ ;  /* 0x00000000005c7805 */ /* 0x000fc4000001ff00 */
[----:B------:R-:W-:Y:S02]  /*2eb0*/  CS2R R98, SRZ ;  /* 0x0000000000627805 */ /* 0x000fe4000001ff00 */
[----:B------:R-:W-:Y:S01]  /*2ec0*/  CS2R R96, SRZ ;  /* 0x0000000000607805 */ /* 0x000fe2000001ff00 */
[----:B------:R-:W-:Y:S01]  /*2ed0*/  @!P3 LDGSTS.E.BYPASS.LTC128B.128 [R0+0x8000], desc[UR6][R196.64+0x80] ;  /* 0x08000080c400bfae */ /* 0x000fe2000b901d46 */
[----:B------:R-:W-:Y:S02]  /*2ee0*/  CS2R R90, SRZ ;  /* 0x00000000005a7805 */ /* 0x000fe4000001ff00 */
[----:B------:R-:W-:Y:S02]  /*2ef0*/  CS2R R88, SRZ ;  /* 0x0000000000587805 */ /* 0x000fe4000001ff00 */
[----:B------:R-:W-:Y:S01]  /*2f00*/  CS2R R86, SRZ ;  /* 0x0000000000567805 */ /* 0x000fe2000001ff00 */
[----:B------:R-:W-:Y:S01]  /*2f10*/  @P3 STS [R201], RZ ;  /* 0x000000ffc9003388 */ /* 0x000fe20000000800 */
[----:B------:R-:W-:-:S02]  /*2f20*/  CS2R R84, SRZ ;  /* 0x0000000000547805 */ /* 0x000fc4000001ff00 */
[----:B------:R-:W-:Y:S02]  /*2f30*/  CS2R R78, SRZ ;  /* 0x00000000004e7805 */ /* 0x000fe4000001ff00 */
[----:B------:R-:W-:Y:S01]  /*2f40*/  CS2R R76, SRZ ;  /* 0x00000000004c7805 */ /* 0x000fe2000001ff00 */
[----:B------:R-:W-:Y:S01]  /*2f50*/  @P3 STS [R201+0x4], RZ ;  /* 0x000004ffc9003388 */ /* 0x000fe20000000800 */
[----:B------:R-:W-:Y:S02]  /*2f60*/  CS2R R82, SRZ ;  /* 0x0000000000527805 */ /* 0x000fe4000001ff00 */
[----:B------:R-:W-:Y:S02]  /*2f70*/  CS2R R80, SRZ ;  /* 0x0000000000507805 */ /* 0x000fe4000001ff00 */
[----:B------:R-:W-:Y:S01]  /*2f80*/  CS2R R74, SRZ ;  /* 0x00000000004a7805 */ /* 0x000fe2000001ff00 */
[----:B------:R-:W-:Y:S01]  /*2f90*/  @P3 STS [R201+0x8], RZ ;  /* 0x000008ffc9003388 */ /* 0x000fe20000000800 */
        /* <DEDUP_REMOVED lines=24> */
[----:B------:R-:W-:Y:S01]  /*3120*/  CS2R R36, SRZ ;  /* 0x0000000000247805 */ /* 0x000fe2000001ff00 */
[----:B------:R-:W-:-:S02]  /*3130*/  UIMAD UR35, UR31, 0x18, URZ ;  /* 0x000000181f2378a4 */ /* 0x000fc4000f8e023f */
[----:B------:R-:W-:Y:S01]  /*3140*/  @P3 STS [R201+0x2004], RZ ;  /* 0x002004ffc9003388 */ /* 0x000fe20000000800 */
[----:B------:R-:W-:Y:S02]  /*3150*/  USHF.L.U32 UR34, UR31, 0x5, URZ ;  /* 0x000000051f227899 */ /* 0x000fe4000800063f */
[----:B------:R-:W-:Y:S01]  /*3160*/  UIMAD UR33, UR31, 0x28, URZ ;  /* 0x000000281f2178a4 */ /* 0x000fe2000f8e023f */
[----:B------:R-:W-:Y:S01]  /*3170*/  @P3 STS [R201+0x2008], RZ ;  /* 0x002008ffc9003388 */ /* 0x000fe20000000800 */
[----:B------:R-:W-:Y:S02]  /*3180*/  UIMAD UR32, UR31, 0x30, URZ ;  /* 0x000000301f2078a4 */ /* 0x000fe4000f8e023f */
[----:B------:R-:W-:Y:S01]  /*3190*/  UIADD3 UR36, UR40, 0x80, URZ ;  /* 0x0000008028247890 */ /* 0x000fe2000fffe03f */
[----:B------:R-:W-:Y:S01]  /*31a0*/  @P3 STS [R201+0x200c], RZ ;  /* 0x00200cffc9003388 */ /* 0x000fe20000000800 */
[----:B------:R-:W-:-:S03]  /*31b0*/  ULDC UR10, c[0x0][0x2ec] ;  /* 0x0000bb00000a7ab9 */ /* 0x000fc60000000800 */
[----:B------:R-:W-:Y:S01]  /*31c0*/  @!PT LDS RZ, [RZ] ;  /* 0x00000000fffff984 */ /* 0x000fe20000000800 */
[----:B------:R-:W-:Y:S01]  /*31d0*/  @!PT LDS RZ, [RZ] ;  /* 0x00000000fffff984 */ /* 0x000fe20000000800 */
[----:B------:R-:W-:Y:S01]  /*31e0*/  @!PT LDS RZ, [RZ] ;  /* 0x00000000fffff984 */ /* 0x000fe20000000800 */
[----:B------:R-:W-:Y:S04]  /*31f0*/  @!P3 LDGSTS.E.BYPASS.LTC128B.128 [R201], desc[UR6][R198.64] ;  /* 0x00000000c6c9bfae */ /* 0x000fe8000b901d46 */
[----:B------:R-:W-:Y:S04]  /*3200*/  @!P3 LDGSTS.E.BYPASS.LTC128B.128 [R201+0x1000], desc[UR6][R198.64+0x40] ;  /* 0x01000040c6c9bfae */ /* 0x000fe8000b901d46 */
[----:B------:R-:W-:Y:S01]  /*3210*/  @!P3 LDGSTS.E.BYPASS.LTC128B.128 [R201+0x2000], desc[UR6][R198.64+0x80] ;  /* 0x02000080c6c9bfae */ /* 0x000fe2000b901d46 */
[----:B--2---:R-:W-:-:S03]  /*3220*/  @!P2 LEA R6, P3, R10, R6, 0x1 ;  /* 0x000000060a06a211 */ /* 0x004fc600078608ff */
[----:B------:R-:W-:Y:S01]  /*3230*/  @P2 STS [R0+0x9000], RZ ;  /* 0x009000ff00002388 */ /* 0x000fe20000000800 */
[----:B------:R-:W-:-:S03]  /*3240*/  @!P2 LEA.HI.X R7, R10, R7, R16, 0x1, P3 ;  /* 0x000000070a07a211 */ /* 0x000fc600018f0c10 */
        /* <DEDUP_REMOVED lines=19> */
[----:B-1----:R-:W-:Y:S01]  /*3380*/  @!P1 IMAD.IADD R5, R15, 0x1, R20 ;  /* 0x000000010f059824 */ /* 0x002fe200078e0214 */
[----:B---3--:R-:W-:-:S02]  /*3390*/  @!P1 LEA R4, P3, R14, R18, 0x1 ;  /* 0x000000120e049211 */ /* 0x008fc400078608ff */
[----:B------:R-:W-:Y:S02]  /*33a0*/  @P2 STS [R0+0xf000], RZ ;  /* 0x00f000ff00002388 */ /* 0x000fe40000000800 */
[----:B------:R-:W-:Y:S02]  /*33b0*/  @!P1 LEA.HI.X R5, R14, R19, R5, 0x1, P3 ;  /* 0x000000130e059211 */ /* 0x000fe400018f0c05 */
[----:B------:R-:W-:Y:S01]  /*33c0*/  @P2 STS [R0+0xf004], RZ ;  /* 0x00f004ff00002388 */ /* 0x000fe20000000800 */
[----:B------:R-:W-:Y:S01]  /*33d0*/  ISETP.GE.AND P3, PT, R2, UR5, PT ;  /* 0x0000000502007c0c */ /* 0x000fe2000bf66270 */
[----:B------:R-:W-:Y:S02]  /*33e0*/  UIADD3 UR28, UR17, 0x20, URZ ;  /* 0x00000020111c7890 */ /* 0x000fe4000fffe03f */
[----:B------:R-:W-:Y:S01]  /*33f0*/  @P2 STS.64 [R0+0xf008], RZ ;  /* 0x00f008ff00002388 */ /* 0x000fe20000000a00 */
[----:B------:R-:W-:Y:S02]  /*3400*/  UIADD3 UR23, UR17, 0x40, URZ ;  /* 0x0000004011177890 */ /* 0x000fe4000fffe03f */
[----:B------:R-:W-:Y:S01]  /*3410*/  UIMAD UR31, UR31, 0x38, URZ ;  /* 0x000000381f1f78a4 */ /* 0x000fe2000f8e023f */
[----:B------:R-:W-:Y:S04]  /*3420*/  @P2 STS.128 [R0+0x11000], RZ ;  /* 0x011000ff00002388 */ /* 0x000fe80000000c00 */
[----:B------:R-:W-:Y:S01]  /*3430*/  @P2 STS.128 [R0+0x13000], RZ ;  /* 0x013000ff00002388 */ /* 0x000fe20000000c00 */
[----:B------:R-:W-:Y:S01]  /*3440*/  UIADD3 UR37, UR37, -UR9, URZ ;  /* 0x8000000925257290 */ /* 0x000fe2000fffe03f */
[----:B------:R-:W-:-:S02]  /*3450*/  ULDC UR5, c[0x0][0x39c] ;  /* 0x0000e70000057ab9 */ /* 0x000fc40000000800 */
[----:B------:R-:W-:Y:S01]  /*3460*/  @!PT LDS RZ, [RZ] ;  /* 0x00000000fffff984 */ /* 0x000fe20000000800 */
[----:B------:R-:W-:Y:S01]  /*3470*/  @!PT LDS RZ, [RZ] ;  /* 0x00000000fffff984 */ /* 0x000fe20000000800 */
[----:B------:R-:W-:Y:S01]  /*3480*/  @!PT LDS RZ, [RZ] ;  /* 0x00000000fffff984 */ /* 0x000fe20000000800 */
[----:B------:R-:W-:Y:S01]  /*3490*/  @!P2 LDGSTS.E.BYPASS.LTC128B.128 [R0+0xf000], desc[UR6][R6.64] ;  /* 0x0f0000000600afae */ /* 0x000fe2000b901d46 */
[----:B--2---:R-:W-:-:S03]  /*34a0*/  IMAD.SHL.U32 R8, R250, 0x4, RZ ;  /* 0x00000004fa087824 */ /* 0x004fc600078e00ff */
        /* <DEDUP_REMOVED lines=10> */
[----:B------:R3:W-:Y:S01]  /*3550*/  @!P1 LDGSTS.E.BYPASS.LTC128B.128 [R0+0x14000], desc[UR6][R4.64+0x80] ;  /* 0x1400008004009fae */ /* 0x0007e2000b901d46 */
[----:B-1----:R-:W-:-:S03]  /*3560*/  @!P3 LEA R6, P1, R2, UR13, 0x2 ;  /* 0x0000000d0206bc11 */ /* 0x002fc6000f8210ff */
[----:B------:R-:W0:Y:S01]  /*3570*/  LDGDEPBAR ;  /* 0x00000000000079af */ /* 0x000e220000000000 */
[----:B---3--:R-:W-:Y:S02]  /*3580*/  SHF.L.U64.HI R5, R250, 0x2, R251 ;  /* 0x00000002fa057819 */ /* 0x008fe400000102fb */
[----:B--2---:R-:W-:Y:S02]  /*3590*/  SHF.R.S32.HI R0, RZ, 0x1f, R2 ;  /* 0x0000001fff007819 */ /* 0x004fe40000011402 */
[----:B------:R-:W-:Y:S02]  /*35a0*/  IADD3 R4, P2, R8, UR13, RZ ;  /* 0x0000000d08047c10 */ /* 0x000fe4000ff5e0ff */
[----:B------:R-:W-:Y:S02]  /*35b0*/  @!P3 LEA.HI.X R7, R2, UR12, R0, 0x2, P1 ;  /* 0x0000000c0207bc11 */ /* 0x000fe400088f1400 */
[----:B------:R-:W-:-:S03]  /*35c0*/  IADD3.X R5, R5, UR12, RZ, P2, !PT ;  /* 0x0000000c05057c10 */ /* 0x000fc600097fe4ff */
[----:B------:R1:W5:Y:S04]  /*35d0*/  @!P3 LDG.E R234, desc[UR6][R6.64] ;  /* 0x0000000606eab981 */ /* 0x000368000c1e1900 */
[----:B------:R1:W5:Y:S04]  /*35e0*/  @!P4 LDG.E R235, desc[UR6][R4.64] ;  /* 0x0000000604ebc981 */ /* 0x000368000c1e1900 */
[----:B------:R1:W5:Y:S04]  /*35f0*/  @!P6 LDG.E R236, desc[UR6][R4.64+0x20] ;  /* 0x0000200604ece981 */ /* 0x000368000c1e1900 */
[----:B------:R1:W5:Y:S01]  /*3600*/  @!P5 LDG.E R233, desc[UR6][R4.64+0x80] ;  /* 0x0000800604e9d981 */ /* 0x000362000c1e1900 */
[----:B------:R-:W-:-:S02]  /*3610*/  VIADD R2, R250, 0x1 ;  /* 0x00000001fa027836 */ /* 0x000fc40000000000 */
[----:B------:R-:W-:Y:S01]  /*3620*/  IMAD.U32 R0, RZ, RZ, UR27 ;  /* 0x0000001bff007e24 */ /* 0x000fe2000f8e00ff */
[----:B------:R-:W-:Y:S02]  /*3630*/  UIADD3 UR27, UR16, UR28, URZ ;  /* 0x0000001c101b7290 */ /* 0x000fe4000fffe03f */
[----:B------:R-:W-:Y:S02]  /*3640*/  UIADD3 UR22, UR16, UR23, URZ ;  /* 0x0000001710167290 */ /* 0x000fe4000fffe03f */
[----:B------:R-:W-:Y:S01]  /*3650*/  IADD3 R243, R2, UR9, -R0 ;  /* 0x0000000902f37c10 */ /* 0x000fe2000fffe800 */
[----:B------:R-:W-:Y:S01]  /*3660*/  VIADD R2, R182, 0x1800 ;  /* 0x00001800b6027836 */ /* 0x000fe20000000000 */
[----:B------:R-:W-:Y:S01]  /*3670*/  UIADD3 UR26, UR16, UR27, URZ ;  /* 0x0000001b101a7290 */ /* 0x000fe2000fffe03f */
[----:B------:R-:W-:Y:S01]  /*3680*/  VIADD R0, R181, 0x1800 ;  /* 0x00001800b5007836 */ /* 0x000fe20000000000 */
[----:B------:R-:W-:Y:S02]  /*3690*/  UIADD3 UR21, UR16, UR22, URZ ;  /* 0x0000001610157290 */ /* 0x000fe4000fffe03f */
        /* <DEDUP_REMOVED lines=8> */
[----:B------:R-:W-:-:S02]  /*3720*/  UIADD3 UR30, UR16, UR24, URZ ;  /* 0x00000018101e7290 */ /* 0x000fc4000fffe03f */
[----:B------:R-:W-:-:S12]  /*3730*/  UIADD3 UR29, UR16, UR19, URZ ;  /* 0x00000013101d7290 */ /* 0x000fd8000fffe03f */
.L_x_555:
        /* <DEDUP_REMOVED lines=8> */
[----:B------:R-:W-:Y:S01]  /*37c0*/  MOV R184, 0x20 ;  /* 0x0000002000b87802 */ /* 0x000fe20000000f00 */
        /* <DEDUP_REMOVED lines=64> */
[C---:B------:R-:W-:Y:S05]  /*3bd0*/  HMMA.16816.F32 R16, R144.reuse, R150, R16 ;  /* 0x000000969010723c */ /* 0x040fea0000001810 */
[----:B------:R-:W-:Y:S01]  /*3be0*/  @!P0 IADD3 R2, R0, 0x1, RZ ;  /* 0x0000000100028810 */ /* 0x000fe20007ffe0ff */
        /* <DEDUP_REMOVED lines=31> */
[----:B------:R-:W-:Y:S10]  /*3de0*/  MUFU.TANH R161, R9 ;  /* 0x0000000900a17308 */ /* 0x000ff40000002400 */
[----:B------:R1:W3:Y:S10]  /*3df0*/  MUFU.TANH R215, R7 ;  /* 0x0000000700d77308 */ /* 0x0002f40000002400 */
[----:B------:R4:W-:Y:S10]  /*3e00*/  MUFU.TANH R167, R10 ;  /* 0x0000000a00a77308 */ /* 0x0009f40000002400 */
[----:B------:R-:W-:Y:S01]  /*3e10*/  MUFU.TANH R208, R16 ;  /* 0x0000001000d07308 */ /* 0x000fe20000002400 */
[----:B-1----:R-:W1:Y:S09]  /*3e20*/  LDSM.16.M88.4 R4, [R174+0xd400] ;  /* 0x00d40000ae04783b */ /* 0x002e720000000200 */
[----:B------:R-:W3:Y:S01]  /*3e30*/  MUFU.TANH R154, R13 ;  /* 0x0000000d009a7308 */ /* 0x000ee20000002400 */
[----:B----4-:R-:W-:Y:S09]  /*3e40*/  FMUL.FTZ R10, R236, 1.4426950216293334961 ;  /* 0x3fb8aa3bec0a7820 */ /* 0x010ff20000410000 */
[----:B------:R-:W-:Y:S10]  /*3e50*/  MUFU.TANH R206, R17 ;  /* 0x0000001100ce7308 */ /* 0x000ff40000002400 */
[----:B------:R2:W4:Y:S10]  /*3e60*/  MUFU.TANH R166, R11 ;  /* 0x0000000b00a67308 */ /* 0x0005340000002400 */
[----:B------:R-:W-:Y:S10]  /*3e70*/  MUFU.TANH R212, R18 ;  /* 0x0000001200d47308 */ /* 0x000ff40000002400 */
[----:B------:R-:W4:Y:S01]  /*3e80*/  MUFU.TANH R155, R12 ;  /* 0x0000000c009b7308 */ /* 0x000f220000002400 */
[-C--:B-1----:R-:W-:Y:S03]  /*3e90*/  HMMA.16816.F32 R20, R156, R4.reuse, R20 ;  /* 0x000000049c14723c */ /* 0x082fe60000001814 */
[----:B--2---:R-:W-:Y:S03]  /*3ea0*/  MOV R11, R153 ;  /* 0x00000099000b7202 */ /* 0x004fe60000000f00 */
[C---:B------:R-:W-:Y:S03]  /*3eb0*/  HMMA.16816.F32 R24, R136.reuse, R4, R24 ;  /* 0x000000048818723c */ /* 0x040fe60000001818 */
[----:B------:R-:W-:Y:S03]  /*3ec0*/  MUFU.TANH R211, R19 ;  /* 0x0000001300d37308 */ /* 0x000fe60000002400 */
[-C--:B------:R-:W-:Y:S07]  /*3ed0*/  HMMA.16816.F32 R28, R136, R6.reuse, R28 ;  /* 0x00000006881c723c */ /* 0x080fee000000181c */
[----:B------:R1:W2:Y:S01]  /*3ee0*/  MUFU.TANH R163, R15 ;  /* 0x0000000f00a37308 */ /* 0x0002a20000002400 */
[----:B------:R-:W-:Y:S01]  /*3ef0*/  @!P0 IADD3 R4, R243, UR11, RZ ;  /* 0x0000000bf3048c10 */ /* 0x000fe2000fffe0ff */
        /* <DEDUP_REMOVED lines=11> */
[----:B------:R-:W-:Y:S01]  /*3fb0*/  @!P0 ISETP.GE.AND P2, PT, R2, R14, PT ;  /* 0x0000000e0200820c */ /* 0x000fe20003f46270 */
[----:B------:R-:W-:Y:S01]  /*3fc0*/  FMUL.FTZ R23, R23, UR5 ;  /* 0x0000000517177c20 */ /* 0x000fe20008410000 */
[----:B------:R-:W-:Y:S02]  /*3fd0*/  @!P0 VIADDMNMX R12, R4, R184, UR9, PT ;  /* 0x00000009040c8e46 */ /* 0x000fe4000b8001b8 */
        /* <DEDUP_REMOVED lines=9> */
[----:B------:R-:W-:Y:S01]  /*4070*/  FSEL R5, R10, RZ, P1 ;  /* 0x000000ff0a057208 */ /* 0x000fe20000800000 */
[----:B------:R-:W-:Y:S01]  /*4080*/  FMUL.FTZ R34, R34, UR5 ;  /* 0x0000000522227c20 */ /* 0x000fe20008410000 */
[-C--:B------:R-:W-:Y:S01]  /*4090*/  @!P0 ISETP.GE.AND P1, PT, R0, R13.reuse, PT ;  /* 0x0000000d0000820c */ /* 0x080fe20003f26270 */
        /* <DEDUP_REMOVED lines=9> */
[-C--:B------:R-:W-:Y:S01]  /*4130*/  @!P0 ISETP.GE.AND P3, PT, R0, R12.reuse, PT ;  /* 0x0000000c0000820c */ /* 0x080fe20003f66270 */
[----:B------:R-:W-:Y:S01]  /*4140*/  FMUL.FTZ R26, R26, UR5 ;  /* 0x000000051a1a7c20 */ /* 0x000fe20008410000 */
[----:B------:R-:W-:Y:S03]  /*4150*/  @!P0 ISETP.GE.AND P4, PT, R2, R12, PT ;  /* 0x0000000c0200820c */ /* 0x000fe60003f86270 */
[----:B------:R3:W-:Y:S01]  /*4160*/  MUFU.EX2 R226, R11 ;  /* 0x0000000b00e27308 */ /* 0x0007e20000000800 */
[----:B----4-:R-:W-:Y:S01]  /*4170*/  MOV R9, R216 ;  /* 0x000000d800097202 */ /* 0x010fe20000000f00 */
[----:B------:R-:W-:Y:S01]  /*4180*/  FMUL.FTZ R27, R27, UR5 ;  /* 0x000000051b1b7c20 */ /* 0x000fe20008410000 */
[----:B------:R-:W-:Y:S02]  /*4190*/  @!P0 FSEL R9, R216, -INF , !P1 ;  /* 0xff800000d8098808 */ /* 0x000fe40004800000 */
[----:B------:R-:W-:Y:S02]  /*41a0*/  MOV R183, 0x28 ;  /* 0x0000002800b77802 */ /* 0x000fe40000000f00 */
[----:B------:R-:W-:Y:S03]  /*41b0*/  FSETP.NEU.FTZ.AND P1, PT, R233, -INF , PT ;  /* 0xff800000e900780b */ /* 0x000fe60003f3d000 */
[----:B------:R-:W4:Y:S01]  /*41c0*/  MUFU.TANH R209, R23 ;  /* 0x0000001700d17308 */ /* 0x000f220000002400 */
[--C-:B------:R-:W-:Y:S01]  /*41d0*/  FFMA.FTZ R9, R9, UR10, -R5.reuse ;  /* 0x0000000a09097c23 */ /* 0x100fe20008010805 */
[----:B------:R-:W-:Y:S08]  /*41e0*/  MOV R6, R154 ;  /* 0x0000009a00067202 */ /* 0x000ff00000000f00 */
[----:B------:R2:W-:Y:S01]  /*41f0*/  MUFU.EX2 R227, R9 ;  /* 0x0000000900e37308 */ /* 0x0005e20000000800 */
[----:B---3--:R-:W-:Y:S04]  /*4200*/  @!P0 VIADDMNMX R11, R4, R183, UR9, PT ;  /* 0x00000009040b8e46 */ /* 0x008fe8000b8001b7 */
[-C--:B------:R-:W-:Y:S05]  /*4210*/  @!P0 ISETP.GE.AND P2, PT, R2, R11.reuse, PT ;  /* 0x0000000b0200820c */ /* 0x080fea0003f46270 */
[----:B------:R-:W3:Y:S10]  /*4220*/  MUFU.TANH R150, R24 ;  /* 0x0000001800967308 */ /* 0x000ef40000002400 */
[----:B------:R-:W3:Y:S01]  /*4230*/  MUFU.TANH R149, R25 ;  /* 0x0000001900957308 */ /* 0x000ee20000002400 */
[--C-:B--2---:R-:W-:Y:S01]  /*4240*/  FFMA.FTZ R9, R10, UR10, -R5.reuse ;  /* 0x0000000a0a097c23 */ /* 0x104fe20008010805 */
[----:B------:R-:W-:Y:S02]  /*4250*/  MOV R10, R164 ;  /* 0x000000a4000a7202 */ /* 0x000fe40000000f00 */
[----:B------:R-:W-:Y:S02]  /*4260*/  @!P0 FSEL R10, R164, -INF , !P3 ;  /* 0xff800000a40a8808 */ /* 0x000fe40005800000 */
[----:B------:R-:W-:Y:S04]  /*4270*/  @!P0 ISETP.GE.AND P3, PT, R0, R11, PT ;  /* 0x0000000b0000820c */ /* 0x000fe80003f66270 */
[----:B------:R2:W-:Y:S10]  /*4280*/  MUFU.EX2 R232, R9 ;  /* 0x0000000900e87308 */ /* 0x0005f40000000800 */
[----:B------:R-:W3:Y:S10]  /*4290*/  MUFU.TANH R162, R26 ;  /* 0x0000001a00a27308 */ /* 0x000ef40000002400 */
[----:B------:R-:W-:Y:S01]  /*42a0*/  MUFU.TANH R160, R27 ;  /* 0x0000001b00a07308 */ /* 0x000fe20000002400 */
[----:B--2---:R-:W-:Y:S05]  /*42b0*/  FMUL.FTZ R9, R233, 1.4426950216293334961 ;  /* 0x3fb8aa3be9097820 */ /* 0x004fea0000410000 */
[----:B------:R-:W-:Y:S04]  /*42c0*/  FSEL R4, R9, RZ, P1 ;  /* 0x000000ff09047208 */ /* 0x000fe80000800000 */
[----:B------:R-:W2:Y:S01]  /*42d0*/  MUFU.TANH R148, R28 ;  /* 0x0000001c00947308 */ /* 0x000ea20000002400 */
[----:B------:R-:W-:Y:S02]  /*42e0*/  MOV R9, R161 ;  /* 0x000000a100097202 */ /* 0x000fe40000000f00 */
[----:B------:R-:W-:Y:S01]  /*42f0*/  @!P0 FSEL R9, R161, -INF , !P4 ;  /* 0xff800000a1098808 */ /* 0x000fe20006000000 */
[--C-:B------:R-:W-:Y:S01]  /*4300*/  FFMA.FTZ R2, R10, UR10, -R4.reuse ;  /* 0x0000000a0a027c23 */ /* 0x100fe20008010804 */
[----:B------:R-:W-:Y:S02]  /*4310*/  FSETP.NEU.FTZ.AND P1, PT, R234, -INF , PT ;  /* 0xff800000ea00780b */ /* 0x000fe40003f3d000 */
[----:B------:R-:W-:Y:S03]  /*4320*/  MOV R10, R167 ;  /* 0x000000a7000a7202 */ /* 0x000fe60000000f00 */
[----:B------:R1:W-:Y:S01]  /*4330*/  MUFU.EX2 R186, R2 ;  /* 0x0000000200ba7308 */ /* 0x0003e20000000800 */
[----:B------:R-:W-:Y:S01]  /*4340*/  FFMA.FTZ R9, R9, UR10, -R4 ;  /* 0x0000000a09097c23 */ /* 0x000fe20008010804 */
[----:B------:R-:W-:Y:S08]  /*4350*/  @!P0 FSEL R10, R167, -INF , !P3 ;  /* 0xff800000a70a8808 */ /* 0x000ff00005800000 */
        /* <DEDUP_REMOVED lines=8> */
[CC--:B------:R-:W-:Y:S04]  /*43e0*/  @!P0 ISETP.GE.AND P1, PT, R10.reuse, R12.reuse, PT ;  /* 0x0000000c0a00820c */ /* 0x0c0fe80003f26270 */
        /* <DEDUP_REMOVED lines=14> */
[----:B------:R-:W-:Y:S01]  /*44d0*/  MUFU.TANH R152, R30 ;  /* 0x0000001e00987308 */ /* 0x000fe20000002400 */
        /* <DEDUP_REMOVED lines=9> */
[--C-:B----4-:R-:W-:Y:S01]  /*4570*/  FFMA.FTZ R6, R7, UR10, -R2.reuse ;  /* 0x0000000a07067c23 */ /* 0x110fe20008010802 */
[----:B------:R-:W-:Y:S07]  /*4580*/  MOV R7, R206 ;  /* 0x000000ce00077202 */ /* 0x000fee0000000f00 */
[----:B------:R4:W-:Y:S02]  /*4590*/  MUFU.EX2 R188, R6 ;  /* 0x0000000600bc7308 */ /* 0x0009e40000000800 */
[----:B----4-:R-:W-:Y:S01]  /*45a0*/  FFMA.FTZ R6, R15, UR10, -R2 ;  /* 0x0000000a0f067c23 */ /* 0x010fe20008010802 */
[----:B------:R-:W-:Y:S07]  /*45b0*/  MOV R15, R205 ;  /* 0x000000cd000f7202 */ /* 0x000fee0000000f00 */
[----:B------:R4:W-:Y:S02]  /*45c0*/  MUFU.EX2 R187, R6 ;  /* 0x0000000600bb7308 */ /* 0x0009e40000000800 */
[----:B----4-:R-:W-:Y:S02]  /*45d0*/  MOV R6, R208 ;  /* 0x000000d000067202 */ /* 0x010fe40000000f00 */
        /* <DEDUP_REMOVED lines=9> */
[----:B----4-:R-:W-:Y:S02]  /*4670*/  MOV R6, R212 ;  /* 0x000000d400067202 */ /* 0x010fe40000000f00 */
[----:B------:R-:W-:Y:S02]  /*4680*/  @!P0 FSEL R6, R212, -INF , !P1 ;  /* 0xff800000d4068808 */ /* 0x000fe40004800000 */
[----:B------:R-:W-:Y:S02]  /*4690*/  @!P0 ISETP.GE.AND P1, PT, R9, R13, PT ;  /* 0x0000000d0900820c */ /* 0x000fe40003f26270 */
[----:B------:R-:W-:Y:S01]  /*46a0*/  MOV R9, R211 ;  /* 0x000000d300097202 */ /* 0x000fe20000000f00 */
[--C-:B------:R-:W-:Y:S01]  /*46b0*/  FFMA.FTZ R6, R6, UR10, -R5.reuse ;  /* 0x0000000a06067c23 */ /* 0x100fe20008010805 */
[----:B------:R-:W-:Y:S02]  /*46c0*/  @!P0 FSEL R9, R211, -INF , !P1 ;  /* 0xff800000d3098808 */ /* 0x000fe40004800000 */
[C---:B--2---:R-:W-:Y:S01]  /*46d0*/  @!P0 IADD3 R7, R0.reuse, 0x10, RZ ;  /* 0x0000001000078810 */ /* 0x044fe20007ffe0ff */
        /* <DEDUP_REMOVED lines=20> */
[----:B------:R-:W-:Y:S03]  /*4820*/  @!P0 ISETP.GE.AND P1, PT, R7, R12, PT ;  /* 0x0000000c0700820c */ /* 0x000fe60003f26270 */
[--C-:B------:R-:W-:Y:S06]  /*4830*/  FFMA.FTZ R10, R10, UR10, -R5.reuse ;  /* 0x0000000a0a0a7c23 */ /* 0x100fec0008010805 */
[----:B------:R4:W-:Y:S01]  /*4840*/  MUFU.EX2 R229, R10 ;  /* 0x0000000a00e57308 */ /* 0x0009e20000000800 */
[----:B--2---:R-:W-:Y:S02]  /*4850*/  MOV R9, R150 ;  /* 0x0000009600097202 */ /* 0x004fe40000000f00 */
[----:B------:R-:W-:Y:S02]  /*4860*/  @!P0 FSEL R9, R150, -INF , !P1 ;  /* 0xff80000096098808 */ /* 0x000fe40004800000 */
[----:B------:R-:W-:Y:S03]  /*4870*/  @!P0 ISETP.GE.AND P1, PT, R6, R12, PT ;  /* 0x0000000c0600820c */ /* 0x000fe60003f26270 */
[----:B------:R-:W-:Y:S01]  /*4880*/  FFMA.FTZ R9, R9, UR10, -R4 ;  /* 0x0000000a09097c23 */ /* 0x000fe20008010804 */
[----:B----4-:R-:W-:Y:S02]  /*4890*/  MOV R10, R149 ;  /* 0x00000095000a7202 */ /* 0x010fe40000000f00 */
        /* <DEDUP_REMOVED lines=11> */
[----:B--2---:R-:W-:Y:S01]  /*4950*/  FFMA.FTZ R9, R10, UR10, -R4 ;  /* 0x0000000a0a097c23 */ /* 0x004fe20008010804 */
[----:B------:R-:W-:Y:S08]  /*4960*/  MOV R10, R148 ;  /* 0x00000094000a7202 */ /* 0x000ff00000000f00 */
[----:B------:R2:W-:Y:S02]  /*4970*/  MUFU.EX2 R158, R9 ;  /* 0x00000009009e7308 */ /* 0x0005e40000000800 */
[----:B--2---:R-:W-:Y:S02]  /*4980*/  MOV R9, R160 ;  /* 0x000000a000097202 */ /* 0x004fe40000000f00 */
        /* <DEDUP_REMOVED lines=8> */
[----:B--2---:R-:W-:Y:S02]  /*4a10*/  MOV R7, R145 ;  /* 0x0000009100077202 */ /* 0x004fe40000000f00 */
[----:B------:R-:W-:Y:S02]  /*4a20*/  @!P0 FSEL R7, R145, -INF , !P1 ;  /* 0xff80000091078808 */ /* 0x000fe40004800000 */
[-C--:B------:R-:W-:Y:S03]  /*4a30*/  @!P0 ISETP.GE.AND P1, PT, R6, R14.reuse, PT ;  /* 0x0000000e0600820c */ /* 0x080fe60003f26270 */
[----:B------:R-:W-:Y:S01]  /*4a40*/  FFMA.FTZ R4, R7, UR10, -R4 ;  /* 0x0000000a07047c23 */ /* 0x000fe20008010804 */
[----:B-1----:R-:W-:Y:S02]  /*4a50*/  MOV R9, R195 ;  /* 0x000000c300097202 */ /* 0x002fe40000000f00 */
        /* <DEDUP_REMOVED lines=8> */
[----:B---3--:R-:W-:Y:S01]  /*4ae0*/  MOV R6, R151 ;  /* 0x0000009700067202 */ /* 0x008fe20000000f00 */
        /* <DEDUP_REMOVED lines=33> */
[----:B--2---:R-:W-:Y:S05]  /*4d00*/  F2FP.F16.F32.PACK_AB R5, R185, R186 ;  /* 0x000000bab905723e */ /* 0x004fea00000000ff */
        /* <DEDUP_REMOVED lines=8> */
[----:B--2---:R-:W-:Y:S05]  /*4d90*/  F2FP.F16.F32.PACK_AB R5, R219, R220 ;  /* 0x000000dcdb05723e */ /* 0x004fea00000000ff */
[----:B------:R2:W-:Y:S04]  /*4da0*/  STS [R192+0x19000], R5 ;  /* 0x01900005c0007388 */ /* 0x0005e80000000800 */
[----:B------:R2:W-:Y:S01]  /*4db0*/  STS [R191+0x19000], R2 ;  /* 0x01900002bf007388 */ /* 0x0005e20000000800 */
[----:B-1----:R-:W-:Y:S02]  /*4dc0*/  F2FP.F16.F32.PACK_AB R6, R158, R159 ;  /* 0x0000009f9e06723e */ /* 0x002fe400000000ff */
[----:B---3--:R-:W-:Y:S02]  /*4dd0*/  F2FP.F16.F32.PACK_AB R0, R223, R224 ;  /* 0x000000e0df00723e */ /* 0x008fe400000000ff */
[----:B----4-:R-:W-:Y:S03]  /*4de0*/  F2FP.F16.F32.PACK_AB R4, R156, R157 ;  /* 0x0000009d9c04723e */ /* 0x010fe600000000ff */
[----:B------:R1:W-:Y:S04]  /*4df0*/  STS [R191+0x19400], R0 ;  /* 0x01940000bf007388 */ /* 0x0003e80000000800 */
[----:B------:R-:W-:Y:S01]  /*4e00*/  STS [R192+0x1a000], R6 ;  /* 0x01a00006c0007388 */ /* 0x000fe20000000800 */
[----:B--2---:R-:W-:Y:S02]  /*4e10*/  F2FP.F16.F32.PACK_AB R5, R183, R184 ;  /* 0x000000b8b705723e */ /* 0x004fe400000000ff */
[----:B------:R-:W-:Y:S03]  /*4e20*/  F2FP.F16.F32.PACK_AB R2, R168, R169 ;  /* 0x000000a9a802723e */ /* 0x000fe600000000ff */
[----:B------:R-:W-:Y:S04]  /*4e30*/  STS [R192+0x1a400], R5 ;  /* 0x01a40005c0007388 */ /* 0x000fe80000000800 */
[----:B------:R-:W-:Y:S04]  /*4e40*/  STS [R191+0x1a000], R4 ;  /* 0x01a00004bf007388 */ /* 0x000fe80000000800 */
[----:B------:R2:W-:Y:S01]  /*4e50*/  STS [R191+0x1a400], R2 ;  /* 0x01a40002bf007388 */ /* 0x0005e20000000800 */
[----:B-1----:R-:W-:Y:S03]  /*4e60*/  LEA R0, R182, UR4, 0x1 ;  /* 0x00000004b6007c11 */ /* 0x002fe6000f8e08ff */
[----:B------:R-:W-:Y:S08]  /*4e70*/  LDSM.16.M88.4 R16, [R173+0xf000] ;  /* 0x00f00000ad10783b */ /* 0x000ff00000000200 */
[----:B------:R-:W1:Y:S08]  /*4e80*/  LDSM.16.M88.4 R32, [R0+0x6000] ;  /* 0x006000000020783b */ /* 0x000e700000000200 */
[----:B------:R-:W3:Y:S01]  /*4e90*/  LDSM.16.M88.4 R28, [R0+0x6800] ;  /* 0x00680000001c783b */ /* 0x000ee20000000200 */
[----:B--2---:R-:W-:Y:S07]  /*4ea0*/  IADD3 R2, R0, R180, RZ ;  /* 0x000000b400027210 */ /* 0x004fee0007ffe0ff */
[----:B------:R-:W2:Y:S08]  /*4eb0*/  LDSM.16.M88.4 R132, [R173+0xf400] ;  /* 0x00f40000ad84783b */ /* 0x000eb00000000200 */
[----:B------:R-:W-:Y:S08]  /*4ec0*/  LDSM.16.M88.4 R136, [R2+0x6000] ;  /* 0x006000000288783b */ /* 0x000ff00000000200 */
[----:B------:R-:W-:Y:S01]  /*4ed0*/  LDSM.16.M88.4 R140, [R2+0x6800] ;  /* 0x00680000028c783b */ /* 0x000fe20000000200 */
[-C--:B-1----:R-:W-:Y:S06]  /*4ee0*/  HMMA.16816.F32 R4, R32, R16.reuse, RZ ;  /* 0x000000102004723c */ /* 0x082fec00000018ff */
[C---:B---3--:R-:W-:Y:S06]  /*4ef0*/  HMMA.16816.F32 R8, R28.reuse, R16, RZ ;  /* 0x000000101c08723c */ /* 0x048fec00000018ff */
[-C--:B------:R-:W-:Y:S06]  /*4f00*/  HMMA.16816.F32 R12, R28, R18.reuse, RZ ;  /* 0x000000121c0c723c */ /* 0x080fec00000018ff */
[C---:B------:R-:W-:Y:S06]  /*4f10*/  HMMA.16816.F32 R16, R32.reuse, R18, RZ ;  /* 0x000000122010723c */ /* 0x040fec00000018ff */
[-C--:B--2---:R-:W-:Y:S06]  /*4f20*/  HMMA.16816.F32 R20, R32, R132.reuse, RZ ;  /* 0x000000842014723c */ /* 0x084fec00000018ff */
[C---:B------:R-:W-:Y:S06]  /*4f30*/  HMMA.16816.F32 R24, R28.reuse, R132, RZ ;  /* 0x000000841c18723c */ /* 0x040fec00000018ff */
[-C--:B------:R-:W-:Y:S06]  /*4f40*/  HMMA.16816.F32 R28, R28, R134.reuse, RZ ;  /* 0x000000861c1c723c */ /* 0x080fec00000018ff */
[----:B------:R-:W-:Y:S01]  /*4f50*/  HMMA.16816.F32 R32, R32, R134, RZ ;  /* 0x000000862020723c */ /* 0x000fe200000018ff */
[----:B------:R-:W1:Y:S05]  /*4f60*/  LDSM.16.M88.4 R132, [R174+0xf000] ;  /* 0x00f00000ae84783b */ /* 0x000e6a0000000200 */
[-C--:B-1----:R-:W-:Y:S06]  /*4f70*/  HMMA.16816.F32 R4, R136, R132.reuse, R4 ;  /* 0x000000848804723c */ /* 0x082fec0000001804 */
[C---:B------:R-:W-:Y:S06]  /*4f80*/  HMMA.16816.F32 R8, R140.reuse, R132, R8 ;  /* 0x000000848c08723c */ /* 0x040fec0000001808 */
        /* <DEDUP_REMOVED lines=8> */
[----:B------:R-:W-:Y:S08]  /*5010*/  LDSM.16.M88.4 R132, [R0+0x7000] ;  /* 0x007000000084783b */ /* 0x000ff00000000200 */
[----:B------:R-:W1:Y:S02]  /*5020*/  LDSM.16.M88.4 R136, [R173+0x11000] ;  /* 0x01100000ad88783b */ /* 0x000e640000000200 */
        /* <DEDUP_REMOVED lines=23> */
[----:B------:R-:W2:Y:S01]  /*51a0*/  LDSM.16.M88.4 R136, [R173+0x13000] ;  /* 0x01300000ad88783b */ /* 0x000ea20000000200 */
[----:B-1----:R-:W-:Y:S04]  /*51b0*/  FFMA.FTZ R0, -R153, R153, 1 ;  /* 0x3f80000099007423 */ /* 0x002fe80000010199 */
[----:B------:R-:W-:Y:S01]  /*51c0*/  FMUL.FTZ R0, R0, UR5 ;  /* 0x0000000500007c20 */ /* 0x000fe20008410000 */
[-C--:B--2---:R-:W-:Y:S06]  /*51d0*/  HMMA.16816.F32 R4, R132, R136.reuse, R4 ;  /* 0x000000888404723c */ /* 0x084fec0000001804 */
[C---:B------:R-:W-:Y:S06]  /*51e0*/  HMMA.16816.F32 R8, R140.reuse, R136, R8 ;  /* 0x000000888c08723c */ /* 0x040fec0000001808 */
        /* <DEDUP_REMOVED lines=17> */
[----:B------:R-:W-:Y:S04]  /*5300*/  FFMA.FTZ R5, -R204, R204, 1 ;  /* 0x3f800000cc057423 */ /* 0x000fe800000101cc */
[----:B------:R-:W-:Y:S01]  /*5310*/  FMUL.FTZ R5, R5, UR5 ;  /* 0x0000000505057c20 */ /* 0x000fe20008410000 */
[----:B--2---:R-:W-:Y:S03]  /*5320*/  FADD.FTZ R142, -R4, R6 ;  /* 0x00000006048e7221 */ /* 0x004fe60000010100 */
[----:B------:R-:W-:Y:S01]  /*5330*/  FMUL.FTZ R6, R141, R5 ;  /* 0x000000058d067220 */ /* 0x000fe20000410000 */
[----:B------:R-:W-:Y:S02]  /*5340*/  FMUL.FTZ R5, R140, R0 ;  /* 0x000000008c057220 */ /* 0x000fe40000410000 */
        /* <DEDUP_REMOVED lines=10> */
[----:B------:R-:W-:Y:S01]  /*53f0*/  FADD.FTZ R17, -R144, R17 ;  /* 0x0000001190117221 */ /* 0x000fe20000010100 */
[C---:B------:R-:W-:Y:S01]  /*5400*/  FADD.FTZ R18, -R4.reuse, R18 ;  /* 0x0000001204127221 */ /* 0x040fe20000010100 */
[----:B------:R-:W-:Y:S04]  /*5410*/  FADD.FTZ R19, -R4, R19 ;  /* 0x0000001304137221 */ /* 0x000fe80000010100 */
[----:B------:R-:W-:Y:S01]  /*5420*/  FMUL.FTZ R19, R230, R19 ;  /* 0x00000013e6137220 */ /* 0x000fe20000410000 */
        /* <DEDUP_REMOVED lines=10> */
[----:B------:R-:W-:Y:S01]  /*54d0*/  FFMA.FTZ R6, -R206, R206, 1 ;  /* 0x3f800000ce067423 */ /* 0x000fe200000101ce */
[----:B------:R-:W-:Y:S01]  /*54e0*/  FADD.FTZ R21, -R144, R21 ;  /* 0x0000001590157221 */ /* 0x000fe20000010100 */
[----:B------:R-:W-:Y:S01]  /*54f0*/  FMUL.FTZ R133, R220, R20 ;  /* 0x00000014dc857220 */ /* 0x000fe20000410000 */
[----:B------:R-:W-:Y:S01]  /*5500*/  FMUL.FTZ R17, R17, UR5 ;  /* 0x0000000511117c20 */ /* 0x000fe20008410000 */
[----:B------:R-:W-:Y:S01]  /*5510*/  FMUL.FTZ R6, R6, UR5 ;  /* 0x0000000506067c20 */ /* 0x000fe20008410000 */
[----:B------:R-:W-:Y:S01]  /*5520*/  FMUL.FTZ R134, R219, R21 ;  /* 0x00000015db867220 */ /* 0x000fe20000410000 */
[----:B------:R-:W-:Y:S01]  /*5530*/  FFMA.FTZ R21, -R205, R205, 1 ;  /* 0x3f800000cd157423 */ /* 0x000fe200000101cd */
[----:B------:R-:W-:Y:S01]  /*5540*/  FMUL.FTZ R17, R5, R17 ;  /* 0x0000001105117220 */ /* 0x000fe20000410000 */
[----:B------:R-:W-:Y:S01]  /*5550*/  FFMA.FTZ R5, -R207, R207, 1 ;  /* 0x3f800000cf057423 */ /* 0x000fe200000101cf */
[----:B------:R-:W-:Y:S01]  /*5560*/  FMUL.FTZ R6, R132, R6 ;  /* 0x0000000684067220 */ /* 0x000fe20000410000 */
[----:B------:R-:W-:Y:S01]  /*5570*/  FADD.FTZ R33, -R144, R33 ;  /* 0x0000002190217221 */ /* 0x000fe20000010100 */
[----:B------:R-:W-:Y:S01]  /*5580*/  FADD.FTZ R132, -R4, R7 ;  /* 0x0000000704847221 */ /* 0x000fe20000010100 */
[----:B------:R-:W-:Y:S01]  /*5590*/  FMUL.FTZ R5, R5, UR5 ;  /* 0x0000000505057c20 */ /* 0x000fe20008410000 */
[----:B------:R-:W-:Y:S01]  /*55a0*/  FADD.FTZ R20, -R144, R32 ;  /* 0x0000002090147221 */ /* 0x000fe20000010100 */
[----:B------:R-:W-:Y:S01]  /*55b0*/  FFMA.FTZ R7, -R216, R216, 1 ;  /* 0x3f800000d8077423 */ /* 0x000fe200000101d8 */
[----:B------:R-:W-:Y:S01]  /*55c0*/  FFMA.FTZ R32, -R195, R195, 1 ;  /* 0x3f800000c3207423 */ /* 0x000fe200000101c3 */
[----:B------:R-:W-:Y:S01]  /*55d0*/  FMUL.FTZ R5, R133, R5 ;  /* 0x0000000585057220 */ /* 0x000fe20000410000 */
[----:B------:R-:W-:Y:S01]  /*55e0*/  FMUL.FTZ R133, R218, R33 ;  /* 0x00000021da857220 */ /* 0x000fe20000410000 */
[----:B------:R-:W-:Y:S01]  /*55f0*/  FFMA.FTZ R33, -R215, R215, 1 ;  /* 0x3f800000d7217423 */ /* 0x000fe200000101d7 */
[----:B------:R-:W-:Y:S01]  /*5600*/  FMUL.FTZ R21, R21, UR5 ;  /* 0x0000000515157c20 */ /* 0x000fe20008410000 */
[----:B------:R-:W-:Y:S01]  /*5610*/  FMUL.FTZ R7, R7, UR5 ;  /* 0x0000000507077c20 */ /* 0x000fe20008410000 */
[----:B------:R-:W-:Y:S01]  /*5620*/  FMUL.FTZ R20, R217, R20 ;  /* 0x00000014d9147220 */ /* 0x000fe20000410000 */
[----:B------:R-:W-:Y:S01]  /*5630*/  FMUL.FTZ R32, R32, UR5 ;  /* 0x0000000520207c20 */ /* 0x000fe20008410000 */
[----:B------:R-:W-:Y:S01]  /*5640*/  FMUL.FTZ R132, R232, R132 ;  /* 0x00000084e8847220 */ /* 0x000fe20000410000 */
[----:B------:R-:W-:Y:S01]  /*5650*/  FMUL.FTZ R33, R33, UR5 ;  /* 0x0000000521217c20 */ /* 0x000fe20008410000 */
[----:B------:R-:W-:Y:S01]  /*5660*/  F2FP.F16.F32.PACK_AB R6, R6, R17 ;  /* 0x000000110606723e */ /* 0x000fe200000000ff */
[----:B------:R-:W-:Y:S01]  /*5670*/  FMUL.FTZ R21, R134, R21 ;  /* 0x0000001586157220 */ /* 0x000fe20000410000 */
[----:B------:R-:W-:Y:S01]  /*5680*/  FMUL.FTZ R17, R153, R7 ;  /* 0x0000000799117220 */ /* 0x000fe20000410000 */
[----:B------:R-:W-:Y:S01]  /*5690*/  FMUL.FTZ R32, R20, R32 ;  /* 0x0000002014207220 */ /* 0x000fe20000410000 */
[----:B------:R-:W-:Y:S01]  /*56a0*/  FMUL.FTZ R7, R132, R33 ;  /* 0x0000002184077220 */ /* 0x000fe20000410000 */
[----:B------:R-:W-:Y:S01]  /*56b0*/  FFMA.FTZ R20, -R200, R200, 1 ;  /* 0x3f800000c8147423 */ /* 0x000fe200000101c8 */
[----:B------:R-:W-:Y:S01]  /*56c0*/  F2FP.F16.F32.PACK_AB R21, R21, R5 ;  /* 0x000000051515723e */ /* 0x000fe200000000ff */
[C---:B------:R-:W-:Y:S01]  /*56d0*/  FADD.FTZ R22, -R4.reuse, R22 ;  /* 0x0000001604167221 */ /* 0x040fe20000010100 */
[----:B------:R-:W-:Y:S01]  /*56e0*/  FADD.FTZ R23, -R4, R23 ;  /* 0x0000001704177221 */ /* 0x000fe20000010100 */
[----:B------:R-:W-:Y:S01]  /*56f0*/  FMUL.FTZ R20, R20, UR5 ;  /* 0x0000000514147c20 */ /* 0x000fe20008410000 */
[----:B------:R-:W-:Y:S01]  /*5700*/  F2FP.F16.F32.PACK_AB R5, R7, R17 ;  /* 0x000000110705723e */ /* 0x000fe200000000ff */
[----:B------:R-:W-:Y:S01]  /*5710*/  FFMA.FTZ R17, -R211, R211, 1 ;  /* 0x3f800000d3117423 */ /* 0x000fe200000101d3 */
[----:B------:R-:W-:Y:S01]  /*5720*/  FMUL.FTZ R7, R231, R18 ;  /* 0x00000012e7077220 */ /* 0x000fe20000410000 */
[----:B------:R-:W-:Y:S01]  /*5730*/  FMUL.FTZ R20, R133, R20 ;  /* 0x0000001485147220 */ /* 0x000fe20000410000 */
[----:B------:R-:W-:Y:S01]  /*5740*/  FFMA.FTZ R18, -R212, R212, 1 ;  /* 0x3f800000d4127423 */ /* 0x000fe200000101d4 */
[----:B------:R-:W-:Y:S01]  /*5750*/  FMUL.FTZ R17, R17, UR5 ;  /* 0x0000000511117c20 */ /* 0x000fe20008410000 */
[----:B------:R-:W-:Y:S01]  /*5760*/  FMUL.FTZ R33, R228, R22 ;  /* 0x00000016e4217220 */ /* 0x000fe20000410000 */
[----:B------:R-:W-:Y:S01]  /*5770*/  FMUL.FTZ R132, R229, R23 ;  /* 0x00000017e5847220 */ /* 0x000fe20000410000 */
[----:B------:R-:W-:Y:S01]  /*5780*/  F2FP.F16.F32.PACK_AB R20, R20, R32 ;  /* 0x000000201414723e */ /* 0x000fe200000000ff */
[----:B------:R-:W-:Y:S01]  /*5790*/  FMUL.FTZ R18, R18, UR5 ;  /* 0x0000000512127c20 */ /* 0x000fe20008410000 */
[----:B------:R-:W-:Y:S01]  /*57a0*/  FMUL.FTZ R17, R19, R17 ;  /* 0x0000001113117220 */ /* 0x000fe20000410000 */
[C---:B------:R-:W-:Y:S01]  /*57b0*/  FADD.FTZ R34, -R4.reuse, R34 ;  /* 0x0000002204227221 */ /* 0x040fe20000010100 */
        /* <DEDUP_REMOVED lines=36> */
.L_x_553:
        /* <DEDUP_REMOVED lines=197> */
.L_x_554:
        /* <DEDUP_REMOVED lines=9> */
[----:B------:R-:W-:Y:S01]  /*66e0*/  UIADD3 UR8, UR8, -0x1, URZ ;  /* 0xffffffff08087890 */ /* 0x000fe2000fffe03f */
[----:B------:R-:W4:Y:S04]  /*66f0*/  LDSM.16.MT88.4 R28, [R0+0xd000] ;  /* 0x00d00000001c783b */ /* 0x000f280000004200 */
        /* <DEDUP_REMOVED lines=17> */
[----:B------:R-:W-:Y:S05]  /*6810*/  LDSM.16.M88.4 R132, [R178] ;  /* 0x00000000b284783b */ /* 0x000fea0000000200 */
[C---:B------:R-:W-:Y:S06]  /*6820*/  HMMA.16816.F32 R12, R32.reuse, R136, R12 ;  /* 0x00000088200c723c */ /* 0x040fec000000180c */
[C---:B------:R-:W-:Y:S01]  /*6830*/  HMMA.16816.F32 R16, R32.reuse, R138, R16 ;  /* 0x0000008a2010723c */ /* 0x040fe20000001810 */
[----:B------:R-:W1:Y:S05]  /*6840*/  LDSM.16.MT88.4 R136, [R0+0x9c00] ;  /* 0x009c00000088783b */ /* 0x000e6a0000004200 */
        /* <DEDUP_REMOVED lines=13> */
[----:B------:R-:W-:Y:S01]  /*6920*/  LDSM.16.MT88.4 R144, [R0+0xa400] ;  /* 0x00a400000090783b */ /* 0x000fe20000004200 */
[C---:B-1----:R-:W-:Y:S06]  /*6930*/  HMMA.16816.F32 R4, R132.reuse, R136, R4 ;  /* 0x000000888404723c */ /* 0x042fec0000001804 */
[C---:B------:R-:W-:Y:S01]  /*6940*/  HMMA.16816.F32 R8, R132.reuse, R138, R8 ;  /* 0x0000008a8408723c */ /* 0x040fe20000001808 */
[----:B------:R-:W1:Y:S05]  /*6950*/  LDSM.16.M88.4 R136, [R177+0x2000] ;  /* 0x00200000b188783b */ /* 0x000e6a0000000200 */
[C---:B------:R-:W-:Y:S06]  /*6960*/  HMMA.16816.F32 R12, R132.reuse, R156, R12 ;  /* 0x0000009c840c723c */ /* 0x040fec000000180c */
[C---:B------:R-:W-:Y:S01]  /*6970*/  HMMA.16816.F32 R16, R132.reuse, R158, R16 ;  /* 0x0000009e8410723c */ /* 0x040fe20000001810 */
[----:B------:R-:W1:Y:S05]  /*6980*/  LDSM.16.MT88.4 R156, [R0+0xc400] ;  /* 0x00c40000009c783b */ /* 0x000e6a0000004200 */
        /* <DEDUP_REMOVED lines=22> */
[----:B------:R3:W1:Y:S04]  /*6af0*/  LDSM.16.MT88.4 R32, [R0+0xec00] ;  /* 0x00ec00000020783b */ /* 0x0006680000004200 */
[----:B------:R-:W-:Y:S01]  /*6b00*/  LDSM.16.MT88.4 R136, [R172+0x2400] ;  /* 0x00240000ac88783b */ /* 0x000fe20000004200 */
[C---:B----4-:R-:W-:Y:S06]  /*6b10*/  HMMA.16816.F32 R4, R132.reuse, R148, R4 ;  /* 0x000000948404723c */ /* 0x050fec0000001804 */
[C---:B------:R-:W-:Y:S06]  /*6b20*/  HMMA.16816.F32 R8, R132.reuse, R150, R8 ;  /* 0x000000968408723c */ /* 0x040fec0000001808 */
[C---:B------:R-:W-:Y:S06]  /*6b30*/  HMMA.16816.F32 R12, R132.reuse, R152, R12 ;  /* 0x00000098840c723c */ /* 0x040fec000000180c */
[C---:B------:R-:W-:Y:S01]  /*6b40*/  HMMA.16816.F32 R16, R132.reuse, R154, R16 ;  /* 0x0000009a8410723c */ /* 0x040fe20000001810 */
[----:B---3--:R-:W-:Y:S05]  /*6b50*/  IMAD.U32 R0, RZ, RZ, UR16 ;  /* 0x00000010ff007e24 */ /* 0x008fea000f8e00ff */
[C---:B--2---:R-:W-:Y:S06]  /*6b60*/  HMMA.16816.F32 R20, R132.reuse, R28, R20 ;  /* 0x0000001c8414723c */ /* 0x044fec0000001814 */
[----:B------:R-:W-:Y:S05]  /*6b70*/  HMMA.16816.F32 R24, R132, R30, R24 ;  /* 0x0000001e8418723c */ /* 0x000fea0000001818 */
[----:B------:R-:W-:Y:S01]  /*6b80*/  IMAD.MOV.U32 R28, RZ, RZ, R214 ;  /* 0x000000ffff1c7224 */ /* 0x000fe200078e00d6 */
[C---:B-1----:R-:W-:Y:S01]  /*6b90*/  HMMA.16816.F32 R4, R140.reuse, R144, R4 ;  /* 0x000000908c04723c */ /* 0x042fe20000001804 */
        /* <DEDUP_REMOVED lines=29> */
[----:B-1----:R-:W-:Y:S03]  /*6d70*/  IMAD.U32 R30, RZ, RZ, UR34 ;  /* 0x00000022ff1e7e24 */ /* 0x002fe6000f8e00ff */
[----:B------:R-:W-:Y:S02]  /*6d80*/  LDSM.16.MT88.4 R132, [R3+0x17800] ;  /* 0x017800000384783b */ /* 0x000fe40000004200 */
[-C--:B------:R-:W-:Y:S01]  /*6d90*/  LEA R30, P1, R30, R28.reuse, 0x2 ;  /* 0x0000001c1e1e7211 */ /* 0x080fe200078210ff */
[----:B--2---:R-:W-:Y:S03]  /*6da0*/  IMAD.U32 R4, RZ, RZ, UR33 ;  /* 0x00000021ff047e24 */ /* 0x004fe6000f8e00ff */
[-C--:B------:R-:W-:Y:S01]  /*6db0*/  LEA.HI.X.SX32 R31, R2, R29.reuse, 0x2, P1 ;  /* 0x0000001d021f7211 */ /* 0x080fe200008f16ff */
[----:B------:R-:W-:Y:S01]  /*6dc0*/  IMAD.U32 R2, RZ, RZ, UR32 ;  /* 0x00000020ff027e24 */ /* 0x000fe2000f8e00ff */
[-C--:B------:R-:W-:Y:S01]  /*6dd0*/  LEA R4, P0, R4, R28.reuse, 0x2 ;  /* 0x0000001c04047211 */ /* 0x080fe200078010ff */
[----:B---3--:R-:W-:Y:S05]  /*6de0*/  IMAD.U32 R5, RZ, RZ, UR35 ;  /* 0x00000023ff057e24 */ /* 0x008fea000f8e00ff */
[-C--:B------:R-:W-:Y:S01]  /*6df0*/  LEA.HI.X.SX32 R35, R5, R29.reuse, 0x2, P2 ;  /* 0x0000001d05237211 */ /* 0x080fe200010f16ff */
[----:B----4-:R-:W-:Y:S01]  /*6e00*/  IMAD.U32 R6, RZ, RZ, UR28 ;  /* 0x0000001cff067e24 */ /* 0x010fe2000f8e00ff */
        /* <DEDUP_REMOVED lines=212> */
[----:B------:R1:W-:Y:S01]  /*7b50*/  STS [R239], R25 ;  /* 0x00000019ef007388 */ /* 0x0003e20000000800 */
[----:B------:R-:W-:Y:S01]  /*7b60*/  F2FP.F16.F32.PACK_AB R12, R12, R114 ;  /* 0x000000720c0c723e */ /* 0x000fe200000000ff */
[----:B------:R-:W-:Y:S01]  /*7b70*/  FMUL.FTZ R124, R124, UR5 ;  /* 0x000000057c7c7c20 */ /* 0x000fe20008410000 */
[----:B------:R-:W-:Y:S01]  /*7b80*/  FMUL.FTZ R2, R125, UR5 ;  /* 0x000000057d027c20 */ /* 0x000fe20008410000 */
[----:B------:R1:W-:Y:S01]  /*7b90*/  STS [R239+0x200], R24 ;  /* 0x00020018ef007388 */ /* 0x0003e20000000800 */
[----:B------:R-:W-:Y:S01]  /*7ba0*/  FMUL.FTZ R126, R126, UR5 ;  /* 0x000000057e7e7c20 */ /* 0x000fe20008410000 */
[----:B------:R-:W-:Y:S01]  /*7bb0*/  FMUL.FTZ R0, R127, UR5 ;  /* 0x000000057f007c20 */ /* 0x000fe20008410000 */
[----:B------:R-:W-:Y:S01]  /*7bc0*/  F2FP.F16.F32.PACK_AB R15, R15, R104 ;  /* 0x000000680f0f723e */ /* 0x000fe200000000ff */
[----:B------:R1:W-:Y:S01]  /*7bd0*/  STS [R240], R21 ;  /* 0x00000015f0007388 */ /* 0x0003e20000000800 */
[----:B------:R-:W-:Y:S01]  /*7be0*/  F2FP.F16.F32.PACK_AB R14, R14, R106 ;  /* 0x0000006a0e0e723e */ /* 0x000fe200000000ff */
[----:B------:R-:W-:Y:S01]  /*7bf0*/  @UP0 UIADD3 UR5, UR38, UR41, URZ ;  /* 0x0000002926050290 */ /* 0x000fe2000fffe03f */
[----:B------:R-:W-:Y:S01]  /*7c00*/  F2FP.F16.F32.PACK_AB R11, R11, R108 ;  /* 0x0000006c0b0b723e */ /* 0x000fe200000000ff */
[----:B------:R1:W-:Y:S01]  /*7c10*/  STS [R240+0x200], R20 ;  /* 0x00020014f0007388 */ /* 0x0003e20000000800 */
[----:B------:R-:W-:Y:S01]  /*7c20*/  F2FP.F16.F32.PACK_AB R10, R10, R110 ;  /* 0x0000006e0a0a723e */ /* 0x000fe200000000ff */
[----:B------:R-:W-:Y:S01]  /*7c30*/  @UP0 ULDC.64 UR10, c[0x0][0x450] ;  /* 0x00011400000a0ab9 */ /* 0x000fe20000000a00 */
[----:B------:R-:W-:Y:S01]  /*7c40*/  F2FP.F16.F32.PACK_AB R9, R9, R116 ;  /* 0x000000740909723e */ /* 0x000fe200000000ff */
[----:B------:R1:W-:Y:S01]  /*7c50*/  STS [R239+0x1000], R23 ;  /* 0x00100017ef007388 */ /* 0x0003e20000000800 */
[----:B------:R-:W-:Y:S01]  /*7c60*/  F2FP.F16.F32.PACK_AB R8, R8, R118 ;  /* 0x000000760808723e */ /* 0x000fe200000000ff */
[----:B------:R-:W-:Y:S01]  /*7c70*/  @UP0 UIMAD.WIDE.U32 UR12, UR5, UR10, URZ ;  /* 0x0000000a050c02a5 */ /* 0x000fe2000f8e003f */
[----:B------:R-:W-:Y:S01]  /*7c80*/  F2FP.F16.F32.PACK_AB R5, R5, R128 ;  /* 0x000000800505723e */ /* 0x000fe200000000ff */
[----:B------:R1:W-:Y:S01]  /*7c90*/  STS [R239+0x1200], R22 ;  /* 0x00120016ef007388 */ /* 0x0003e20000000800 */
[----:B------:R-:W-:Y:S01]  /*7ca0*/  F2FP.F16.F32.PACK_AB R4, R4, R130 ;  /* 0x000000820404723e */ /* 0x000fe200000000ff */
[----:B------:R-:W-:Y:S01]  /*7cb0*/  @UP0 UIMAD UR5, UR5, UR11, URZ ;  /* 0x0000000b050502a4 */ /* 0x000fe2000f8e023f */
[----:B------:R-:W-:Y:S01]  /*7cc0*/  F2FP.F16.F32.PACK_AB R7, R7, R120 ;  /* 0x000000780707723e */ /* 0x000fe200000000ff */
[----:B------:R1:W-:Y:S01]  /*7cd0*/  STS [R240+0x1000], R19 ;  /* 0x00100013f0007388 */ /* 0x0003e20000000800 */
[----:B------:R-:W-:Y:S01]  /*7ce0*/  F2FP.F16.F32.PACK_AB R6, R6, R122 ;  /* 0x0000007a0606723e */ /* 0x000fe200000000ff */
[----:B------:R-:W-:Y:S01]  /*7cf0*/  @UP0 UIADD3 UR19, UR13, UR5, URZ ;  /* 0x000000050d130290 */ /* 0x000fe2000fffe03f */
[----:B------:R-:W-:Y:S01]  /*7d00*/  F2FP.F16.F32.PACK_AB R2, R2, R124 ;  /* 0x0000007c0202723e */ /* 0x000fe200000000ff */
[----:B------:R1:W-:Y:S01]  /*7d10*/  STS [R240+0x1200], R18 ;  /* 0x00120012f0007388 */ /* 0x0003e20000000800 */
[----:B------:R-:W-:Y:S01]  /*7d20*/  F2FP.F16.F32.PACK_AB R0, R0, R126 ;  /* 0x0000007e0000723e */ /* 0x000fe200000000ff */
[----:B------:R-:W-:Y:S01]  /*7d30*/  @UP0 UMOV UR18, UR12 ;  /* 0x0000000c00120c82 */ /* 0x000fe20008000000 */
[----:B------:R-:W-:Y:S01]  /*7d40*/  F2FP.F16.F32.PACK_AB R40, R41, R40 ;  /* 0x000000282928723e */ /* 0x000fe200000000ff */
[----:B------:R1:W-:Y:S01]  /*7d50*/  STS [R239+0x2000], R17 ;  /* 0x00200011ef007388 */ /* 0x0003e20000000800 */
[----:B------:R-:W-:-:S02]  /*7d60*/  F2FP.F16.F32.PACK_AB R42, R43, R42 ;  /* 0x0000002a2b2a723e */ /* 0x000fc400000000ff */
[----:B------:R-:W-:Y:S01]  /*7d70*/  F2FP.F16.F32.PACK_AB R44, R45, R44 ;  /* 0x0000002c2d2c723e */ /* 0x000fe200000000ff */
[----:B------:R1:W-:Y:S01]  /*7d80*/  STS [R239+0x2200], R16 ;  /* 0x00220010ef007388 */ /* 0x0003e20000000800 */
[----:B------:R-:W-:Y:S02]  /*7d90*/  F2FP.F16.F32.PACK_AB R46, R47, R46 ;  /* 0x0000002e2f2e723e */ /* 0x000fe400000000ff */
[----:B------:R-:W-:Y:S01]  /*7da0*/  F2FP.F16.F32.PACK_AB R52, R53, R52 ;  /* 0x000000343534723e */ /* 0x000fe200000000ff */
[----:B------:R1:W-:Y:S01]  /*7db0*/  STS [R240+0x2000], R13 ;  /* 0x0020000df0007388 */ /* 0x0003e20000000800 */
[----:B------:R-:W-:Y:S02]  /*7dc0*/  F2FP.F16.F32.PACK_AB R54, R55, R54 ;  /* 0x000000363736723e */ /* 0x000fe400000000ff */
        /* <DEDUP_REMOVED lines=62> */
.L_x_556:
        /* <DEDUP_REMOVED lines=22> */
.L_x_557:
[----:B------:R2:W-:Y:S01]  /*8310*/  STS [R240+0xb000], R76 ;  /* 0x00b0004cf0007388 */ /* 0x0005e20000000800 */
[----:B------:R-:W-:Y:S01]  /*8320*/  USHF.R.S32.HI UR5, URZ, 0x1f, UR40 ;  /* 0x0000001f3f057899 */ /* 0x000fe20008011428 */
[--C-:B-1----:R-:W-:Y:S01]  /*8330*/  SHF.R.S32.HI R7, RZ, 0x1f, R248.reuse ;  /* 0x0000001fff077819 */ /* 0x102fe200000114f8 */
[----:B------:R-:W-:Y:S01]  /*8340*/  IMAD.U32 R0, RZ, RZ, UR10 ;  /* 0x0000000aff007e24 */ /* 0x000fe2000f8e00ff */
[----:B------:R2:W-:Y:S01]  /*8350*/  STS [R240+0xb200], R78 ;  /* 0x00b2004ef0007388 */ /* 0x0005e20000000800 */
[----:B------:R-:W-:Y:S01]  /*8360*/  UIMAD UR8, UR5, UR10, URZ ;  /* 0x0000000a050872a4 */ /* 0x000fe2000f8e023f */
[----:B------:R-:W-:Y:S01]  /*8370*/  IMAD.MOV.U32 R6, RZ, RZ, R248 ;  /* 0x000000ffff067224 */ /* 0x000fe200078e00f8 */
[----:B------:R-:W-:Y:S01]  /*8380*/  UIMAD UR9, UR39, -0x80, UR9 ;  /* 0xffffff80270978a4 */ /* 0x000fe2000f8e0209 */
[----:B------:R-:W-:Y:S01]  /*8390*/  BAR.SYNC.DEFER_BLOCKING 0x0 ;  /* 0x0000000000007b1d */ /* 0x000fe20000010000 */
[----:B------:R-:W-:Y:S01]  /*83a0*/  UIMAD UR8, UR40, UR11, UR8 ;  /* 0x0000000b280872a4 */ /* 0x000fe2000f8e0208 */
[----:B------:R-:W-:Y:S01]  /*83b0*/  IMAD.WIDE.U32 R4, R0, UR40, R6 ;  /* 0x0000002800047c25 */ /* 0x000fe2000f8e0006 */
[----:B------:R-:W-:Y:S01]  /*83c0*/  USHF.R.S32.HI UR20, URZ, 0x1f, UR59 ;  /* 0x0000001f3f147899 */ /* 0x000fe2000801143b */
[----:B------:R-:W-:-:S02]  /*83d0*/  IADD3 R2, R238, 0x40, RZ ;  /* 0x00000040ee027810 */ /* 0x000fc40007ffe0ff */
[----:B------:R-:W-:Y:S01]  /*83e0*/  ULDC.64 UR14, c[0x0][0x468] ;  /* 0x00011a00000e7ab9 */ /* 0x000fe20000000a00 */
[----:B------:R-:W-:Y:S01]  /*83f0*/  IMAD.U32 R0, RZ, RZ, UR8 ;  /* 0x00000008ff007e24 */ /* 0x000fe2000f8e00ff */
[----:B------:R-:W-:Y:S01]  /*8400*/  IADD3 R4, P0, R4, UR18, RZ ;  /* 0x0000001204047c10 */ /* 0x000fe2000ff1e0ff */
[----:B------:R-:W-:Y:S01]  /*8410*/  UIMAD UR8, UR20, UR14, URZ ;  /* 0x0000000e140872a4 */ /* 0x000fe2000f8e023f */
[----:B------:R-:W-:Y:S01]  /*8420*/  ISETP.GE.AND P2, PT, R238, UR9, PT ;  /* 0x00000009ee007c0c */ /* 0x000fe2000bf46270 */
[----:B------:R-:W-:Y:S01]  /*8430*/  BSSY B0, `(.L_x_558) ;  /* 0x000001e000007945 */ /* 0x000fe20003800000 */
[----:B------:R-:W-:Y:S01]  /*8440*/  IADD3.X R5, R5, UR19, R0, P0, !PT ;  /* 0x0000001305057c10 */ /* 0x000fe200087fe400 */
[----:B------:R-:W-:Y:S01]  /*8450*/  IMAD.U32 R0, RZ, RZ, UR14 ;  /* 0x0000000eff007e24 */ /* 0x000fe2000f8e00ff */
[----:B------:R-:W-:Y:S01]  /*8460*/  UIMAD UR15, UR59, UR15, UR8 ;  /* 0x0000000f3b0f72a4 */ /* 0x000fe2000f8e0208 */
[----:B------:R-:W-:Y:S02]  /*8470*/  ISETP.GE.AND P1, PT, R2, UR9, PT ;  /* 0x0000000902007c0c */ /* 0x000fe4000bf26270 */
[----:B------:R-:W-:Y:S01]  /*8480*/  IMAD.WIDE.U32 R8, R0, UR59, R4 ;  /* 0x0000003b00087c25 */ /* 0x000fe2000f8e0004 */
[----:B------:R-:W-:-:S04]  /*8490*/  SHF.R.S32.HI R25, RZ, 0x1f, R238 ;  /* 0x0000001fff197819 */ /* 0x000fc800000114ee */
[----:B------:R-:W-:Y:S01]  /*84a0*/  IADD3 R24, R9, UR15, RZ ;  /* 0x0000000f09187c10 */ /* 0x000fe2000fffe0ff */
[----:B------:R2:W1:Y:S04]  /*84b0*/  LDS.128 R36, [R162+0xa000] ;  /* 0x00a00000a2247984 */ /* 0x0004680000000c00 */
[----:B------:R2:W3:Y:S04]  /*84c0*/  LDS.128 R32, [R162+0xc000] ;  /* 0x00c00000a2207984 */ /* 0x0004e80000000c00 */
[----:B------:R2:W4:Y:S04]  /*84d0*/  LDS.128 R28, [R162+0xe000] ;  /* 0x00e00000a21c7984 */ /* 0x0005280000000c00 */
[----:B------:R2:W1:Y:S04]  /*84e0*/  LDS.128 R48, [R162+0x10000] ;  /* 0x01000000a2307984 */ /* 0x0004680000000c00 */
[----:B------:R2:W1:Y:S04]  /*84f0*/  LDS.128 R44, [R162+0x12000] ;  /* 0x01200000a22c7984 */ /* 0x0004680000000c00 */
[----:B------:R2:W1:Y:S01]  /*8500*/  LDS.128 R40, [R162+0x14000] ;  /* 0x01400000a2287984 */ /* 0x0004620000000c00 */
[----:B------:R-:W-:Y:S05]  /*8510*/  @P2 BRA `(.L_x_559) ;  /* 0x00000000003c2947 */ /* 0x000fea0003800000 */
        /* <DEDUP_REMOVED lines=15> */
.L_x_559:
[----:B------:R-:W-:Y:S05]  /*8610*/  BSYNC B0 ;  /* 0x0000000000007941 */ /* 0x000fea0003800000 */
.L_x_558:
        /* <DEDUP_REMOVED lines=13> */
[----:B-1----:R1:W-:Y:S04]  /*86f0*/  STG.E.128 desc[UR6][R4.64], R36 ;  /* 0x0000002404007986 */ /* 0x0023e8000c101d06 */
[----:B---3--:R1:W-:Y:S04]  /*8700*/  STG.E.128 desc[UR6][R4.64+0x40], R32 ;  /* 0x0000402004007986 */ /* 0x0083e8000c101d06 */
[----:B----4-:R1:W-:Y:S02]  /*8710*/  STG.E.128 desc[UR6][R4.64+0x80], R28 ;  /* 0x0000801c04007986 */ /* 0x0103e4000c101d06 */
.L_x_561:
[----:B------:R-:W-:Y:S05]  /*8720*/  BSYNC B0 ;  /* 0x0000000000007941 */ /* 0x000fea0003800000 */
.L_x_560:
[----:B--2---:R2:W1:Y:S01]  /*8730*/  LDS.128 R16, [R162+0xf000] ;  /* 0x00f00000a2107984 */ /* 0x0044620000000c00 */
[----:B------:R-:W-:Y:S01]  /*8740*/  UIMAD UR5, UR5, UR12, URZ ;  /* 0x0000000c050572a4 */ /* 0x000fe2000f8e023f */
[----:B------:R-:W-:Y:S01]  /*8750*/  IMAD.U32 R0, RZ, RZ, UR12 ;  /* 0x0000000cff007e24 */ /* 0x000fe2000f8e00ff */
[----:B------:R-:W-:Y:S01]  /*8760*/  USHF.R.S32.HI UR10, URZ, 0x1f, UR59 ;  /* 0x0000001f3f0a7899 */ /* 0x000fe2000801143b */
[----:B------:R2:W1:Y:S01]  /*8770*/  LDS.128 R12, [R162+0x11000] ;  /* 0x01100000a20c7984 */ /* 0x0004620000000c00 */
[----:B------:R-:W-:Y:S01]  /*8780*/  UIMAD UR5, UR40, UR13, UR5 ;  /* 0x0000000d280572a4 */ /* 0x000fe2000f8e0205 */
[----:B------:R-:W-:Y:S01]  /*8790*/  IMAD.WIDE.U32 R6, R0, UR40, R6 ;  /* 0x0000002800067c25 */ /* 0x000fe2000f8e0006 */
[----:B------:R-:W-:Y:S01]  /*87a0*/  ULDC.64 UR8, c[0x0][0x470] ;  /* 0x00011c0000087ab9 */ /* 0x000fe20000000a00 */
[----:B------:R-:W1:Y:S01]  /*87b0*/  LDS.128 R160, [R162+0x13000] ;  /* 0x01300000a2a07984 */ /* 0x000e620000000c00 */
        /* <DEDUP_REMOVED lines=9> */
[----:B--2---:R-:W-:Y:S06]  /*8850*/  @P2 BRA `(.L_x_563) ;  /* 0x0000000000302947 */ /* 0x004fec0003800000 */
[----:B-1----:R-:W-:Y:S01]  /*8860*/  MOV R4, R6 ;  /* 0x0000000600047202 */ /* 0x002fe20000000f00 */
        /* <DEDUP_REMOVED lines=11> */
.L_x_563:
[----:B------:R-:W-:Y:S05]  /*8920*/  BSYNC B0 ;  /* 0x0000000000007941 */ /* 0x000fea0003800000 */
.L_x_562:
        /* <DEDUP_REMOVED lines=14> */
.L_x_552:
[----:B------:R-:W-:Y:S05]  /*8a10*/  BSYNC B1 ;  /* 0x0000000000017941 */ /* 0x000fea0003800000 */
.L_x_538:
        /* <DEDUP_REMOVED lines=8> */
.L_x_564:
[----:B------:R-:W-:Y:S05]  /*8aa0*/  EXIT ;  /* 0x000000000000794d */ /* 0x000fea0003800000 */
.L_x_566:
        /* <DEDUP_REMOVED lines=13> */
.L_x_689:


//--------------------- .text._ZN5flash44flash_bwd_dq_dk_dv_loop_seqk_parallel_kernelI23Flash_bwd_kernel_traitsILi96ELi64ELi128ELi8ELi2ELi4ELi4ELb0ELb0EN7cutlass6half_tE19Flash_kernel_traitsILi96ELi64ELi128ELi8ES3_EELb1ELb1ELb0ELb1ELb0ELb0ELb0EEEvNS_16Flash_bwd_paramsE --------------------------
	.section	.text._ZN5flash44flash_bwd_dq_dk_dv_loop_seqk_parallel_kernelI23Flash_bwd_kernel_traitsILi96ELi64ELi128ELi8ELi2ELi4ELi4ELb0ELb0EN7cutlass6half_tE19Flash_kernel_traitsILi96ELi64ELi128ELi8ES3_EELb1ELb1ELb0ELb1ELb0ELb0ELb0EEEvNS_16Flash_bwd_paramsE,"ax",@progbits
	.align	128
        .global         _ZN5flash44flash_bwd_dq_dk_dv_loop_seqk_parallel_kernelI23Flash_bwd_kernel_traitsILi96ELi64ELi128ELi8ELi2ELi4ELi4ELb0ELb0EN7cutlass6half_tE19Flash_kernel_traitsILi96ELi64ELi128ELi8ES3_EELb1ELb1ELb0ELb1ELb0ELb0ELb0EEEvNS_16Flash_bwd_paramsE
        .type           _ZN5flash44flash_bwd_dq_dk_dv_loop_seqk_parallel_kernelI23Flash_bwd_kernel_traitsILi96ELi64ELi128ELi8ELi2ELi4ELi4ELb0ELb0EN7cutlass6half_tE19Flash_kernel_traitsILi96ELi64ELi128ELi8ES3_EELb1ELb1ELb0ELb1ELb0ELb0ELb0EEEvNS_16Flash_bwd_paramsE,@function
        .size           _ZN5flash44flash_bwd_dq_dk_dv_loop_seqk_parallel_kernelI23Flash_bwd_kernel_traitsILi96ELi64ELi128ELi8ELi2ELi4ELi4ELb0ELb0EN7cutlass6half_tE19Flash_kernel_traitsILi96ELi64ELi128ELi8ES3_EELb1ELb1ELb0ELb1ELb0ELb0ELb0EEEvNS_16Flash_bwd_paramsE,(.L_x_690 - _ZN5flash44flash_bwd_dq_dk_dv_loop_seqk_parallel_kernelI23Flash_bwd_kernel_traitsILi96ELi64ELi128ELi8ELi2ELi4ELi4ELb0ELb0EN7cutlass6half_tE19Flash_kernel_traitsILi96ELi64ELi128ELi8ES3_EELb1ELb1ELb0ELb1ELb0ELb0ELb0EEEvNS_16Flash_bwd_paramsE)
        .other          _ZN5flash44flash_bwd_dq_dk_dv_loop_seqk_parallel_kernelI23Flash_bwd_kernel_traitsILi96ELi64ELi128ELi8ELi2ELi4ELi4ELb0ELb0EN7cutlass6half_tE19Flash_kernel_traitsILi96ELi64ELi128ELi8ES3_EELb1ELb1ELb0ELb1ELb0ELb0ELb0EEEvNS_16Flash_bwd_paramsE,@"STO_CUDA_ENTRY STV_DEFAULT"
_ZN5flash44flash_bwd_dq_dk_dv_loop_seqk_parallel_kernelI23Flash_bwd_kernel_traitsILi96ELi64ELi128ELi8ELi2ELi4ELi4ELb0ELb0EN7cutlass6half_tE19Flash_kernel_traitsILi96ELi64ELi128ELi8ES3_EELb1ELb1ELb0ELb1ELb0ELb0ELb0EEEvNS_16Flash_bwd_paramsE:
.text._ZN5flash44flash_bwd_dq_dk_dv_loop_seqk_parallel_kernelI23Flash_bwd_kernel_traitsILi96ELi64ELi128ELi8ELi2ELi4ELi4ELb0ELb0EN7cutlass6half_tE19Flash_kernel_traitsILi96ELi64ELi128ELi8ES3_EELb1ELb1ELb0ELb1ELb0ELb0ELb0EEEvNS_16Flash_bwd_paramsE:
        /* <DEDUP_REMOVED lines=26> */
[CC--:B------:R-:W-:Y:S01]  /*01a0*/  LEA.HI R6, R2.reuse, R9.reuse, RZ, 0x2 ;  /* 0x0000000902067211 */ /* 0x0c0fe200078f10ff */
[----:B----4-:R-:W-:Y:S01]  /*01b0*/  USHF.L.U32 UR6, UR57, 0x7, URZ ;  /* 0x0000000739067899 */ /* 0x010fe2000800063f */
[----:B------:R-:W-:Y:S02]  /*01c0*/  SHF.R.S32.HI R3, RZ, 0x4, R0 ;  /* 0x00000004ff037819 */ /* 0x000fe40000011400 */
[CC--:B------:R-:W-:Y:S02]  /*01d0*/  LEA.HI R8, R2.reuse, R9.reuse, RZ, 0x5 ;  /* 0x0000000902087211 */ /* 0x0c0fe400078f28ff */
[----:B------:R-:W-:-:S02]  /*01e0*/  LEA.HI R245, R2, R9, RZ, 0x6 ;  /* 0x0000000902f57211 */ /* 0x000fc400078f30ff */
[----:B------:R-:W-:Y:S02]  /*01f0*/  LEA.HI R12, R2, R9, RZ, 0x7 ;  /* 0x00000009020c7211 */ /* 0x000fe400078f38ff */
[----:B------:R-:W-:Y:S02]  /*0200*/  LOP3.LUT R2, R18, 0xfffffff8, RZ, 0xc0, !PT ;  /* 0xfffffff812027812 */ /* 0x000fe400078ec0ff */
[C---:B------:R-:W-:Y:S02]  /*0210*/  LOP3.LUT R4, R0.reuse, 0xfffffff0, RZ, 0xc0, !PT ;  /* 0xfffffff000047812 */ /* 0x040fe400078ec0ff */
[----:B------:R-:W-:Y:S01]  /*0220*/  SHF.R.S32.HI R7, RZ, 0x3, R18 ;  /* 0x00000003ff077819 */ /* 0x000fe20000011412 */
[----:B------:R-:W-:Y:S01]  /*0230*/  IMAD.IADD R10, R9, 0x1, -R2 ;  /* 0x00000001090a7824 */ /* 0x000fe200078e0a02 */
[----:B------:R-:W-:Y:S02]  /*0240*/  LEA.HI R0, R0, R3, RZ, 0x1 ;  /* 0x0000000300007211 */ /* 0x000fe400078f08ff */
[----:B------:R-:W-:Y:S01]  /*0250*/  LOP3.LUT R11, R6, 0xfffffffc, RZ, 0xc0, !PT ;  /* 0xfffffffc060b7812 */ /* 0x000fe200078ec0ff */
[----:B------:R-:W-:Y:S01]  /*0260*/  IMAD.SHL.U32 R7, R7, 0x40, RZ ;  /* 0x0000004007077824 */ /* 0x000fe200078e00ff */
[----:B------:R-:W-:Y:S01]  /*0270*/  LOP3.LUT R2, R0, 0xfffffffe, RZ, 0xc0, !PT ;  /* 0xfffffffe00027812 */ /* 0x000fe200078ec0ff */
[C---:B------:R-:W-:Y:S01]  /*0280*/  IMAD.IADD R0, R9.reuse, 0x1, -R4 ;  /* 0x0000000109007824 */ /* 0x040fe200078e0a04 */
[----:B------:R-:W-:Y:S01]  /*0290*/  LOP3.LUT R5, R8, 0xffffffe0, RZ, 0xc0, !PT ;  /* 0xffffffe008057812 */ /* 0x000fe200078ec0ff */
[----:B------:R-:W-:Y:S01]  /*02a0*/  IMAD.IADD R11, R9, 0x1, -R11 ;  /* 0x00000001090b7824 */ /* 0x000fe200078e0a0b */
[----:B------:R-:W-:Y:S01]  /*02b0*/  SHF.R.S32.HI R241, RZ, 0x2, R6 ;  /* 0x00000002fff17819 */ /* 0x000fe20000011406 */
[----:B------:R-:W-:Y:S01]  /*02c0*/  IMAD.IADD R13, R3, 0x1, -R2 ;  /* 0x00000001030d7824 */ /* 0x000fe200078e0a02 */
[----:B------:R-:W-:Y:S01]  /*02d0*/  LOP3.LUT R2, R7, 0xc0, RZ, 0xc0, !PT ;  /* 0x000000c007027812 */ /* 0x000fe200078ec0ff */
[----:B------:R-:W-:Y:S01]  /*02e0*/  IMAD.SHL.U32 R228, R11, 0x8, RZ ;  /* 0x000000080be47824 */ /* 0x000fe200078e00ff */
[----:B------:R-:W-:Y:S01]  /*02f0*/  SHF.R.S32.HI R245, RZ, 0x6, R245 ;  /* 0x00000006fff57819 */ /* 0x000fe200000114f5 */
[----:B------:R-:W-:Y:S01]  /*0300*/  IMAD.IADD R5, R9, 0x1, -R5 ;  /* 0x0000000109057824 */ /* 0x000fe200078e0a05 */
[----:B------:R-:W-:-:S02]  /*0310*/  SHF.R.S32.HI R9, RZ, 0x1f, R0 ;  /* 0x0000001fff097819 */ /* 0x000fc40000011400 */
[----:B------:R-:W-:Y:S01]  /*0320*/  SHF.R.U32.HI R4, RZ, 0x3, R2 ;  /* 0x00000003ff047819 */ /* 0x000fe20000011602 */
[----:B------:R-:W-:Y:S01]  /*0330*/  IMAD.SHL.U32 R17, R245, 0x20, RZ ;  /* 0x00000020f5117824 */ /* 0x000fe200078e00ff */
[----:B------:R-:W-:Y:S02]  /*0340*/  LOP3.LUT R3, R2, 0x18, R228, 0xf8, !PT ;  /* 0x0000001802037812 */ /* 0x000fe400078ef8e4 */
[----:B------:R-:W-:Y:S02]  /*0350*/  LEA.HI R14, R9, R0, RZ, 0x3 ;  /* 0x00000000090e7211 */ /* 0x000fe400078f18ff */
[----:B------:R-:W-:Y:S02]  /*0360*/  LOP3.LUT R242, R3, R4, RZ, 0x3c, !PT ;  /* 0x0000000403f27212 */ /* 0x000fe400078e3cff */
[----:B------:R-:W-:Y:S02]  /*0370*/  LEA.HI R2, R0, R0, RZ, 0x1 ;  /* 0x0000000000027211 */ /* 0x000fe400078f08ff */
[----:B------:R-:W-:-:S02]  /*0380*/  LOP3.LUT R3, R14, 0xfffffff8, RZ, 0xc0, !PT ;  /* 0xfffffff80e037812 */ /* 0x000fc400078ec0ff */
[----:B------:R-:W-:Y:S02]  /*0390*/  SHF.R.S32.HI R7, RZ, 0x1f, R5 ;  /* 0x0000001fff077819 */ /* 0x000fe40000011405 */
[----:B------:R-:W-:Y:S01]  /*03a0*/  LOP3.LUT R4, R2, 0x7fffffe, RZ, 0xc0, !PT ;  /* 0x07fffffe02047812 */ /* 0x000fe200078ec0ff */
[----:B------:R-:W-:Y:S01]  /*03b0*/  IMAD.IADD R15, R0, 0x1, -R3 ;  /* 0x00000001000f7824 */ /* 0x000fe200078e0a03 */
[----:B------:R-:W-:Y:S02]  /*03c0*/  LEA.HI R3, R6, R241, RZ, 0x1 ;  /* 0x000000f106037211 */ /* 0x000fe400078f08ff */
[----:B------:R-:W-:Y:S01]  /*03d0*/  LEA.HI R230, R7, R5, RZ, 0x2 ;  /* 0x0000000507e67211 */ /* 0x000fe200078f10ff */
[----:B------:R-:W-:Y:S01]  /*03e0*/  IMAD.IADD R19, R0, 0x1, -R4 ;  /* 0x0000000100137824 */ /* 0x000fe200078e0a04 */
[----:B------:R-:W-:Y:S02]  /*03f0*/  LEA.HI R9, R10, R10, RZ, 0x1 ;  /* 0x0000000a0a097211 */ /* 0x000fe400078f08ff */
[----:B------:R-:W-:-:S02]  /*0400*/  SHF.R.S32.HI R5, RZ, 0x1f, R6 ;  /* 0x0000001fff057819 */ /* 0x000fc40000011406 */
[----:B------:R-:W-:Y:S02]  /*0410*/  LOP3.LUT R4, R3, 0x7fffffe, RZ, 0xc0, !PT ;  /* 0x07fffffe03047812 */ /* 0x000fe400078ec0ff */
[----:B------:R-:W-:Y:S02]  /*0420*/  LOP3.LUT R3, R9, 0x7fffffe, RZ, 0xc0, !PT ;  /* 0x07fffffe09037812 */ /* 0x000fe400078ec0ff */
[----:B------:R-:W-:Y:S01]  /*0430*/  LEA.HI R0, R5, R241, RZ, 0x3 ;  /* 0x000000f105007211 */ /* 0x000fe200078f18ff */
[----:B------:R-:W-:Y:S01]  /*0440*/  IMAD.IADD R6, R241, 0x1, -R4 ;  /* 0x00000001f1067824 */ /* 0x000fe200078e0a04 */
[--C-:B------:R-:W-:Y:S01]  /*0450*/  SHF.R.S32.HI R7, RZ, 0x1, R2.reuse ;  /* 0x00000001ff077819 */ /* 0x100fe20000011402 */
[----:B------:R-:W-:Y:S01]  /*0460*/  IMAD.IADD R3, R10, 0x1, -R3 ;  /* 0x000000010a037824 */ /* 0x000fe200078e0a03 */
[----:B------:R-:W-:Y:S01]  /*0470*/  SHF.R.S32.HI R5, RZ, 0x1f, R2 ;  /* 0x0000001fff057819 */ /* 0x000fe20000011402 */
[----:B------:R-:W-:Y:S01]  /*0480*/  IMAD R2, R245, 0x4, R13 ;  /* 0x00000004f5027824 */ /* 0x000fe200078e020d */
[----:B------:R-:W-:-:S02]  /*0490*/  SHF.R.S32.HI R247, RZ, 0x5, R8 ;  /* 0x00000005fff77819 */ /* 0x000fc40000011408 */
[----:B------:R-:W-:Y:S01]  /*04a0*/  LEA.HI R4, R5, R7, RZ, 0x2 ;  /* 0x0000000705047211 */ /* 0x000fe200078f10ff */
[----:B------:R-:W-:Y:S01]  /*04b0*/  IMAD R172, R2, 0x8, R3 ;  /* 0x0000000802ac7824 */ /* 0x000fe200078e0203 */
[----:B------:R-:W-:Y:S01]  /*04c0*/  LOP3.LUT R0, R0, 0xfffffff8, RZ, 0xc0, !PT ;  /* 0xfffffff800007812 */ /* 0x000fe200078ec0ff */
[----:B------:R-:W-:Y:S01]  /*04d0*/  IMAD R5, R247, 0x8, R6 ;  /* 0x00000008f7057824 */ /* 0x000fe200078e0206 */
[----:B------:R-:W-:Y:S02]  /*04e0*/  LOP3.LUT R3, R4, 0xfffffffc, RZ, 0xc0, !PT ;  /* 0xfffffffc04037812 */ /* 0x000fe400078ec0ff */
[----:B------:R-:W-:Y:S01]  /*04f0*/  SHF.R.S32.HI R2, RZ, 0x1f, R8 ;  /* 0x0000001fff027819 */ /* 0x000fe20000011408 */
[----:B------:R-:W-:Y:S01]  /*0500*/  IMAD.IADD R0, R241, 0x1, -R0 ;  /* 0x00000001f1007824 */ /* 0x000fe200078e0a00 */
[----:B------:R-:W-:Y:S01]  /*0510*/  SHF.R.S32.HI R12, RZ, 0x7, R12 ;  /* 0x00000007ff0c7819 */ /* 0x000fe2000001140c */
[----:B------:R-:W-:Y:S01]  /*0520*/  IMAD.IADD R16, R7, 0x1, -R3 ;  /* 0x0000000107107824 */ /* 0x000fe200078e0a03 */
[-C--:B------:R-:W-:Y:S01]  /*0530*/  LEA.HI R3, R8, R247.reuse, RZ, 0x1 ;  /* 0x000000f708037211 */ /* 0x080fe200078f08ff */
[----:B------:R-:W-:Y:S01]  /*0540*/  IMAD.U32 R242, R5, 0x20, R242 ;  /* 0x0000002005f27824 */ /* 0x000fe200078e00f2 */
[----:B------:R-:W-:Y:S01]  /*0550*/  LEA.HI R2, R2, R247, RZ, 0x2 ;  /* 0x000000f702027211 */ /* 0x000fe200078f10ff */
[----:B------:R-:W-:Y:S01]  /*0560*/  IMAD.SHL.U32 R5, R10, 0x40, RZ ;  /* 0x000000400a057824 */ /* 0x000fe200078e00ff */
[----:B------:R-:W-:Y:S01]  /*0570*/  LOP3.LUT R4, R3, 0xfffffffe, RZ, 0xc0, !PT ;  /* 0xfffffffe03047812 */ /* 0x000fe200078ec0ff */
[----:B------:R-:W-:Y:S01]  /*0580*/  IMAD.SHL.U32 R8, R11, 0x2, RZ ;  /* 0x000000020b087824 */ /* 0x000fe200078e00ff */
[----:B------:R-:W-:-:S02]  /*0590*/  SHF.R.S32.HI R3, RZ, 0x1, R9 ;  /* 0x00000001ff037819 */ /* 0x000fc40000011409 */
[----:B------:R-:W-:Y:S01]  /*05a0*/  LOP3.LUT R2, R2, 0xfffffffc, RZ, 0xc0, !PT ;  /* 0xfffffffc02027812 */ /* 0x000fe200078ec0ff */
[----:B------:R-:W-:Y:S01]  /*05b0*/  IMAD.IADD R246, R247, 0x1, -R4 ;  /* 0x00000001f7f67824 */ /* 0x000fe200078e0a04 */
[C---:B------:R-:W-:Y:S02]  /*05c0*/  LEA.HI R10, R0.reuse, R0, RZ, 0x1 ;  /* 0x00000000000a7211 */ /* 0x040fe400078f08ff */
[----:B------:R-:W-:Y:S01]  /*05d0*/  LOP3.LUT R7, R5, 0x1c0, RZ, 0xc0, !PT ;  /* 0x000001c005077812 */ /* 0x000fe200078ec0ff */
[----:B------:R-:W-:Y:S01]  /*05e0*/  IMAD.SHL.U32 R5, R3, 0x40, RZ ;  /* 0x0000004003057824 */ /* 0x000fe200078e00ff */
[----:B------:R-:W-:Y:S01]  /*05f0*/  LOP3.LUT R6, R0, 0x1, RZ, 0xc0, !PT ;  /* 0x0000000100067812 */ /* 0x000fe200078ec0ff */
[----:B------:R-:W-:Y:S01]  /*0600*/  IMAD.IADD R2, R247, 0x1, -R2 ;  /* 0x00000001f7027824 */ /* 0x000fe200078e0a02 */
[----:B------:R-:W-:Y:S02]  /*0610*/  LOP3.LUT P4, RZ, R3, 0x2, RZ, 0xc0, !PT ;  /* 0x0000000203ff7812 */ /* 0x000fe4000788c0ff */
[----:B------:R-:W-:Y:S01]  /*0620*/  LOP3.LUT R3, R10, 0x3fffffe, RZ, 0xc0, !PT ;  /* 0x03fffffe0a037812 */ /* 0x000fe200078ec0ff */
[----:B------:R-:W-:Y:S01]  /*0630*/  IMAD R11, R2, 0x200, R8 ;  /* 0x00000200020b7824 */ /* 0x000fe200078e0208 */
[----:B------:R-:W-:Y:S01]  /*0640*/  ISETP.NE.U32.AND P3, PT, R6, 0x1, PT ;  /* 0x000000010600780c */ /* 0x000fe20003f65070 */
[----:B------:R-:W-:Y:S01]  /*0650*/  IMAD.SHL.U32 R6, R2, 0x10, RZ ;  /* 0x0000001002067824 */ /* 0x000fe200078e00ff */
[----:B------:R-:W-:Y:S01]  /*0660*/  SHF.R.S32.HI R4, RZ, 0x3, R14 ;  /* 0x00000003ff047819 */ /* 0x000fe2000001140e */
[C---:B------:R-:W-:Y:S01]  /*0670*/  IMAD.IADD R14, R0.reuse, 0x1, -R3 ;  /* 0x00000001000e7824 */ /* 0x040fe200078e0a03 */
[C---:B------:R-:W-:Y:S01]  /*0680*/  LOP3.LUT P2, RZ, R0.reuse, 0x2, RZ, 0xc0, !PT ;  /* 0x0000000200ff7812 */ /* 0x040fe2000784c0ff */
[----:B------:R-:W-:Y:S01]  /*0690*/  IMAD.SHL.U32 R0, R0, 0x40, RZ ;  /* 0x0000004000007824 */ /* 0x000fe200078e00ff */
[----:B------:R-:W-:Y:S01]  /*06a0*/  LOP3.LUT R3, R5, 0xc0, RZ, 0xc0, !PT ;  /* 0x000000c005037812 */ /* 0x000fe200078ec0ff */
[----:B------:R-:W-:Y:S01]  /*06b0*/  IMAD R19, R4, 0x8, R19 ;  /* 0x0000000804137824 */ /* 0x000fe200078e0213 */
[----:B------:R-:W-:Y:S01]  /*06c0*/  LOP3.LUT R5, R7, 0x30, R6, 0xf8, !PT ;  /* 0x0000003007057812 */ /* 0x000fe200078ef806 */
        /* <DEDUP_REMOVED lines=35> */
[----:B------:R-:W-:Y:S01]  /*0900*/  @P2 VIADD R210, R212, 0xffffffe0 ;  /* 0xffffffe0d4d22836 */ /* 0x000fe20000000000 */
[----:B------:R-:W-:-:S02]  /*0910*/  SHF.R.U32.HI R176, RZ, 0x3, R4 ;  /* 0x00000003ffb07819 */ /* 0x000fc40000011604 */
        /* <DEDUP_REMOVED lines=32> */
[----:B------:R-:W-:-:S02]  /*0b20*/  LEA R176, R176, UR6, 0x1 ;  /* 0x00000006b0b07c11 */ /* 0x000fc4000f8e08ff */
[----:B------:R-:W-:Y:S01]  /*0b30*/  LEA R2, R3, UR4, 0x1 ;  /* 0x0000000403027c11 */ /* 0x000fe2000f8e08ff */
[----:B------:R-:W-:Y:S01]  /*0b40*/  VIADD R244, R243, 0x20 ;  /* 0x00000020f3f47836 */ /* 0x000fe20000000000 */
[----:B------:R-:W-:Y:S01]  /*0b50*/  IADD3 R173, R173, UR5, R172 ;  /* 0x00000005adad7c10 */ /* 0x000fe2000fffe0ac */
[C---:B------:R-:W-:Y:S02]  /*0b60*/  IMAD.IADD R177, R176.reuse, 0x1, R177 ;  /* 0x00000001b0b17824 */ /* 0x040fe400078e02b1 */
[--C-:B------:R-:W-:Y:S02]  /*0b70*/  IMAD.IADD R179, R176, 0x1, R178.reuse ;  /* 0x00000001b0b37824 */ /* 0x100fe400078e02b2 */
[----:B------:R-:W-:Y:S02]  /*0b80*/  IMAD.IADD R178, R177, 0x1, R178 ;  /* 0x00000001b1b27824 */ /* 0x000fe400078e02b2 */
[----:B------:R-:W-:-:S07]  /*0b90*/  @P1 VIADD R244, R243, 0xffffffe0 ;  /* 0xffffffe0f3f41836 */ /* 0x000fce0000000000 */
.L_x_608:
        /* <DEDUP_REMOVED lines=45> */
[----:B------:R-:W-:Y:S02]  /*0e70*/  UMOV UR5, 0xffffffff ;  /* 0xffffffff00057882 */ /* 0x000fe40000000000 */
[----:B------:R-:W-:Y:S01]  /*0e80*/  @!UP3 ULDC UR6, c[0x0][0x2cc] ;  /* 0x0000b3000006bab9 */ /* 0x000fe20000000800 */
[----:B------:R-:W-:Y:S01]  /*0e90*/  @!UP3 UISETP.NE.AND.EX UP0, UPT, UR7, URZ, UPT, UP0 ;  /* 0x0000003f0700b28c */ /* 0x000fe2000bf05300 */
[----:B------:R-:W-:Y:S01]  /*0ea0*/  UMOV UR56, 0xffffffff ;  /* 0xffffffff00387882 */ /* 0x000fe20000000000 */
        /* <DEDUP_REMOVED lines=18> */
.L_x_567:
        /* <DEDUP_REMOVED lines=107> */
[----:B------:R-:W-:Y:S02]  /*1680*/  USHF.R.S32.HI UR42, URZ, 0x6, UR22 ;  /* 0x000000063f2a7899 */ /* 0x000fe40008011416 */
[----:B------:R-:W-:Y:S01]  /*1690*/  @!UP3 UIMAD UR18, UR6, UR47, URZ ;  /* 0x0000002f0612b2a4 */ /* 0x000fe2000f8e023f */
        /* <DEDUP_REMOVED lines=23> */
.L_x_569:
        /* <DEDUP_REMOVED lines=13> */
.L_x_570:
        /* <DEDUP_REMOVED lines=11> */
.L_x_571:
[----:B------:R-:W-:-:S04]  /*1990*/  UIMAD UR5, UR57, UR61, UR58 ;  /* 0x0000003d390572a4 */ /* 0x000fc8000f8e023a */
[----:B------:R-:W-:-:S12]  /*19a0*/  UIMAD UR5, UR5, UR59, URZ ;  /* 0x0000003b050572a4 */ /* 0x000fd8000f8e023f */
.L_x_572:
[----:B------:R-:W1:Y:S01]  /*19b0*/  S2R R17, SR_TID.X ;  /* 0x0000000000117919 */ /* 0x000e620000002100 */
[----:B------:R-:W-:Y:S01]  /*19c0*/  SHF.R.S32.HI R22, RZ, 0x1f, R241 ;  /* 0x0000001fff167819 */ /* 0x000fe200000114f1 */
[----:B------:R-:W-:Y:S01]  /*19d0*/  ULDC UR6, c[0x0][0x2dc] ;  /* 0x0000b70000067ab9 */ /* 0x000fe20000000800 */
[----:B------:R-:W-:Y:S01]  /*19e0*/  IADD3 R0, P0, R241, UR16, RZ ;  /* 0x00000010f1007c10 */ /* 0x000fe2000ff1e0ff */
[----:B------:R-:W-:Y:S01]  /*19f0*/  UIADD3 UR33, UR16, UR5, URZ ;  /* 0x0000000510217290 */ /* 0x000fe2000fffe03f */
[--C-:B------:R-:W-:Y:S01]  /*1a00*/  SHF.R.S32.HI R229, RZ, 0x1f, R228.reuse ;  /* 0x0000001fffe57819 */ /* 0x100fe200000114e4 */
[----:B------:R-:W-:Y:S01]  /*1a10*/  UIMAD UR35, UR6, UR61, URZ ;  /* 0x0000003d062372a4 */ /* 0x000fe2000f8e023f */
[----:B------:R-:W-:Y:S01]  /*1a20*/  IADD3.X R3, R22, UR27, RZ, P0, !PT ;  /* 0x0000001b16037c10 */ /* 0x000fe200087fe4ff */
[----:B------:R-:W-:Y:S01]  /*1a30*/  UIADD3 UR5, -UR7, UR19, UR23 ;  /* 0x0000001307057290 */ /* 0x000fe2000fffe117 */
[----:B------:R-:W-:Y:S01]  /*1a40*/  IADD3 R4, P0, R228, UR10, RZ ;  /* 0x0000000ae4047c10 */ /* 0x000fe2000ff1e0ff */
[----:B------:R-:W-:Y:S01]  /*1a50*/  IMAD.WIDE.U32 R6, R0, UR36, R228 ;  /* 0x0000002400067c25 */ /* 0x000fe2000f8e00e4 */
[----:B------:R-:W-:Y:S01]  /*1a60*/  ULDC UR11, c[0x0][0x398] ;  /* 0x0000e600000b7ab9 */ /* 0x000fe20000000800 */
[----:B------:R-:W-:Y:S01]  /*1a70*/  USHF.L.U32 UR29, UR35, 0x6, URZ ;  /* 0x00000006231d7899 */ /* 0x000fe2000800063f */
[----:B------:R-:W-:Y:S01]  /*1a80*/  IADD3.X R5, R229, UR46, RZ, P0, !PT ;  /* 0x0000002ee5057c10 */ /* 0x000fe200087fe4ff */
[----:B------:R-:W-:Y:S01]  /*1a90*/  IMAD R3, R3, UR36, RZ ;  /* 0x0000002403037c24 */ /* 0x000fe2000f8e02ff */
[----:B------:R-:W-:Y:S01]  /*1aa0*/  IADD3 R6, P0, R6, UR51, RZ ;  /* 0x0000003306067c10 */ /* 0x000fe2000ff1e0ff */
[----:B------:R-:W-:Y:S01]  /*1ab0*/  UIADD3 UR5, UR5, -UR11, URZ ;  /* 0x8000000b05057290 */ /* 0x000fe2000fffe03f */
[----:B------:R-:W-:Y:S01]  /*1ac0*/  BSSY B1, `(.L_x_568) ;  /* 0x00008a9000017945 */ /* 0x000fe20003800000 */
[----:B------:R-:W-:Y:S01]  /*1ad0*/  IMAD R3, R0, UR37, R3 ;  /* 0x0000002500037c24 */ /* 0x000fe2000f8e0203 */
[----:B------:R-:W-:Y:S01]  /*1ae0*/  ULDC.64 UR10, c[0x0][0x420] ;  /* 0x00010800000a7ab9 */ /* 0x000fe20000000a00 */
[----:B------:R-:W-:Y:S01]  /*1af0*/  UIADD3 UR31, UP2, UP0, UR32, UR29, UR44 ;  /* 0x0000001d201f7290 */ /* 0x000fe2000f85e02c */
[----:B------:R-:W-:Y:S01]  /*1b00*/  IMAD.U32 R0, RZ, RZ, UR10 ;  /* 0x0000000aff007e24 */ /* 0x000fe2000f8e00ff */
[----:B------:R-:W-:Y:S01]  /*1b10*/  UIADD3 UR40, UR16, UR18, URZ ;  /* 0x0000001210287290 */ /* 0x000fe2000fffe03f */
[----:B------:R-:W-:Y:S01]  /*1b20*/  IADD3.X R7, R7, UR43, R3, P0, !PT ;  /* 0x0000002b07077c10 */ /* 0x000fe200087fe403 */
[----:B------:R-:W-:Y:S01]  /*1b30*/  USHF.R.S32.HI UR32, URZ, 0x1f, UR5 ;  /* 0x0000001f3f207899 */ /* 0x000fe20008011405 */
[----:B------:R-:W-:Y:S01]  /*1b40*/  IMAD.WIDE.U32 R4, R0, UR16, R4 ;  /* 0x0000001000047c25 */ /* 0x000fe2000f8e0004 */
[----:B------:R-:W-:-:S02]  /*1b50*/  UIMAD UR18, UR27, UR10, URZ ;  /* 0x0000000a1b1272a4 */ /* 0x000fc4000f8e023f */
[----:B------:R-:W-:Y:S01]  /*1b60*/  ULEA.HI UR32, UR32, UR5, URZ, 0x6 ;  /* 0x0000000520207291 */ /* 0x000fe2000f8f303f */
[C---:B------:R-:W-:Y:S01]  /*1b70*/  VIADD R14, R228.reuse, 0x20 ;  /* 0x00000020e40e7836 */ /* 0x040fe20000000000 */
[----:B------:R-:W-:Y:S01]  /*1b80*/  UIMAD UR18, UR16, UR11, UR18 ;  /* 0x0000000b101272a4 */ /* 0x000fe2000f8e0212 */
[----:B------:R-:W-:Y:S01]  /*1b90*/  VIADD R15, R228, 0x40 ;  /* 0x00000040e40f7836 */ /* 0x000fe20000000000 */
[----:B-1----:R-:W-:Y:S01]  /*1ba0*/  SHF.R.S32.HI R3, RZ, 0x1f, R17 ;  /* 0x0000001fff037819 */ /* 0x002fe20000011411 */
[----:B------:R-:W-:Y:S02]  /*1bb0*/  USHF.R.S32.HI UR5, URZ, 0x1f, UR29 ;  /* 0x0000001f3f057899 */ /* 0x000fe4000801141d */
[----:B------:R-:W-:Y:S01]  /*1bc0*/  USHF.R.S32.HI UR32, URZ, 0x6, UR32 ;  /* 0x000000063f207899 */ /* 0x000fe20008011420 */
[----:B------:R-:W-:Y:S01]  /*1bd0*/  LEA.HI R3, R3, R17, RZ, 0x5 ;  /* 0x0000001103037211 */ /* 0x000fe200078f28ff */
[----:B------:R-:W-:Y:S01]  /*1be0*/  ULDC.64 UR12, c[0x0][0x428] ;  /* 0x00010a00000c7ab9 */ /* 0x000fe20000000a00 */
[----:B------:R-:W-:Y:S01]  /*1bf0*/  USHF.R.S32.HI UR17, URZ, 0x1f, UR58 ;  /* 0x0000001f3f117899 */ /* 0x000fe2000801143a */
[----:B------:R-:W-:Y:S01]  /*1c00*/  IMAD.U32 R0, RZ, RZ, UR12 ;  /* 0x0000000cff007e24 */ /* 0x000fe2000f8e00ff */
[----:B------:R-:W-:Y:S01]  /*1c10*/  LOP3.LUT R3, R3, 0xffffffe0, RZ, 0xc0, !PT ;  /* 0xffffffe003037812 */ /* 0x000fe200078ec0ff */
[----:B------:R-:W-:Y:S01]  /*1c20*/  ULDC.64 UR14, c[0x0][0x258] ;  /* 0x00009600000e7ab9 */ /* 0x000fe20000000a00 */
[----:B------:R-:W-:Y:S01]  /*1c30*/  VIADD R5, R5, UR18 ;  /* 0x0000001205057c36 */ /* 0x000fe20008000000 */
[----:B------:R-:W-:Y:S01]  /*1c40*/  UIADD3.X UR5, UR47, UR5, UR50, UP2, UP0 ;  /* 0x000000052f057290 */ /* 0x000fe200097e0432 */
[----:B------:R-:W-:Y:S01]  /*1c50*/  IMAD.U32 R8, RZ, RZ, UR14 ;  /* 0x0000000eff087e24 */ /* 0x000fe2000f8e00ff */
[----:B------:R-:W-:Y:S01]  /*1c60*/  UISETP.LT.AND UP0, UPT, URZ, UR32, UPT ;  /* 0x000000203f00728c */ /* 0x000fe2000bf01270 */
[----:B------:R-:W-:Y:S01]  /*1c70*/  IMAD.IADD R17, R17, 0x1, -R3 ;  /* 0x0000000111117824 */ /* 0x000fe200078e0a03 */
[----:B------:R-:W-:Y:S01]  /*1c80*/  UIMAD UR27, UR17, UR14, URZ ;  /* 0x0000000e111b72a4 */ /* 0x000fe2000f8e023f */
[----:B------:R-:W-:Y:S01]  /*1c90*/  IMAD.WIDE.U32 R4, R0, UR58, R4 ;  /* 0x0000003a00047c25 */ /* 0x000fe2000f8e0004 */
[----:B------:R-:W-:-:S02]  /*1ca0*/  UIMAD UR17, UR17, UR12, URZ ;  /* 0x0000000c111172a4 */ /* 0x000fc4000f8e023f */
[----:B------:R-:W-:Y:S01]  /*1cb0*/  UIADD3 UR12, UP3, UP2, UR49, UR31, UR52 ;  /* 0x0000001f310c7290 */ /* 0x000fe2000fa7e034 */
[----:B------:R-:W-:Y:S01]  /*1cc0*/  IMAD R0, R22, UR10, RZ ;  /* 0x0000000a16007c24 */ /* 0x000fe2000f8e02ff */
[----:B------:R-:W-:Y:S01]  /*1cd0*/  USEL UR32, URZ, UR32, !UP0 ;  /* 0x000000203f207287 */ /* 0x000fe2000c000000 */
[----:B------:R-:W-:Y:S01]  /*1ce0*/  IMAD R3, R247, UR35, R17 ;  /* 0x00000023f7037c24 */ /* 0x000fe2000f8e0211 */
[----:B------:R-:W-:Y:S01]  /*1cf0*/  UIMAD UR13, UR58, UR13, UR17 ;  /* 0x0000000d3a0d72a4 */ /* 0x000fe2000f8e0211 */
[----:B------:R-:W-:Y:S01]  /*1d00*/  IMAD R9, R241, UR11, R0 ;  /* 0x0000000bf1097c24 */ /* 0x000fe2000f8e0200 */
[----:B------:R-:W-:Y:S01]  /*1d10*/  UIADD3.X UR5, UR48, UR5, UR45, UP3, UP2 ;  /* 0x0000000530057290 */ /* 0x000fe20009fe442d */
[----:B------:R-:W-:Y:S01]  /*1d20*/  IMAD.WIDE.U32 R6, R8, UR58, R6 ;  /* 0x0000003a08067c25 */ /* 0x000fe2000f8e0006 */
[----:B------:R-:W-:Y:S01]  /*1d30*/  UISETP.GT.AND UP0, UPT, UR42, UR32, UPT ;  /* 0x000000202a00728c */ /* 0x000fe2000bf04270 */
[----:B------:R-:W-:Y:S01]  /*1d40*/  IADD3 R0, P0, R3, UR12, RZ ;  /* 0x0000000c03007c10 */ /* 0x000fe2000ff1e0ff */
[----:B------:R-:W-:Y:S01]  /*1d50*/  UIMAD UR15, UR58, UR15, UR27 ;  /* 0x0000000f3a0f72a4 */ /* 0x000fe2000f8e021b */
[----:B------:R-:W-:Y:S01]  /*1d60*/  VIADD R5, R5, UR13 ;  /* 0x0000000d05057c36 */ /* 0x000fe20008000000 */
[----:B------:R-:W-:Y:S01]  /*1d70*/  ULDC.64 UR50, c[0x0][0x478] ;  /* 0x00011e0000327ab9 */ /* 0x000fe20000000a00 */
[----:B------:R-:W-:Y:S01]  /*1d80*/  LEA.HI.X.SX32 R8, R3, UR5, 0x1, P0 ;  /* 0x0000000503087c11 */ /* 0x000fe200080f0eff */
[----:B------:R-:W-:Y:S01]  /*1d90*/  ULDC.64 UR16, c[0x0][0x400] ;  /* 0x0001000000107ab9 */ /* 0x000fe20000000a00 */
[----:B------:R-:W-:Y:S01]  /*1da0*/  PLOP3.LUT P0, PT, PT, PT, UP0, 0x80, 0x0 ;  /* 0x000000000000781c */ /* 0x000fe20003f0f008 */
[----:B------:R-:W-:Y:S01]  /*1db0*/  IMAD.WIDE.U32 R4, R241, UR10, R4 ;  /* 0x0000000af1047c25 */ /* 0x000fe2000f8e0004 */
[----:B------:R-:W-:Y:S01]  /*1dc0*/  UIMAD.WIDE UR10, UR33, 0x4, UR50 ;  /* 0x00000004210a78a5 */ /* 0x000fe2000f8e0232 */
[----:B------:R-:W-:Y:S01]  /*1dd0*/  LEA R218, P2, R0, UR16, 0x2 ;  /* 0x0000001000da7c11 */ /* 0x000fe2000f8410ff */
[----:B------:R-:W-:Y:S01]  /*1de0*/  ULDC.64 UR38, c[0x0][0x210] ;  /* 0x0000840000267ab9 */ /* 0x000fe20000000a00 */
[----:B------:R-:W-:Y:S01]  /*1df0*/  ULDC.64 UR36, c[0x0][0x3e0] ;  /* 0x0000f80000247ab9 */ /* 0x000fe20000000a00 */
[----:B------:R-:W-:Y:S01]  /*1e00*/  VIADD R7, R7, UR15 ;  /* 0x0000000f07077c36 */ /* 0x000fe20008000000 */
[----:B------:R-:W-:Y:S01]  /*1e10*/  LEA R216, P4, R6, UR38, 0x1 ;  /* 0x0000002606d87c11 */ /* 0x000fe2000f8808ff */
[----:B------:R-:W-:Y:S01]  /*1e20*/  IMAD.IADD R3, R5, 0x1, R9 ;  /* 0x0000000105037824 */ /* 0x000fe200078e0209 */
[----:B------:R-:W-:Y:S01]  /*1e30*/  LEA R215, P3, R4, UR36, 0x1 ;  /* 0x0000002404d77c11 */ /* 0x000fe2000f8608ff */
[----:B------:R-:W-:Y:S01]  /*1e40*/  ULDC.64 UR50, c[0x0][0x2b0] ;  /* 0x0000ac0000327ab9 */ /* 0x000fe20000000a00 */
[----:B------:R-:W-:Y:S01]  /*1e50*/  LEA.HI.X R217, R0, UR17, R8, 0x2, P2 ;  /* 0x0000001100d97c11 */ /* 0x000fe200090f1408 */
[----:B------:R-:W-:Y:S01]  /*1e60*/  UIADD3 UR6, UR42, -0x1, URZ ;  /* 0xffffffff2a067890 */ /* 0x000fe2000fffe03f */
[----:B------:R-:W-:Y:S01]  /*1e70*/  LEA.HI.X R214, R6, UR39, R7, 0x1, P4 ;  /* 0x0000002706d67c11 */ /* 0x000fe2000a0f0c07 */
[----:B------:R-:W-:Y:S01]  /*1e80*/  UIMAD.WIDE UR14, UR40, 0x4, UR50 ;  /* 0x00000004280e78a5 */ /* 0x000fe2000f8e0232 */
[----:B------:R-:W-:Y:S01]  /*1e90*/  LEA.HI.X R213, R4, UR37, R3, 0x1, P3 ;  /* 0x0000002504d57c11 */ /* 0x000fe200098f0c03 */
[----:B------:R-:W-:Y:S01]  /*1ea0*/  UMOV UR18, UR10 ;  /* 0x0000000a00127c82 */ /* 0x000fe20008000000 */
[----:B------:R-:W-:Y:S01]  /*1eb0*/  UMOV UR17, UR11 ;  /* 0x0000000b00117c82 */ /* 0x000fe20008000000 */
[----:B------:R-:W-:Y:S08]  /*1ec0*/  @P0 BRA `(.L_x_573) ;  /* 0x0000000800500947 */ /* 0x000ff00003800000 */
        /* <DEDUP_REMOVED lines=19> */
.L_x_574:
        /* <DEDUP_REMOVED lines=19> */
.L_x_575:
        /* <DEDUP_REMOVED lines=12> */
[----:B------:R-:W-:-:S02]  /*21f0*/  IADD3 R6, P0, R4, UR18, RZ ;  /* 0x0000001204067c10 */ /* 0x000fc4000ff1e0ff */
[----:B------:R-:W-:Y:S01]  /*2200*/  ISETP.GE.AND P3, PT, R3, UR7, PT ;  /* 0x0000000703007c0c */ /* 0x000fe2000bf66270 */
[----:B------:R-:W-:Y:S01]  /*2210*/  UIMAD UR15, UR58, UR15, UR6 ;  /* 0x0000000f3a0f72a4 */ /* 0x000fe2000f8e0206 */
[----:B------:R-:W-:Y:S02]  /*2220*/  IADD3.X R7, R5, UR19, R0, P0, !PT ;  /* 0x0000001305077c10 */ /* 0x000fe400087fe400 */
[----:B------:R-:W-:-:S05]  /*2230*/  MOV R0, UR14 ;  /* 0x0000000e00007c02 */ /* 0x000fca0008000f00 */
        /* <DEDUP_REMOVED lines=19> */
.L_x_577:
[----:B------:R-:W-:Y:S05]  /*2370*/  BSYNC B0 ;  /* 0x0000000000007941 */ /* 0x000fea0003800000 */
.L_x_576:
        /* <DEDUP_REMOVED lines=19> */
.L_x_579:
[----:B------:R-:W-:Y:S05]  /*24b0*/  BSYNC B0 ;  /* 0x0000000000007941 */ /* 0x000fea0003800000 */
.L_x_578:
[----:B------:R-:W-:Y:S01]  /*24c0*/  UIMAD UR6, UR34, UR10, URZ ;  /* 0x0000000a220672a4 */ /* 0x000fe2000f8e023f */
[----:B-12---:R-:W-:Y:S01]  /*24d0*/  IMAD.U32 R4, RZ, RZ, UR10 ;  /* 0x0000000aff047e24 */ /* 0x006fe2000f8e00ff */
[----:B------:R-:W-:Y:S01]  /*24e0*/  USHF.R.S32.HI UR12, URZ, 0x1f, UR58 ;  /* 0x0000001f3f0c7899 */ /* 0x000fe2000801143a */
[----:B------:R-:W-:Y:S01]  /*24f0*/  BSSY B0, `(.L_x_580) ;  /* 0x000001d000007945 */ /* 0x000fe20003800000 */
[----:B------:R-:W-:Y:S01]  /*2500*/  UIMAD UR6, UR23, UR11, UR6 ;  /* 0x0000000b170672a4 */ /* 0x000fe2000f8e0206 */
[----:B------:R-:W-:-:S05]  /*2510*/  IMAD.WIDE.U32 R4, R4, UR23, R228 ;  /* 0x0000001704047c25 */ /* 0x000fca000f8e00e4 */
[----:B------:R-:W-:Y:S01]  /*2520*/  IMAD.U32 R0, RZ, RZ, UR6 ;  /* 0x00000006ff007e24 */ /* 0x000fe2000f8e00ff */
[----:B------:R-:W-:Y:S01]  /*2530*/  IADD3 R6, P0, R4, UR5, RZ ;  /* 0x0000000504067c10 */ /* 0x000fe2000ff1e0ff */
[----:B------:R-:W-:Y:S02]  /*2540*/  ULDC.64 UR6, c[0x0][0x470] ;  /* 0x00011c0000067ab9 */ /* 0x000fe40000000a00 */
[----:B------:R-:W-:Y:S01]  /*2550*/  UIMAD UR5, UR12, UR6, URZ ;  /* 0x000000060c0572a4 */ /* 0x000fe2000f8e023f */
[----:B------:R-:W-:Y:S02]  /*2560*/  IADD3.X R7, R5, UR16, R0, P0, !PT ;  /* 0x0000001005077c10 */ /* 0x000fe400087fe400 */
[----:B------:R-:W-:Y:S01]  /*2570*/  MOV R0, UR6 ;  /* 0x0000000600007c02 */ /* 0x000fe20008000f00 */
[----:B------:R-:W-:-:S04]  /*2580*/  UIMAD UR7, UR58, UR7, UR5 ;  /* 0x000000073a0772a4 */ /* 0x000fc8000f8e0205 */
        /* <DEDUP_REMOVED lines=19> */
.L_x_581:
[----:B------:R-:W-:Y:S05]  /*26c0*/  BSYNC B0 ;  /* 0x0000000000007941 */ /* 0x000fea0003800000 */
.L_x_580:
        /* <DEDUP_REMOVED lines=20> */
.L_x_573:
        /* <DEDUP_REMOVED lines=47> */
.L_x_584:
[----:B------:R-:W-:Y:S05]  /*2b00*/  BSYNC B0 ;  /* 0x0000000000007941 */ /* 0x000fea0003800000 */
.L_x_583:
        /* <DEDUP_REMOVED lines=16> */
.L_x_586:
        /* <DEDUP_REMOVED lines=35> */
.L_x_587:
[----:B------:R-:W-:Y:S05]  /*2e40*/  BSYNC B0 ;  /* 0x0000000000007941 */ /* 0x000fea0003800000 */
.L_x_585:
[----:B------:R-:W-:Y:S01]  /*2e50*/  UIMAD UR10, UR34, UR20, URZ ;  /* 0x00000014220a72a4 */ /* 0x000fe2000f8e023f */
[----:B--23--:R-:W-:Y:S01]  /*2e60*/  IMAD.U32 R4, RZ, RZ, UR20 ;  /* 0x00000014ff047e24 */ /* 0x00cfe2000f8e00ff */
[----:B------:R-:W-:Y:S01]  /*2e70*/  ULDC.64 UR12, c[0x0][0x260] ;  /* 0x00009800000c7ab9 */ /* 0x000fe20000000a00 */
[----:B------:R-:W-:Y:S01]  /*2e80*/  VIADD R8, R230, 0x8 ;  /* 0x00000008e6087836 */ /* 0x000fe20000000000 */
[----:B------:R-:W-:Y:S01]  /*2e90*/  UIMAD UR11, UR23, UR21, UR10 ;  /* 0x00000015170b72a4 */ /* 0x000fe2000f8e020a */
[----:B------:R-:W-:Y:S01]  /*2ea0*/  IMAD.WIDE.U32 R4, R4, UR23, R228 ;  /* 0x0000001704047c25 */ /* 0x000fe2000f8e00e4 */
[----:B------:R-:W-:Y:S01]  /*2eb0*/  UIMAD UR10, UR53, -0x80, UR7 ;  /* 0xffffff80350a78a4 */ /* 0x000fe2000f8e0207 */
[----:B------:R-:W-:Y:S01]  /*2ec0*/  BSSY B0, `(.L_x_588) ;  /* 0x000003d000007945 */ /* 0x000fe20003800000 */
[----:B------:R-:W-:Y:S01]  /*2ed0*/  ISETP.GE.AND P2, PT, R8, UR5, PT ;  /* 0x0000000508007c0c */ /* 0x000fe2000bf46270 */
[----:B------:R-:W-:Y:S01]  /*2ee0*/  VIADD R18, R230, 0x28 ;  /* 0x00000028e6127836 */ /* 0x000fe20000000000 */
[----:B------:R-:W-:Y:S01]  /*2ef0*/  IADD3 R6, P1, R4, UR22, RZ ;  /* 0x0000001604067c10 */ /* 0x000fe2000ff3e0ff */
[----:B------:R-:W-:Y:S01]  /*2f00*/  IMAD.U32 R3, RZ, RZ, UR11 ;  /* 0x0000000bff037e24 */ /* 0x000fe2000f8e00ff */
[----:B------:R-:W-:Y:S01]  /*2f10*/  ISETP.GE.AND P5, PT, R241, UR10, PT ;  /* 0x0000000af1007c0c */ /* 0x000fe2000bfa6270 */
[----:B------:R-:W-:Y:S01]  /*2f20*/  VIADD R4, R230, 0x20 ;  /* 0x00000020e6047836 */ /* 0x000fe20000000000 */
[----:B------:R-:W-:-:S02]  /*2f30*/  P2R R21, PR, RZ, 0x4 ;  /* 0x00000004ff157803 */ /* 0x000fc40000000000 */
[----:B------:R-:W-:Y:S01]  /*2f40*/  IADD3.X R7, R5, UR26, R3, P1, !PT ;  /* 0x0000001a05077c10 */ /* 0x000fe20008ffe403 */
[----:B------:R-:W-:Y:S01]  /*2f50*/  IMAD R3, R16, UR12, RZ ;  /* 0x0000000c10037c24 */ /* 0x000fe2000f8e02ff */
[----:B------:R-:W-:Y:S02]  /*2f60*/  ISETP.GE.AND P1, PT, R4, UR5, PT ;  /* 0x0000000504007c0c */ /* 0x000fe4000bf26270 */
[----:B------:R-:W-:Y:S01]  /*2f70*/  ISETP.GE.AND P6, PT, R18, UR5, PT ;  /* 0x0000000512007c0c */ /* 0x000fe2000bfc6270 */
[C---:B------:R-:W-:Y:S01]  /*2f80*/  IMAD R3, R13.reuse, UR13, R3 ;  /* 0x0000000d0d037c24 */ /* 0x040fe2000f8e0203 */
[----:B------:R-:W-:Y:S01]  /*2f90*/  P2R R20, PR, RZ, 0x2 ;  /* 0x00000002ff147803 */ /* 0x000fe20000000000 */
[----:B------:R-:W-:Y:S01]  /*2fa0*/  IMAD.WIDE.U32 R6, R13, UR12, R6 ;  /* 0x0000000c0d067c25 */ /* 0x000fe2000f8e0006 */
[----:B------:R-:W-:Y:S01]  /*2fb0*/  ISETP.GE.AND P1, PT, R230, UR5, PT ;  /* 0x00000005e6007c0c */ /* 0x000fe2000bf26270 */
[----:B------:R2:W-:Y:S02]  /*2fc0*/  @P5 STS [R0+0x9000], RZ ;  /* 0x009000ff00005388 */ /* 0x0005e40000000800 */
        /* <DEDUP_REMOVED lines=44> */
.L_x_589:
[----:B------:R-:W-:Y:S05]  /*3290*/  BSYNC B0 ;  /* 0x0000000000007941 */ /* 0x000fea0003800000 */
.L_x_588:
[----:B------:R-:W-:Y:S01]  /*32a0*/  IADD3 R3, R241, 0x40, RZ ;  /* 0x00000040f1037810 */ /* 0x000fe20007ffe0ff */
[----:B------:R-:W-:Y:S03]  /*32b0*/  BSSY B0, `(.L_x_590) ;  /* 0x000002b000007945 */ /* 0x000fe60003800000 */
[----:B------:R-:W-:-:S13]  /*32c0*/  ISETP.GE.AND P4, PT, R3, UR10, PT ;  /* 0x0000000a03007c0c */ /* 0x000fda000bf86270 */
[----:B------:R1:W-:Y:S04]  /*32d0*/  @P4 STS.128 [R0+0xa000], RZ ;  /* 0x00a000ff00004388 */ /* 0x0003e80000000c00 */
        /* <DEDUP_REMOVED lines=8> */
[----:B------:R-:W-:-:S04]  /*3360*/  IMAD.X R4, RZ, RZ, R22, P1 ;  /* 0x000000ffff047224 */ /* 0x000fc800008e0616 */
[----:B------:R-:W-:Y:S02]  /*3370*/  IMAD R7, R4, UR20, RZ ;  /* 0x0000001404077c24 */ /* 0x000fe4000f8e02ff */
[----:B------:R-:W-:-:S04]  /*3380*/  IMAD.MOV.U32 R4, RZ, RZ, R6 ;  /* 0x000000ffff047224 */ /* 0x000fc800078e0006 */
[----:B-1-3--:R-:W1:Y:S01]  /*3390*/  @!P3 LDC.64 R8, c[0x0][0x218] ;  /* 0x00008600ff08bb82 */ /* 0x00ae620000000a00 */
[C---:B------:R-:W-:Y:S01]  /*33a0*/  IMAD.WIDE.U32 R4, R3.reuse, UR20, R4 ;  /* 0x0000001403047c25 */ /* 0x040fe2000f8e0004 */
[----:B------:R3:W-:Y:S03]  /*33b0*/  @P3 STS.128 [R0+0xa000], RZ ;  /* 0x00a000ff00003388 */ /* 0x0007e60000000c00 */
[----:B------:R-:W-:-:S03]  /*33c0*/  IMAD R3, R3, UR21, R7 ;  /* 0x0000001503037c24 */ /* 0x000fc6000f8e0207 */
[----:B------:R-:W5:Y:S01]  /*33d0*/  @!P2 LDC.64 R6, c[0x0][0x218] ;  /* 0x00008600ff06ab82 */ /* 0x000f620000000a00 */
[----:B------:R-:W-:Y:S01]  /*33e0*/  IMAD.IADD R3, R5, 0x1, R3 ;  /* 0x0000000105037824 */ /* 0x000fe200078e0203 */
        /* <DEDUP_REMOVED lines=23> */
.L_x_591:
[----:B------:R-:W-:Y:S05]  /*3560*/  BSYNC B0 ;  /* 0x0000000000007941 */ /* 0x000fea0003800000 */
.L_x_590:
        /* <DEDUP_REMOVED lines=9> */
[----:B------:R-:W-:Y:S02]  /*3600*/  MOV R3, UR5 ;  /* 0x0000000500037c02 */ /* 0x000fe40008000f00 */
[----:B-1-3--:R-:W-:Y:S01]  /*3610*/  IADD3 R6, P1, R4, UR28, RZ ;  /* 0x0000001c04067c10 */ /* 0x00afe2000ff3e0ff */
[----:B------:R2:W-:Y:S03]  /*3620*/  @P5 STS.128 [R0+0x11000], RZ ;  /* 0x011000ff00005388 */ /* 0x0005e60000000c00 */
[----:B------:R-:W-:Y:S01]  /*3630*/  IADD3.X R7, R5, UR30, R3, P1, !PT ;  /* 0x0000001e05077c10 */ /* 0x000fe20008ffe403 */
[----:B------:R2:W-:Y:S01]  /*3640*/  @P5 STS.128 [R0+0x13000], RZ ;  /* 0x013000ff00005388 */ /* 0x0005e20000000c00 */
[----:B------:R-:W-:Y:S02]  /*3650*/  IMAD R3, R16, UR10, RZ ;  /* 0x0000000a10037c24 */ /* 0x000fe4000f8e02ff */
[----:B------:R-:W-:-:S04]  /*3660*/  IMAD.WIDE.U32 R6, R13, UR10, R6 ;  /* 0x0000000a0d067c25 */ /* 0x000fc8000f8e0006 */
[----:B------:R-:W-:-:S05]  /*3670*/  IMAD R3, R13, UR11, R3 ;  /* 0x0000000b0d037c24 */ /* 0x000fca000f8e0203 */
        /* <DEDUP_REMOVED lines=39> */
.L_x_593:
[----:B------:R-:W-:Y:S05]  /*38f0*/  BSYNC B0 ;  /* 0x0000000000007941 */ /* 0x000fea0003800000 */
.L_x_592:
        /* <DEDUP_REMOVED lines=41> */
.L_x_595:
[----:B------:R-:W-:Y:S05]  /*3b90*/  BSYNC B0 ;  /* 0x0000000000007941 */ /* 0x000fea0003800000 */
.L_x_594:
[----:B------:R-:W-:Y:S01]  /*3ba0*/  ULDC.64 UR12, c[0x0][0x3c8] ;  /* 0x0000f200000c7ab9 */ /* 0x000fe20000000a00 */
[----:B------:R-:W-:Y:S01]  /*3bb0*/  USHF.R.S32.HI UR10, URZ, 0x1f, UR58 ;  /* 0x0000001f3f0a7899 */ /* 0x000fe2000801143a */
[----:B------:R-:W4:Y:S01]  /*3bc0*/  LDC.64 R12, c[0x0][0x3b8] ;  /* 0x0000ee00ff0c7b82 */ /* 0x000f220000000a00 */
[----:B------:R-:W-:Y:S01]  /*3bd0*/  UISETP.NE.U32.AND UP1, UPT, UR12, URZ, UPT ;  /* 0x0000003f0c00728c */ /* 0x000fe2000bf25070 */
[----:B------:R-:W-:Y:S01]  /*3be0*/  ISETP.NE.AND P4, PT, R19, RZ, PT ;  /* 0x000000ff1300720c */ /* 0x000fe20003f85270 */
[----:B------:R-:W0:Y:S01]  /*3bf0*/  LDGDEPBAR ;  /* 0x00000000000079af */ /* 0x000e220000000000 */
[----:B------:R-:W-:Y:S01]  /*3c00*/  ISETP.NE.AND P3, PT, R21, RZ, PT ;  /* 0x000000ff1500720c */ /* 0x000fe20003f65270 */
[----:B------:R-:W-:Y:S01]  /*3c10*/  UISETP.NE.AND.EX UP1, UPT, UR13, URZ, UPT, UP1 ;  /* 0x0000003f0d00728c */ /* 0x000fe2000bf25310 */
[----:B------:R-:W-:-:S05]  /*3c20*/  ISETP.NE.AND P2, PT, R20, RZ, PT ;  /* 0x000000ff1400720c */ /* 0x000fca0003f45270 */
[----:B------:R-:W-:-:S05]  /*3c30*/  PLOP3.LUT P1, PT, PT, PT, UP1, 0x80, 0x0 ;  /* 0x000000000000781c */ /* 0x000fca0003f2f018 */
[----:B------:R-:W-:Y:S01]  /*3c40*/  @UP1 ULDC.64 UR20, c[0x0][0x3d0] ;  /* 0x0000f40000141ab9 */ /* 0x000fe20000000a00 */
[----:B------:R-:W-:Y:S01]  /*3c50*/  @UP1 UMOV UR11, UR10 ;  /* 0x0000000a000b1c82 */ /* 0x000fe20008000000 */
[----:B------:R-:W-:Y:S01]  /*3c60*/  @UP1 UIMAD UR5, UR54, UR20, URZ ;  /* 0x00000014360512a4 */ /* 0x000fe2000f8e023f */
[----:B------:R-:W-:Y:S01]  /*3c70*/  @UP1 UMOV UR10, UR58 ;  /* 0x0000003a000a1c82 */ /* 0x000fe20008000000 */
[----:B-123--:R-:W-:Y:S01]  /*3c80*/  IMAD.MOV.U32 R8, RZ, RZ, 0x4 ;  /* 0x00000004ff087424 */ /* 0x00efe200078e00ff */
[----:B------:R-:W-:Y:S02]  /*3c90*/  @UP1 UIMAD.WIDE.U32 UR10, UR57, UR20, UR10 ;  /* 0x00000014390a12a5 */ /* 0x000fe4000f8e000a */
[----:B------:R-:W-:Y:S01]  /*3ca0*/  @UP1 UIMAD UR5, UR57, UR21, UR5 ;  /* 0x00000015390512a4 */ /* 0x000fe2000f8e0205 */
[----:B----4-:R-:W2:Y:S01]  /*3cb0*/  LDG.E.64 R6, desc[UR8][R12.64+0x8] ;  /* 0x000008080c067981 */ /* 0x010ea2000c1e1b00 */
[----:B------:R-:W-:Y:S02]  /*3cc0*/  @UP1 ULEA UR12, UP0, UR10, UR12, 0x2 ;  /* 0x0000000c0a0c1291 */ /* 0x000fe4000f80103f */
[----:B------:R-:W-:Y:S01]  /*3cd0*/  @UP1 UIADD3 UR5, UR11, UR5, URZ ;  /* 0x000000050b051290 */ /* 0x000fe2000fffe03f */
[----:B------:R-:W-:Y:S01]  /*3ce0*/  IMAD.MOV.U32 R232, RZ, RZ, 0x7f800000 ;  /* 0x7f800000ffe87424 */ /* 0x000fe200078e00ff */
[----:B------:R-:W1:Y:S01]  /*3cf0*/  S2R R3, SR_TID.X ;  /* 0x0000000000037919 */ /* 0x000e620000002100 */
[----:B------:R-:W-:Y:S01]  /*3d00*/  IMAD.MOV.U32 R233, RZ, RZ, 0x7f800000 ;  /* 0x7f800000ffe97424 */ /* 0x000fe200078e00ff */
[----:B------:R-:W-:Y:S01]  /*3d10*/  @UP1 ULEA.HI.X UR13, UR10, UR13, UR5, 0x2, UP0 ;  /* 0x0000000d0a0d1291 */ /* 0x000fe200080f1405 */
[----:B------:R-:W-:-:S02]  /*3d20*/  IMAD.U32 R4, RZ, RZ, UR12 ;  /* 0x0000000cff047e24 */ /* 0x000fc4000f8e00ff */
[----:B------:R-:W-:Y:S01]  /*3d30*/  IMAD.MOV.U32 R234, RZ, RZ, 0x7f800000 ;  /* 0x7f800000ffea7424 */ /* 0x000fe200078e00ff */
[----:B------:R-:W-:Y:S01]  /*3d40*/  @UP1 ULDC UR5, c[0x0][0x2e8] ;  /* 0x0000ba0000051ab9 */ /* 0x000fe20000000800 */
[----:B------:R-:W-:Y:S02]  /*3d50*/  IMAD.MOV.U32 R231, RZ, RZ, 0x7f800000 ;  /* 0x7f800000ffe77424 */ /* 0x000fe400078e00ff */
[----:B------:R-:W-:Y:S01]  /*3d60*/  IMAD R239, RZ, RZ, -UR29 ;  /* 0x8000001dffef7e24 */ /* 0x000fe2000f8e02ff */
[----:B------:R-:W-:Y:S01]  /*3d70*/  CS2R R126, SRZ ;  /* 0x00000000007e7805 */ /* 0x000fe2000001ff00 */
[----:B------:R-:W-:Y:S01]  /*3d80*/  IMAD.U32 R5, RZ, RZ, UR13 ;  /* 0x0000000dff057e24 */ /* 0x000fe2000f8e00ff */
[----:B------:R-:W-:Y:S01]  /*3d90*/  CS2R R124, SRZ ;  /* 0x00000000007c7805 */ /* 0x000fe2000001ff00 */
[----:B------:R-:W-:Y:S01]  /*3da0*/  IMAD.MOV.U32 R219, RZ, RZ, R207 ;  /* 0x000000ffffdb7224 */ /* 0x000fe200078e00cf */
[----:B------:R-:W-:Y:S01]  /*3db0*/  CS2R R130, SRZ ;  /* 0x0000000000827805 */ /* 0x000fe2000001ff00 */
[----:B------:R-:W-:Y:S01]  /*3dc0*/  IMAD.MOV.U32 R252, RZ, RZ, 0x8 ;  /* 0x00000008fffc7424 */ /* 0x000fe200078e00ff */
[----:B------:R3:W4:Y:S01]  /*3dd0*/  @P1 LDG.E R10, desc[UR8][R4.64] ;  /* 0x00000008040a1981 */ /* 0x000722000c1e1900 */
[----:B------:R-:W-:Y:S01]  /*3de0*/  IMAD.MOV.U32 R251, RZ, RZ, 0x20 ;  /* 0x00000020fffb7424 */ /* 0x000fe200078e00ff */
[----:B------:R-:W-:Y:S01]  /*3df0*/  CS2R R128, SRZ ;  /* 0x0000000000807805 */ /* 0x000fe2000001ff00 */
[----:B------:R-:W-:Y:S01]  /*3e00*/  IMAD.MOV.U32 R250, RZ, RZ, 0x28 ;  /* 0x00000028fffa7424 */ /* 0x000fe200078e00ff */
[----:B------:R-:W4:Y:S01]  /*3e10*/  LDG.E.64 R12, desc[UR8][R12.64] ;  /* 0x000000080c0c7981 */ /* 0x000f22000c1e1b00 */
[----:B------:R-:W-:Y:S01]  /*3e20*/  @!P6 IMAD.WIDE R8, R18, R8, UR14 ;  /* 0x0000000e1208ee25 */ /* 0x000fe2000f8e0208 */
[----:B------:R-:W-:-:S02]  /*3e30*/  CS2R R122, SRZ ;  /* 0x00000000007a7805 */ /* 0x000fc4000001ff00 */
[----:B------:R-:W-:Y:S02]  /*3e40*/  CS2R R120, SRZ ;  /* 0x0000000000787805 */ /* 0x000fe4000001ff00 */
[----:B------:R-:W-:Y:S01]  /*3e50*/  CS2R R118, SRZ ;  /* 0x0000000000767805 */ /* 0x000fe2000001ff00 */
[----:B------:R-:W-:Y:S01]  /*3e60*/  IMAD.SHL.U32 R175, R182, 0x2, RZ ;  /* 0x00000002b6af7824 */ /* 0x000fe200078e00ff */
[----:B------:R-:W5:Y:S01]  /*3e70*/  @!P6 LDG.E R232, desc[UR8][R8.64] ;  /* 0x0000000808e8e981 */ /* 0x000f62000c1e1900 */
[----:B------:R-:W4:Y:S01]  /*3e80*/  @P1 MUFU.RCP R0, UR5 ;  /* 0x0000000500001d08 */ /* 0x000f220008001000 */
[----:B------:R-:W-:Y:S01]  /*3e90*/  UIMAD UR5, UR57, UR61, UR58 ;  /* 0x0000003d390572a4 */ /* 0x000fe2000f8e023a */
[C---:B------:R-:W-:Y:S01]  /*3ea0*/  VIADD R238, R228.reuse, 0x40 ;  /* 0x00000040e4ee7836 */ /* 0x040fe20000000000 */
[----:B------:R-:W-:Y:S01]  /*3eb0*/  CS2R R116, SRZ ;  /* 0x0000000000747805 */ /* 0x000fe2000001ff00 */
[----:B------:R-:W-:Y:S01]  /*3ec0*/  VIADD R235, R228, 0x20 ;  /* 0x00000020e4eb7836 */ /* 0x000fe20000000000 */
[----:B------:R-:W-:Y:S01]  /*3ed0*/  CS2R R110, SRZ ;  /* 0x00000000006e7805 */ /* 0x000fe2000001ff00 */
[----:B------:R-:W-:Y:S01]  /*3ee0*/  IMAD.MOV.U32 R249, RZ, RZ, 0x4 ;  /* 0x00000004fff97424 */ /* 0x000fe200078e00ff */
[----:B------:R-:W-:-:S02]  /*3ef0*/  CS2R R108, SRZ ;  /* 0x00000000006c7805 */ /* 0x000fc4000001ff00 */
[----:B------:R-:W-:Y:S02]  /*3f00*/  CS2R R114, SRZ ;  /* 0x0000000000727805 */ /* 0x000fe4000001ff00 */
[----:B------:R-:W-:Y:S02]  /*3f10*/  CS2R R112, SRZ ;  /* 0x0000000000707805 */ /* 0x000fe4000001ff00 */
[----:B------:R-:W-:Y:S02]  /*3f20*/  CS2R R106, SRZ ;  /* 0x00000000006a7805 */ /* 0x000fe4000001ff00 */
[----:B------:R-:W-:Y:S02]  /*3f30*/  CS2R R104, SRZ ;  /* 0x0000000000687805 */ /* 0x000fe4000001ff00 */
[----:B------:R-:W-:Y:S02]  /*3f40*/  CS2R R102, SRZ ;  /* 0x0000000000667805 */ /* 0x000fe4000001ff00 */
[----:B------:R-:W-:Y:S01]  /*3f50*/  CS2R R100, SRZ ;  /* 0x0000000000647805 */ /* 0x000fe2000001ff00 */
[----:B---3--:R-:W-:Y:S01]  /*3f60*/  IMAD.MOV.U32 R4, RZ, RZ, 0x4 ;  /* 0x00000004ff047424 */ /* 0x008fe200078e00ff */
[----:B------:R-:W-:-:S02]  /*3f70*/  CS2R R94, SRZ ;  /* 0x00000000005e7805 */ /* 0x000fc4000001ff00 */
[----:B------:R-:W-:Y:S02]  /*3f80*/  CS2R R92, SRZ ;  /* 0x00000000005c7805 */ /* 0x000fe4000001ff00 */
[----:B------:R-:W-:Y:S01]  /*3f90*/  CS2R R98, SRZ ;  /* 0x0000000000627805 */ /* 0x000fe2000001ff00 */
[----:B------:R-:W-:Y:S01]  /*3fa0*/  IMAD.WIDE R4, R230, R4, UR14 ;  /* 0x0000000ee6047e25 */ /* 0x000fe2000f8e0204 */
[----:B------:R-:W-:Y:S02]  /*3fb0*/  CS2R R96, SRZ ;  /* 0x0000000000607805 */ /* 0x000fe4000001ff00 */
[----:B------:R-:W-:Y:S02]  /*3fc0*/  CS2R R90, SRZ ;  /* 0x00000000005a7805 */ /* 0x000fe4000001ff00 */
[----:B------:R-:W-:Y:S01]  /*3fd0*/  CS2R R88, SRZ ;  /* 0x0000000000587805 */ /* 0x000fe2000001ff00 */
[----:B-1----:R-:W-:Y:S01]  /*3fe0*/  IMAD.SHL.U32 R3, R3, 0x2, RZ ;  /* 0x0000000203037824 */ /* 0x002fe200078e00ff */
[----:B------:R-:W5:Y:S01]  /*3ff0*/  @!P4 LDG.E R233, desc[UR8][R4.64] ;  /* 0x0000000804e9c981 */ /* 0x000f62000c1e1900 */
[----:B------:R-:W-:-:S02]  /*4000*/  CS2R R86, SRZ ;  /* 0x0000000000567805 */ /* 0x000fc4000001ff00 */
[----:B------:R-:W-:Y:S02]  /*4010*/  CS2R R84, SRZ ;  /* 0x0000000000547805 */ /* 0x000fe4000001ff00 */
[----:B------:R-:W-:Y:S01]  /*4020*/  CS2R R78, SRZ ;  /* 0x00000000004e7805 */ /* 0x000fe2000001ff00 */
[----:B------:R-:W5:Y:S01]  /*4030*/  @!P3 LDG.E R234, desc[UR8][R4.64+0x20] ;  /* 0x0000200804eab981 */ /* 0x000f62000c1e1900 */
[----:B------:R-:W-:Y:S02]  /*4040*/  CS2R R76, SRZ ;  /* 0x00000000004c7805 */ /* 0x000fe4000001ff00 */
[----:B------:R-:W-:Y:S02]  /*4050*/  CS2R R82, SRZ ;  /* 0x0000000000527805 */ /* 0x000fe4000001ff00 */
[----:B------:R-:W-:Y:S01]  /*4060*/  CS2R R80, SRZ ;  /* 0x0000000000507805 */ /* 0x000fe2000001ff00 */
[----:B------:R1:W5:Y:S01]  /*4070*/  @!P2 LDG.E R231, desc[UR8][R4.64+0x80] ;  /* 0x0000800804e7a981 */ /* 0x000362000c1e1900 */
[----:B------:R-:W-:-:S02]  /*4080*/  USHF.L.U32 UR21, UR35, 0x4, URZ ;  /* 0x0000000423157899 */ /* 0x000fc4000800063f */
[----:B------:R-:W-:Y:S02]  /*4090*/  USHF.L.U32 UR5, UR5, 0x5, URZ ;  /* 0x0000000505057899 */ /* 0x000fe4000800063f */
[----:B------:R-:W-:Y:S02]  /*40a0*/  USHF.L.U32 UR20, UR35, 0x3, URZ ;  /* 0x0000000323147899 */ /* 0x000fe4000800063f */
[----:B------:R-:W-:Y:S02]  /*40b0*/  UIADD3 UR31, UR21, 0x20, URZ ;  /* 0x00000020151f7890 */ /* 0x000fe4000fffe03f */
[----:B------:R-:W-:Y:S02]  /*40c0*/  UIADD3 UR26, UR21, 0x40, URZ ;  /* 0x00000040151a7890 */ /* 0x000fe4000fffe03f */
[----:B------:R-:W-:Y:S02]  /*40d0*/  USHF.R.S32.HI UR11, URZ, 0x1f, UR5 ;  /* 0x0000001f3f0b7899 */ /* 0x000fe40008011405 */
        /* <DEDUP_REMOVED lines=12> */
[----:B-1----:R-:W-:Y:S01]  /*41a0*/  IMAD.SHL.U32 R4, R245, 0x20, RZ ;  /* 0x00000020f5047824 */ /* 0x002fe200078e00ff */
[----:B------:R-:W-:Y:S02]  /*41b0*/  CS2R R52, SRZ ;  /* 0x0000000000347805 */ /* 0x000fe4000001ff00 */
[----:B------:R-:W-:-:S02]  /*41c0*/  CS2R R46, SRZ ;  /* 0x00000000002e7805 */ /* 0x000fc4000001ff00 */
[----:B------:R-:W-:Y:S02]  /*41d0*/  CS2R R44, SRZ ;  /* 0x00000000002c7805 */ /* 0x000fe4000001ff00 */
[----:B------:R-:W-:Y:S02]  /*41e0*/  CS2R R50, SRZ ;  /* 0x0000000000327805 */ /* 0x000fe4000001ff00 */
[----:B------:R-:W-:Y:S01]  /*41f0*/  LOP3.LUT R4, R4, 0x6, R3, 0xf8, !PT ;  /* 0x0000000604047812 */ /* 0x000fe200078ef803 */
[----:B------:R-:W-:Y:S01]  /*4200*/  IMAD.U32 R3, RZ, RZ, UR53 ;  /* 0x00000035ff037e24 */ /* 0x000fe2000f8e00ff */
[----:B------:R-:W-:Y:S01]  /*4210*/  UIADD3 UR25, UR20, UR26, URZ ;  /* 0x0000001a14197290 */ /* 0x000fe2000fffe03f */
[----:B------:R-:W-:Y:S02]  /*4220*/  CS2R R48, SRZ ;  /* 0x0000000000307805 */ /* 0x000fe4000001ff00 */
[----:B------:R-:W-:Y:S01]  /*4230*/  CS2R R42, SRZ ;  /* 0x00000000002a7805 */ /* 0x000fe2000001ff00 */
[----:B------:R-:W-:Y:S01]  /*4240*/  IMAD R208, R3, 0x80, R4 ;  /* 0x0000008003d07824 */ /* 0x000fe200078e0204 */
[----:B------:R-:W-:Y:S01]  /*4250*/  SHF.R.S32.HI R3, RZ, 0x1f, R17 ;  /* 0x0000001fff037819 */ /* 0x000fe20000011411 */
[----:B------:R-:W-:-:S02]  /*4260*/  UIADD3 UR29, UR20, UR30, URZ ;  /* 0x0000001e141d7290 */ /* 0x000fc4000fffe03f */
[----:B------:R-:W-:Y:S01]  /*4270*/  UIADD3 UR24, UR20, UR25, URZ ;  /* 0x0000001914187290 */ /* 0x000fe2000fffe03f */
[C---:B------:R-:W-:Y:S01]  /*4280*/  VIADD R227, R208.reuse, 0x19 ;  /* 0x00000019d0e37836 */ /* 0x040fe20000000000 */
[----:B------:R-:W-:Y:S01]  /*4290*/  UIADD3 UR28, UR20, UR29, URZ ;  /* 0x0000001d141c7290 */ /* 0x000fe2000fffe03f */
[C---:B------:R-:W-:Y:S01]  /*42a0*/  VIADD R226, R208.reuse, 0x18 ;  /* 0x00000018d0e27836 */ /* 0x040fe20000000000 */
[----:B------:R-:W-:Y:S01]  /*42b0*/  UIADD3 UR23, UR20, UR24, URZ ;  /* 0x0000001814177290 */ /* 0x000fe2000fffe03f */
[C---:B------:R-:W-:Y:S01]  /*42c0*/  VIADD R225, R208.reuse, 0x11 ;  /* 0x00000011d0e17836 */ /* 0x040fe20000000000 */
[----:B------:R-:W-:Y:S01]  /*42d0*/  CS2R R40, SRZ ;  /* 0x0000000000287805 */ /* 0x000fe2000001ff00 */
[C---:B------:R-:W-:Y:S01]  /*42e0*/  VIADD R224, R208.reuse, 0x10 ;  /* 0x00000010d0e07836 */ /* 0x040fe20000000000 */
[----:B------:R-:W-:Y:S01]  /*42f0*/  CS2R R38, SRZ ;  /* 0x0000000000267805 */ /* 0x000fe2000001ff00 */
[C---:B------:R-:W-:Y:S01]  /*4300*/  VIADD R223, R208.reuse, 0x9 ;  /* 0x00000009d0df7836 */ /* 0x040fe20000000000 */
[----:B------:R-:W-:Y:S01]  /*4310*/  CS2R R36, SRZ ;  /* 0x0000000000247805 */ /* 0x000fe2000001ff00 */
[C---:B------:R-:W-:Y:S01]  /*4320*/  VIADD R222, R208.reuse, 0x8 ;  /* 0x00000008d0de7836 */ /* 0x040fe20000000000 */
[----:B------:R-:W-:Y:S01]  /*4330*/  UIMAD UR39, UR35, 0x18, URZ ;  /* 0x00000018232778a4 */ /* 0x000fe2000f8e023f */
[----:B------:R-:W-:Y:S01]  /*4340*/  VIADD R221, R208, 0x1 ;  /* 0x00000001d0dd7836 */ /* 0x000fe20000000000 */
[----:B------:R-:W-:Y:S01]  /*4350*/  UIADD3 UR27, UR20, UR28, URZ ;  /* 0x0000001c141b7290 */ /* 0x000fe2000fffe03f */
[----:B------:R-:W-:Y:S01]  /*4360*/  I2FP.F32.S32 R220, R208 ;  /* 0x000000d000dc7245 */ /* 0x000fe20000201400 */
[----:B------:R-:W-:Y:S01]  /*4370*/  UIADD3 UR22, UR20, UR23, URZ ;  /* 0x0000001714167290 */ /* 0x000fe2000fffe03f */
[----:B------:R-:W-:Y:S01]  /*4380*/  I2FP.F32.S32 R227, R227 ;  /* 0x000000e300e37245 */ /* 0x000fe20000201400 */
[----:B------:R-:W-:Y:S01]  /*4390*/  USHF.L.U32 UR38, UR35, 0x5, URZ ;  /* 0x0000000523267899 */ /* 0x000fe2000800063f */
[----:B------:R-:W-:Y:S01]  /*43a0*/  I2FP.F32.S32 R226, R226 ;  /* 0x000000e200e27245 */ /* 0x000fe20000201400 */
[----:B------:R-:W-:Y:S01]  /*43b0*/  UIMAD UR37, UR35, 0x28, URZ ;  /* 0x00000028232578a4 */ /* 0x000fe2000f8e023f */
[----:B------:R-:W-:Y:S01]  /*43c0*/  I2FP.F32.S32 R225, R225 ;  /* 0x000000e100e17245 */ /* 0x000fe20000201400 */
[----:B------:R-:W-:Y:S01]  /*43d0*/  UIMAD UR36, UR35, 0x30, URZ ;  /* 0x00000030232478a4 */ /* 0x000fe2000f8e023f */
[----:B------:R-:W-:Y:S01]  /*43e0*/  I2FP.F32.S32 R224, R224 ;  /* 0x000000e000e07245 */ /* 0x000fe20000201400 */
[----:B------:R-:W-:Y:S01]  /*43f0*/  ULDC UR54, c[0x0][0x2d0] ;  /* 0x0000b40000367ab9 */ /* 0x000fe20000000800 */
[----:B------:R-:W-:-:S02]  /*4400*/  I2FP.F32.S32 R223, R223 ;  /* 0x000000df00df7245 */ /* 0x000fc40000201400 */
[----:B------:R-:W-:Y:S02]  /*4410*/  I2FP.F32.S32 R222, R222 ;  /* 0x000000de00de7245 */ /* 0x000fe40000201400 */
[----:B------:R-:W-:Y:S01]  /*4420*/  I2FP.F32.S32 R221, R221 ;  /* 0x000000dd00dd7245 */ /* 0x000fe20000201400 */
[----:B------:R-:W-:Y:S02]  /*4430*/  UIMAD UR35, UR35, 0x38, URZ ;  /* 0x00000038232378a4 */ /* 0x000fe4000f8e023f */
[----:B------:R-:W-:Y:S02]  /*4440*/  UIADD3 UR34, UR20, UR27, URZ ;  /* 0x0000001b14227290 */ /* 0x000fe4000fffe03f */
[----:B------:R-:W-:Y:S01]  /*4450*/  UIADD3 UR33, UR20, UR22, URZ ;  /* 0x0000001614217290 */ /* 0x000fe2000fffe03f */
[----:B--2---:R-:W-:-:S04]  /*4460*/  IADD3 R236, P3, P2, R6, UR5, R17 ;  /* 0x0000000506ec7c10 */ /* 0x004fc8000fa7e011 */
[----:B------:R-:W-:Y:S01]  /*4470*/  IADD3.X R240, R7, UR11, R3, P3, P2 ;  /* 0x0000000b07f07c10 */ /* 0x000fe20009fe4403 */
[----:B------:R-:W-:Y:S02]  /*4480*/  VIADD R3, R182, 0x1800 ;  /* 0x00001800b6037836 */ /* 0x000fe40000000000 */
[----:B----4-:R-:W-:Y:S01]  /*4490*/  @P1 FMUL.FTZ R0, R10, R0 ;  /* 0x000000000a001220 */ /* 0x010fe20000410000 */
[----:B------:R-:W-:Y:S02]  /*44a0*/  R2UR UR10, R12 ;  /* 0x000000000c0a72ca */ /* 0x000fe400000e0000 */
[----:B------:R-:W-:Y:S01]  /*44b0*/  R2UR UR50, R13 ;  /* 0x000000000d3272ca */ /* 0x000fe200000e0000 */
[----:B------:R-:W-:Y:S01]  /*44c0*/  IMAD.WIDE.U32 R236, R236, -0x2daee0ad, RZ ;  /* 0xd2511f53ecec7825 */ /* 0x000fe200078e00ff */
[----:B------:R-:W-:Y:S01]  /*44d0*/  @P1 R2UR UR12, R0 ;  /* 0x00000000000c12ca */ /* 0x000fe200000e0000 */
[----:B------:R-:W-:Y:S01]  /*44e0*/  UMOV UR5, URZ ;  /* 0x0000003f00057c82 */ /* 0x000fe20008000000 */
[----:B------:R-:W-:Y:S01]  /*44f0*/  ULDC UR11, c[0x0][0x2ec] ;  /* 0x0000bb00000b7ab9 */ /* 0x000fe20000000800 */
[----:B------:R-:W-:Y:S01]  /*4500*/  VIADD R0, R181, 0x1800 ;  /* 0x00001800b5007836 */ /* 0x000fe20000000000 */
[----:B------:R-:W-:-:S04]  /*4510*/  SEL R174, R3, R182, !P0 ;  /* 0x000000b603ae7207 */ /* 0x000fc80004000000 */
[----:B------:R-:W-:Y:S02]  /*4520*/  SEL R0, R0, R181, !P0 ;  /* 0x000000b500007207 */ /* 0x000fe40004000000 */
[----:B------:R-:W-:Y:S02]  /*4530*/  LEA R174, R174, UR4, 0x1 ;  /* 0x00000004aeae7c11 */ /* 0x000fe4000f8e08ff */
[----:B------:R-:W-:Y:S02]  /*4540*/  LEA R3, R0, UR4, 0x1 ;  /* 0x0000000400037c11 */ /* 0x000fe4000f8e08ff */
[----:B------:R-:W-:Y:S01]  /*4550*/  LOP3.LUT R240, R240, UR10, RZ, 0x3c, !PT ;  /* 0x0000000af0f07c12 */ /* 0x000fe2000f8e3cff */
[----:B------:R-:W-:Y:S01]  /*4560*/  @UP1 UMOV UR5, UR12 ;  /* 0x0000000c00051c82 */ /* 0x000fe20008000000 */
[----:B------:R-:W-:Y:S02]  /*4570*/  UIADD3 UR49, UR50, 0x646e171e, URZ ;  /* 0x646e171e32317890 */ /* 0x000fe4000fffe03f */
[----:B------:R-:W-:-:S02]  /*4580*/  UIADD3 UR48, UR10, -0x4ab325aa, URZ ;  /* 0xb54cda560a307890 */ /* 0x000fc4000fffe03f */
        /* <DEDUP_REMOVED lines=10> */
[----:B------:R-:W-:-:S11]  /*4630*/  ULDC.U8 UR12, c[0x0][0x388] ;  /* 0x0000e200000c7ab9 */ /* 0x000fd60000000000 */
.L_x_598:
[----:B------:R-:W0:Y:S01]  /*4640*/  LDGDEPBAR ;  /* 0x00000000000079af */ /* 0x000e220000000000 */
[----:B------:R-:W-:Y:S01]  /*4650*/  IMAD.IADD R0, R180, 0x1, R174 ;  /* 0x00000001b4007824 */ /* 0x000fe200078e02ae */
[----:B------:R-:W-:Y:S01]  /*4660*/  USHF.L.U32 UR10, UR53, 0x7, URZ ;  /* 0x00000007350a7899 */ /* 0x000fe2000800063f */
[----:B-----5:R-:W-:Y:S01]  /*4670*/  FSETP.NEU.FTZ.AND P2, PT, R234, -INF , PT ;  /* 0xff800000ea00780b */ /* 0x020fe20003f5d000 */
[----:B------:R-:W-:Y:S01]  /*4680*/  UISETP.GT.AND UP2, UPT, UR6, UR32, UPT ;  /* 0x000000200600728c */ /* 0x000fe2000bf44270 */
[----:B------:R-:W-:Y:S01]  /*4690*/  FSETP.NEU.FTZ.AND P3, PT, R233, -INF , PT ;  /* 0xff800000e900780b */ /* 0x000fe20003f7d000 */
[----:B------:R-:W-:Y:S02]  /*46a0*/  UIADD3 UR13, UR19, 0x80, UR10 ;  /* 0x00000080130d7890 */ /* 0x000fe4000fffe00a */
[----:B------:R-:W-:Y:S02]  /*46b0*/  UIADD3 UR10, UR10, 0x80, URZ ;  /* 0x000000800a0a7890 */ /* 0x000fe4000fffe03f */
[----:B------:R-:W-:Y:S02]  /*46c0*/  UIADD3 UR16, UR13, -UR7, URZ ;  /* 0x800000070d107290 */ /* 0x000fe4000fffe03f */
[----:B------:R-:W-:Y:S04]  /*46d0*/  USHF.L.U32 UR13, UR6, 0x6, URZ ;  /* 0x00000006060d7899 */ /* 0x000fe8000800063f */
[----:B------:R-:W-:Y:S02]  /*46e0*/  UISETP.GE.AND UP0, UPT, UR13, UR16, UPT ;  /* 0x000000100d00728c */ /* 0x000fe4000bf06270 */
[----:B------:R-:W-:Y:S02]  /*46f0*/  IMAD.U32 R183, RZ, RZ, UR13 ;  /* 0x0000000dffb77e24 */ /* 0x000fe4000f8e00ff */
[----:B------:R-:W-:Y:S01]  /*4700*/  UISETP.LT.AND UP0, UPT, UR10, UR7, UP0 ;  /* 0x000000070a00728c */ /* 0x000fe20008701270 */
[----:B------:R-:W-:Y:S04]  /*4710*/  DEPBAR.LE SB0, 0x0 ;  /* 0x000080000000791a */ /* 0x000fe80000000000 */
[----:B------:R-:W-:Y:S01]  /*4720*/  BAR.SYNC.DEFER_BLOCKING 0x0 ;  /* 0x0000000000007b1d */ /* 0x000fe20000010000 */
[----:B------:R-:W-:Y:S05]  /*4730*/  PLOP3.LUT P4, PT, PT, PT, UP0, 0x80, 0x0 ;  /* 0x000000000000781c */ /* 0x000fea0003f8f008 */
        /* <DEDUP_REMOVED lines=30> */
[----:B------:R-:W-:Y:S05]  /*4920*/  LDSM.16.M88.4 R144, [R174+0x2000] ;  /* 0x00200000ae90783b */ /* 0x000fea0000000200 */
[----:B------:R-:W-:Y:S03]  /*4930*/  HMMA.16816.F32 R32, R136, R150, R32 ;  /* 0x000000968820723c */ /* 0x000fe60000001820 */
[----:B------:R-:W2:Y:S03]  /*4940*/  LDSM.16.M88.4 R136, [R173+0x2400] ;  /* 0x00240000ad88783b */ /* 0x000ea60000000200 */
[-C--:B------:R-:W-:Y:S05]  /*4950*/  HMMA.16816.F32 R4, R152, R156.reuse, R4 ;  /* 0x0000009c9804723c */ /* 0x080fea0000001804 */
[----:B------:R-:W4:Y:S01]  /*4960*/  LDSM.16.M88.4 R148, [R172+UR4+0xd000] ;  /* 0x00d00004ac94783b */ /* 0x000f220008000200 */
[C---:B---3--:R-:W-:Y:S06]  /*4970*/  HMMA.16816.F32 R8, R160.reuse, R156, R8 ;  /* 0x0000009ca008723c */ /* 0x048fec0000001808 */
[-C--:B------:R-:W-:Y:S06]  /*4980*/  HMMA.16816.F32 R12, R160, R158.reuse, R12 ;  /* 0x0000009ea00c723c */ /* 0x080fec000000180c */
[C---:B------:R-:W-:Y:S01]  /*4990*/  HMMA.16816.F32 R16, R152.reuse, R158, R16 ;  /* 0x0000009e9810723c */ /* 0x040fe20000001810 */
[----:B------:R-:W3:Y:S05]  /*49a0*/  LDSM.16.M88.4 R156, [R174+0x2800] ;  /* 0x00280000ae9c783b */ /* 0x000eea0000000200 */
[-C--:B------:R-:W-:Y:S06]  /*49b0*/  HMMA.16816.F32 R20, R152, R132.reuse, R20 ;  /* 0x000000849814723c */ /* 0x080fec0000001814 */
[C---:B------:R-:W-:Y:S06]  /*49c0*/  HMMA.16816.F32 R24, R160.reuse, R132, R24 ;  /* 0x00000084a018723c */ /* 0x040fec0000001818 */
[-C--:B------:R-:W-:Y:S06]  /*49d0*/  HMMA.16816.F32 R28, R160, R134.reuse, R28 ;  /* 0x00000086a01c723c */ /* 0x080fec000000181c */
[----:B------:R-:W-:Y:S01]  /*49e0*/  HMMA.16816.F32 R32, R152, R134, R32 ;  /* 0x000000869820723c */ /* 0x000fe20000001820 */
[----:B------:R-:W3:Y:S01]  /*49f0*/  LDSM.16.M88.4 R132, [R172+UR4+0xd400] ;  /* 0x00d40004ac84783b */ /* 0x000ee20008000200 */
[----:B------:R-:W-:Y:S04]  /*4a00*/  IMAD.U32 R162, RZ, RZ, UR6 ;  /* 0x00000006ffa27e24 */ /* 0x000fe8000f8e00ff */
[-C--:B-1----:R-:W-:Y:S01]  /*4a10*/  HMMA.16816.F32 R4, R140, R164.reuse, R4 ;  /* 0x000000a48c04723c */ /* 0x082fe20000001804 */
[----:B------:R-:W-:Y:S04]  /*4a20*/  IMAD.U32 R152, RZ, RZ, UR18 ;  /* 0x00000012ff987e24 */ /* 0x000fe8000f8e00ff */
[----:B------:R-:W-:Y:S01]  /*4a30*/  IMAD R162, R162, 0x4, R246 ;  /* 0x00000004a2a27824 */ /* 0x000fe200078e02f6 */
[C---:B------:R-:W-:Y:S01]  /*4a40*/  HMMA.16816.F32 R8, R168.reuse, R164, R8 ;  /* 0x000000a4a808723c */ /* 0x040fe20000001808 */
[----:B------:R-:W-:Y:S04]  /*4a50*/  IMAD.U32 R153, RZ, RZ, UR17 ;  /* 0x00000011ff997e24 */ /* 0x000fe8000f8e00ff */
[C---:B------:R-:W-:Y:S01]  /*4a60*/  VIADD R160, R162.reuse, 0x2 ;  /* 0x00000002a2a07836 */ /* 0x040fe20000000000 */
[-C--:B------:R-:W-:Y:S05]  /*4a70*/  HMMA.16816.F32 R12, R168, R166.reuse, R12 ;  /* 0x000000a6a80c723c */ /* 0x080fea000000180c */
[----:B------:R-:W-:Y:S01]  /*4a80*/  IMAD.WIDE.U32 R162, R162, -0x326172a9, RZ ;  /* 0xcd9e8d57a2a27825 */ /* 0x000fe200078e00ff */
[C---:B------:R-:W-:Y:S05]  /*4a90*/  HMMA.16816.F32 R16, R140.reuse, R166, R16 ;  /* 0x000000a68c10723c */ /* 0x040fea0000001810 */
[----:B------:R-:W-:Y:S01]  /*4aa0*/  IMAD.WIDE.U32 R160, R160, -0x326172a9, RZ ;  /* 0xcd9e8d57a0a07825 */ /* 0x000fe200078e00ff */
[-C--:B--2---:R-:W-:Y:S06]  /*4ab0*/  HMMA.16816.F32 R20, R140, R136.reuse, R20 ;  /* 0x000000888c14723c */ /* 0x084fec0000001814 */
[C---:B------:R-:W-:Y:S06]  /*4ac0*/  HMMA.16816.F32 R24, R168.reuse, R136, R24 ;  /* 0x00000088a818723c */ /* 0x040fec0000001818 */
[-C--:B------:R-:W-:Y:S06]  /*4ad0*/  HMMA.16816.F32 R28, R168, R138.reuse, R28 ;  /* 0x0000008aa81c723c */ /* 0x080fec000000181c */
[----:B------:R-:W-:Y:S01]  /*4ae0*/  HMMA.16816.F32 R32, R140, R138, R32 ;  /* 0x0000008a8c20723c */ /* 0x000fe20000001820 */
[----:B------:R-:W-:Y:S05]  /*4af0*/  LDSM.16.M88.4 R136, [R0+0x2000] ;  /* 0x002000000088783b */ /* 0x000fea0000000200 */
[-C--:B----4-:R-:W-:Y:S03]  /*4b00*/  HMMA.16816.F32 R4, R144, R148.reuse, R4 ;  /* 0x000000949004723c */ /* 0x090fe60000001804 */
[----:B------:R-:W1:Y:S03]  /*4b10*/  LDSM.16.M88.4 R140, [R173+0x4000] ;  /* 0x00400000ad8c783b */ /* 0x000e660000000200 */
[C---:B---3--:R-:W-:Y:S06]  /*4b20*/  HMMA.16816.F32 R8, R156.reuse, R148, R8 ;  /* 0x000000949c08723c */ /* 0x048fec0000001808 */
[-C--:B------:R-:W-:Y:S01]  /*4b30*/  HMMA.16816.F32 R12, R156, R150.reuse, R12 ;  /* 0x000000969c0c723c */ /* 0x080fe2000000180c */
[----:B------:R-:W-:Y:S04]  /*4b40*/  IMAD.U32 R148, RZ, RZ, UR53 ;  /* 0x00000035ff947e24 */ /* 0x000fe8000f8e00ff */
[----:B------:R-:W-:Y:S01]  /*4b50*/  IMAD R148, R148, 0x4, R245 ;  /* 0x0000000494947824 */ /* 0x000fe200078e02f5 */
[C---:B------:R-:W-:Y:S05]  /*4b60*/  HMMA.16816.F32 R16, R144.reuse, R150, R16 ;  /* 0x000000969010723c */ /* 0x040fea0000001810 */
[----:B------:R-:W-:Y:S01]  /*4b70*/  LOP3.LUT R154, R148, UR50, RZ, 0x3c, !PT ;  /* 0x00000032949a7c12 */ /* 0x000fe2000f8e3cff */
[-C--:B------:R-:W-:Y:S01]  /*4b80*/  HMMA.16816.F32 R20, R144, R132.reuse, R20 ;  /* 0x000000849014723c */ /* 0x080fe20000001814 */
[----:B------:R2:W3:Y:S05]  /*4b90*/  LDSM.16.M88.4 R148, [R0+0x2800] ;  /* 0x002800000094783b */ /* 0x0004ea0000000200 */
[C---:B------:R-:W-:Y:S06]  /*4ba0*/  HMMA.16816.F32 R24, R156.reuse, R132, R24 ;  /* 0x000000849c18723c */ /* 0x040fec0000001818 */
[-C--:B------:R-:W-:Y:S05]  /*4bb0*/  HMMA.16816.F32 R28, R156, R134.reuse, R28 ;  /* 0x000000869c1c723c */ /* 0x080fea000000181c */
[----:B------:R-:W-:Y:S01]  /*4bc0*/  LOP3.LUT R132, R237, R154, RZ, 0x3c, !PT ;  /* 0x0000009aed847212 */ /* 0x000fe200078e3cff */
[----:B------:R-:W-:Y:S05]  /*4bd0*/  HMMA.16816.F32 R32, R144, R134, R32 ;  /* 0x000000869020723c */ /* 0x000fea0000001820 */
[----:B------:R-:W-:Y:S01]  /*4be0*/  LEA R154, P0, R230, R152, 0x2 ;  /* 0x00000098e69a7211 */ /* 0x000fe200078010ff */
[----:B------:R-:W-:Y:S01]  /*4bf0*/  IMAD.WIDE.U32 R132, R132, -0x326172a9, RZ ;  /* 0xcd9e8d5784847825 */ /* 0x000fe200078e00ff */
[-C--:B------:R-:W-:Y:S01]  /*4c00*/  LOP3.LUT R152, R163, R240.reuse, RZ, 0x3c, !PT ;  /* 0x000000f0a3987212 */ /* 0x080fe200078e3cff */
[-C--:B-1----:R-:W-:Y:S03]  /*4c10*/  HMMA.16816.F32 R4, R136, R140.reuse, R4 ;  /* 0x0000008c8804723c */ /* 0x082fe60000001804 */
[----:B--2---:R-:W-:Y:S02]  /*4c20*/  IMAD.U32 R0, RZ, RZ, UR19 ;  /* 0x00000013ff007e24 */ /* 0x004fe4000f8e00ff */
[----:B------:R-:W-:Y:S02]  /*4c30*/  LOP3.LUT R156, R133, UR40, R162, 0x96, !PT ;  /* 0x00000028859c7c12 */ /* 0x000fe4000f8e96a2 */
[----:B------:R-:W-:Y:S04]  /*4c40*/  LOP3.LUT R158, R161, R240, RZ, 0x3c, !PT ;  /* 0x000000f0a19e7212 */ /* 0x000fe800078e3cff */
[----:B------:R-:W-:Y:S01]  /*4c50*/  @!P4 IADD3 R144, -R0, 0x1, R230 ;  /* 0x000000010090c810 */ /* 0x000fe20007ffe1e6 */
[----:B------:R-:W-:Y:S01]  /*4c60*/  IMAD.WIDE.U32 R156, R156, -0x2daee0ad, RZ ;  /* 0xd2511f539c9c7825 */ /* 0x000fe200078e00ff */
[----:B------:R-:W-:Y:S02]  /*4c70*/  LOP3.LUT R159, R133, UR40, R160, 0x96, !PT ;  /* 0x00000028859f7c12 */ /* 0x000fe4000f8e96a0 */
[----:B------:R-:W-:Y:S01]  /*4c80*/  @!P4 IADD3 R144, R183, UR7, R144 ;  /* 0x00000007b790cc10 */ /* 0x000fe2000fffe090 */
[----:B------:R-:W-:Y:S01]  /*4c90*/  IMAD.WIDE.U32 R134, R158, -0x2daee0ad, RZ ;  /* 0xd2511f539e867825 */ /* 0x000fe200078e00ff */
[----:B------:R-:W-:Y:S01]  /*4ca0*/  LEA.HI.X.SX32 R155, R230, R153, 0x2, P0 ;  /* 0x00000099e69b7211 */ /* 0x000fe200000f16ff */
[C---:B---3--:R-:W-:Y:S04]  /*4cb0*/  HMMA.16816.F32 R8, R148.reuse, R140, R8 ;  /* 0x0000008c9408723c */ /* 0x048fe80000001808 */
[----:B------:R-:W-:Y:S01]  /*4cc0*/  LOP3.LUT R153, R132, UR52, RZ, 0x3c, !PT ;  /* 0x0000003484997c12 */ /* 0x000fe2000f8e3cff */
[----:B------:R-:W-:Y:S01]  /*4cd0*/  IMAD.WIDE.U32 R132, R152, -0x2daee0ad, RZ ;  /* 0xd2511f5398847825 */ /* 0x000fe200078e00ff */
[----:B------:R-:W-:Y:S01]  /*4ce0*/  LOP3.LUT R145, R236, UR51, RZ, 0x3c, !PT ;  /* 0x00000033ec917c12 */ /* 0x000fe2000f8e3cff */
[----:B------:R-:W2:Y:S01]  /*4cf0*/  LDG.E R163, desc[UR8][R154.64] ;  /* 0x000000089aa37981 */ /* 0x000ea2000c1e1900 */
[----:B------:R-:W-:Y:S01]  /*4d00*/  @!P4 VIMNMX R147, R144, UR7, PT ;  /* 0x000000079093cc48 */ /* 0x000fe2000bfe0100 */
[-C--:B------:R-:W-:Y:S02]  /*4d10*/  HMMA.16816.F32 R12, R148, R142.reuse, R12 ;  /* 0x0000008e940c723c */ /* 0x080fe4000000180c */
[----:B------:R-:W3:Y:S01]  /*4d20*/  LDG.E R162, desc[UR8][R154.64+0x20] ;  /* 0x000020089aa27981 */ /* 0x000ee2000c1e1900 */
[----:B------:R-:W-:Y:S01]  /*4d30*/  LOP3.LUT R161, R157, UR41, R132, 0x96, !PT ;  /* 0x000000299da17c12 */ /* 0x000fe2000f8e9684 */
[----:B------:R-:W-:Y:S01]  /*4d40*/  IMAD.WIDE.U32 R158, R159, -0x2daee0ad, RZ ;  /* 0xd2511f539f9e7825 */ /* 0x000fe200078e00ff */
[C---:B------:R-:W-:Y:S01]  /*4d50*/  LOP3.LUT R157, R145.reuse, R135, RZ, 0x3c, !PT ;  /* 0x00000087919d7212 */ /* 0x040fe200078e3cff */
[C---:B------:R-:W-:Y:S05]  /*4d60*/  HMMA.16816.F32 R16, R136.reuse, R142, R16 ;  /* 0x0000008e8810723c */ /* 0x040fea0000001810 */
[----:B------:R-:W-:Y:S01]  /*4d70*/  LOP3.LUT R160, R145, R133, RZ, 0x3c, !PT ;  /* 0x0000008591a07212 */ /* 0x000fe200078e3cff */
[C---:B------:R-:W-:Y:S01]  /*4d80*/  @!P4 VIADD R0, R208.reuse, 0x1 ;  /* 0x00000001d000c836 */ /* 0x040fe20000000000 */
[----:B------:R-:W-:Y:S01]  /*4d90*/  LOP3.LUT R159, R159, UR41, R134, 0x96, !PT ;  /* 0x000000299f9f7c12 */ /* 0x000fe2000f8e9686 */
[----:B------:R-:W-:Y:S01]  /*4da0*/  @!P4 VIADD R143, R208, 0x9 ;  /* 0x00000009d08fc836 */ /* 0x000fe20000000000 */
[----:B------:R-:W1:Y:S02]  /*4db0*/  LDSM.16.M88.4 R132, [R173+0x4400] ;  /* 0x00440000ad84783b */ /* 0x000e640000000200 */
[----:B------:R-:W-:Y:S01]  /*4dc0*/  @!P4 VIADDMNMX R146, R144, R252, UR7, PT ;  /* 0x000000079092ce46 */ /* 0x000fe2000b8001fc */
[----:B------:R-:W-:Y:S01]  /*4dd0*/  FMUL.FTZ R141, R234, 1.4426950216293334961 ;  /* 0x3fb8aa3bea8d7820 */ /* 0x000fe20000410000 */
[C---:B------:R-:W-:Y:S01]  /*4de0*/  @!P4 VIADDMNMX R145, R144.reuse, R251, UR7, PT ;  /* 0x000000079091ce46 */ /* 0x040fe2000b8001fb */
[----:B------:R-:W-:Y:S01]  /*4df0*/  FMUL.FTZ R152, R233, 1.4426950216293334961 ;  /* 0x3fb8aa3be9987820 */ /* 0x000fe20000410000 */
[----:B------:R-:W-:Y:S01]  /*4e00*/  @!P4 VIADDMNMX R144, R144, R250, UR7, PT ;  /* 0x000000079090ce46 */ /* 0x000fe2000b8001fa */
[----:B------:R-:W-:Y:S01]  /*4e10*/  FMUL.FTZ R140, R231, 1.4426950216293334961 ;  /* 0x3fb8aa3be78c7820 */ /* 0x000fe20000410000 */
[----:B------:R-:W-:Y:S01]  /*4e20*/  @!P4 ISETP.GE.AND P5, PT, R0, R147, PT ;  /* 0x000000930000c20c */ /* 0x000fe20003fa6270 */
[----:B------:R-:W-:Y:S01]  /*4e30*/  @!P4 VIADD R142, R208, 0x8 ;  /* 0x00000008d08ec836 */ /* 0x000fe20000000000 */
[----:B------:R-:W-:Y:S01]  /*4e40*/  @!P4 ISETP.GE.AND P0, PT, R0, R146, PT ;  /* 0x000000920000c20c */ /* 0x000fe20003f06270 */
[----:B------:R-:W-:Y:S01]  /*4e50*/  FFMA.FTZ R4, R220, UR5, R4 ;  /* 0x00000005dc047c23 */ /* 0x000fe20008010004 */
[----:B------:R-:W-:Y:S01]  /*4e60*/  @!P4 ISETP.GE.AND P6, PT, R0, R145, PT ;  /* 0x000000910000c20c */ /* 0x000fe20003fc6270 */
[----:B------:R-:W-:Y:S01]  /*4e70*/  FFMA.FTZ R6, R220, UR5, R6 ;  /* 0x00000005dc067c23 */ /* 0x000fe20008010006 */
[----:B------:R-:W-:Y:S01]  /*4e80*/  @!P4 ISETP.GE.AND P1, PT, R0, R144, PT ;  /* 0x000000900000c20c */ /* 0x000fe20003f26270 */
[----:B------:R-:W-:Y:S01]  /*4e90*/  FMUL.FTZ R0, R232, 1.4426950216293334961 ;  /* 0x3fb8aa3be8007820 */ /* 0x000fe20000410000 */
[----:B------:R-:W-:Y:S01]  /*4ea0*/  FSEL R141, R141, RZ, P2 ;  /* 0x000000ff8d8d7208 */ /* 0x000fe20001000000 */
[----:B------:R-:W-:Y:S01]  /*4eb0*/  FFMA.FTZ R18, R222, UR5, R18 ;  /* 0x00000005de127c23 */ /* 0x000fe20008010012 */
[----:B------:R-:W-:Y:S01]  /*4ec0*/  FSETP.NEU.FTZ.AND P2, PT, R232, -INF , PT ;  /* 0xff800000e800780b */ /* 0x000fe20003f5d000 */
[C---:B------:R-:W-:Y:S01]  /*4ed0*/  FFMA.FTZ R19, R223.reuse, UR5, R19 ;  /* 0x00000005df137c23 */ /* 0x040fe20008010013 */
[----:B------:R-:W-:Y:S01]  /*4ee0*/  FSEL R152, R152, RZ, P3 ;  /* 0x000000ff98987208 */ /* 0x000fe20001800000 */
[----:B------:R-:W-:Y:S01]  /*4ef0*/  FFMA.FTZ R16, R222, UR5, R16 ;  /* 0x00000005de107c23 */ /* 0x000fe20008010010 */
[----:B------:R-:W-:Y:S01]  /*4f00*/  FSEL R0, R0, RZ, P2 ;  /* 0x000000ff00007208 */ /* 0x000fe20001000000 */
[----:B------:R-:W-:Y:S01]  /*4f10*/  FFMA.FTZ R17, R223, UR5, R17 ;  /* 0x00000005df117c23 */ /* 0x000fe20008010011 */
[----:B------:R-:W-:Y:S01]  /*4f20*/  FSETP.NEU.FTZ.AND P3, PT, R231, -INF , PT ;  /* 0xff800000e700780b */ /* 0x000fe20003f7d000 */
[C---:B------:R-:W-:Y:S01]  /*4f30*/  FFMA.FTZ R5, R221.reuse, UR5, R5 ;  /* 0x00000005dd057c23 */ /* 0x040fe20008010005 */
[----:B------:R-:W-:Y:S01]  /*4f40*/  @!P4 ISETP.GE.AND P2, PT, R208, R147, PT ;  /* 0x00000093d000c20c */ /* 0x000fe20003f46270 */
[C---:B------:R-:W-:Y:S01]  /*4f50*/  FFMA.FTZ R7, R221.reuse, UR5, R7 ;  /* 0x00000005dd077c23 */ /* 0x040fe20008010007 */
[----:B------:R-:W-:Y:S01]  /*4f60*/  FSEL R140, R140, RZ, P3 ;  /* 0x000000ff8c8c7208 */ /* 0x000fe20001800000 */
[----:B------:R-:W-:Y:S01]  /*4f70*/  FFMA.FTZ R8, R220, UR5, R8 ;  /* 0x00000005dc087c23 */ /* 0x000fe20008010008 */
[----:B------:R-:W-:Y:S01]  /*4f80*/  @!P4 FSEL R4, R4, -INF , !P2 ;  /* 0xff8000000404c808 */ /* 0x000fe20005000000 */
[----:B------:R-:W-:Y:S01]  /*4f90*/  FFMA.FTZ R9, R221, UR5, R9 ;  /* 0x00000005dd097c23 */ /* 0x000fe20008010009 */
[----:B------:R-:W-:Y:S01]  /*4fa0*/  @!P4 ISETP.GE.AND P3, PT, R208, R146, PT ;  /* 0x00000092d000c20c */ /* 0x000fe20003f66270 */
[----:B------:R-:W-:Y:S01]  /*4fb0*/  FFMA.FTZ R10, R220, UR5, R10 ;  /* 0x00000005dc0a7c23 */ /* 0x000fe2000801000a */
[----:B------:R-:W-:Y:S01]  /*4fc0*/  @!P4 FSEL R5, R5, -INF , !P5 ;  /* 0xff8000000505c808 */ /* 0x000fe20006800000 */
[--C-:B------:R-:W-:Y:S01]  /*4fd0*/  FFMA.FTZ R4, R4, UR11, -R152.reuse ;  /* 0x0000000b04047c23 */ /* 0x100fe20008010898 */
[CC--:B------:R-:W-:Y:S01]  /*4fe0*/  @!P4 ISETP.GE.AND P2, PT, R208.reuse, R145.reuse, PT ;  /* 0x00000091d000c20c */ /* 0x0c0fe20003f46270 */
[----:B------:R-:W-:Y:S01]  /*4ff0*/  FFMA.FTZ R13, R223, UR5, R13 ;  /* 0x00000005df0d7c23 */ /* 0x000fe2000801000d */
[-C--:B------:R-:W-:Y:S01]  /*5000*/  @!P4 ISETP.GE.AND P5, PT, R208, R144.reuse, PT ;  /* 0x00000090d000c20c */ /* 0x080fe20003fa6270 */
[----:B------:R-:W-:Y:S01]  /*5010*/  FFMA.FTZ R5, R5, UR11, -R152 ;  /* 0x0000000b05057c23 */ /* 0x000fe20008010898 */
[----:B------:R-:W-:Y:S01]  /*5020*/  @!P4 FSEL R6, R6, -INF , !P3 ;  /* 0xff8000000606c808 */ /* 0x000fe20005800000 */
[-C--:B-1----:R-:W-:Y:S01]  /*5030*/  HMMA.16816.F32 R20, R136, R132.reuse, R20 ;  /* 0x000000848814723c */ /* 0x082fe20000001814 */
[----:B------:R-:W1:Y:S02]  /*5040*/  MUFU.EX2 R197, R4 ;  /* 0x0000000400c57308 */ /* 0x000e640000000800 */
[----:B------:R-:W-:Y:S01]  /*5050*/  @!P4 FSEL R7, R7, -INF , !P0 ;  /* 0xff8000000707c808 */ /* 0x000fe20004000000 */
[--C-:B------:R-:W-:Y:S01]  /*5060*/  FFMA.FTZ R6, R6, UR11, -R141.reuse ;  /* 0x0000000b06067c23 */ /* 0x100fe2000801088d */
[----:B------:R-:W-:Y:S01]  /*5070*/  @!P4 FSEL R8, R8, -INF , !P2 ;  /* 0xff8000000808c808 */ /* 0x000fe20005000000 */
[C---:B------:R-:W-:Y:S05]  /*5080*/  HMMA.16816.F32 R24, R148.reuse, R132, R24 ;  /* 0x000000849418723c */ /* 0x040fea0000001818 */
[----:B------:R-:W-:Y:S01]  /*5090*/  MUFU.EX2 R202, R6 ;  /* 0x0000000600ca7308 */ /* 0x000fe20000000800 */
[C---:B------:R-:W-:Y:S01]  /*50a0*/  @!P4 ISETP.GE.AND P3, PT, R142.reuse, R145, PT ;  /* 0x000000918e00c20c */ /* 0x040fe20003f66270 */
[----:B------:R-:W-:Y:S01]  /*50b0*/  FFMA.FTZ R7, R7, UR11, -R141 ;  /* 0x0000000b07077c23 */ /* 0x000fe2000801088d */
[----:B------:R-:W-:Y:S01]  /*50c0*/  @!P4 FSEL R9, R9, -INF , !P6 ;  /* 0xff8000000909c808 */ /* 0x000fe20007000000 */
[-C--:B------:R-:W-:Y:S03]  /*50d0*/  HMMA.16816.F32 R28, R148, R134.reuse, R28 ;  /* 0x00000086941c723c */ /* 0x080fe6000000181c */
[C---:B------:R-:W-:Y:S03]  /*50e0*/  @!P4 ISETP.GE.AND P0, PT, R142.reuse, R144, PT ;  /* 0x000000908e00c20c */ /* 0x040fe60003f06270 */
[----:B------:R4:W-:Y:S01]  /*50f0*/  MUFU.EX2 R200, R5 ;  /* 0x0000000500c87308 */ /* 0x0009e20000000800 */
[C---:B------:R-:W-:Y:S01]  /*5100*/  @!P4 ISETP.GE.AND P2, PT, R142.reuse, R147, PT ;  /* 0x000000938e00c20c */ /* 0x040fe20003f46270 */
[----:B------:R-:W-:Y:S04]  /*5110*/  HMMA.16816.F32 R32, R136, R134, R32 ;  /* 0x000000868820723c */ /* 0x000fe80000001820 */
[-C--:B------:R-:W-:Y:S01]  /*5120*/  @!P4 ISETP.GE.AND P6, PT, R142, R146.reuse, PT ;  /* 0x000000928e00c20c */ /* 0x080fe20003fc6270 */
[----:B------:R-:W-:Y:S01]  /*5130*/  IMAD.WIDE.U32 R150, R160, -0x326172a9, RZ ;  /* 0xcd9e8d57a0967825 */ /* 0x000fe200078e00ff */
[----:B------:R-:W-:Y:S01]  /*5140*/  @!P4 FSEL R10, R10, -INF , !P5 ;  /* 0xff8000000a0ac808 */ /* 0x000fe20006800000 */
[----:B------:R-:W5:Y:S01]  /*5150*/  LDG.E R160, desc[UR8][R154.64+0xa0] ;  /* 0x0000a0089aa07981 */ /* 0x000f62000c1e1900 */
[----:B------:R-:W-:Y:S01]  /*5160*/  @!P4 ISETP.GE.AND P5, PT, R143, R145, PT ;  /* 0x000000918f00c20c */ /* 0x000fe20003fa6270 */
[----:B------:R1:W1:Y:S02]  /*5170*/  MUFU.EX2 R201, R7 ;  /* 0x0000000700c97308 */ /* 0x0002640000000800 */
[----:B------:R-:W-:Y:S01]  /*5180*/  @!P4 FSEL R18, R18, -INF , !P6 ;  /* 0xff8000001212c808 */ /* 0x000fe20007000000 */
[----:B------:R-:W-:Y:S01]  /*5190*/  FFMA.FTZ R14, R222, UR5, R14 ;  /* 0x00000005de0e7c23 */ /* 0x000fe2000801000e */
[----:B------:R-:W-:Y:S01]  /*51a0*/  @!P4 FSEL R13, R13, -INF , !P5 ;  /* 0xff8000000d0dc808 */ /* 0x000fe20006800000 */
[C---:B------:R-:W-:Y:S01]  /*51b0*/  @!P4 VIADD R142, R208.reuse, 0x10 ;  /* 0x00000010d08ec836 */ /* 0x040fe20000000000 */
[----:B------:R-:W-:Y:S01]  /*51c0*/  @!P4 ISETP.GE.AND P5, PT, R143, R146, PT ;  /* 0x000000928f00c20c */ /* 0x000fe20003fa6270 */
[----:B------:R-:W-:Y:S01]  /*51d0*/  @!P4 VIADD R132, R208, 0x11 ;  /* 0x00000011d084c836 */ /* 0x000fe20000000000 */
[----:B------:R-:W-:Y:S01]  /*51e0*/  @!P4 FSEL R14, R14, -INF , !P0 ;  /* 0xff8000000e0ec808 */ /* 0x000fe20004000000 */
[----:B------:R-:W-:Y:S01]  /*51f0*/  FFMA.FTZ R11, R221, UR5, R11 ;  /* 0x00000005dd0b7c23 */ /* 0x000fe2000801000b */
[-C--:B------:R-:W-:Y:S01]  /*5200*/  @!P4 ISETP.GE.AND P0, PT, R142, R147.reuse, PT ;  /* 0x000000938e00c20c */ /* 0x080fe20003f06270 */
[----:B------:R-:W-:Y:S01]  /*5210*/  FFMA.FTZ R12, R222, UR5, R12 ;  /* 0x00000005de0c7c23 */ /* 0x000fe2000801000c */
[-C--:B------:R-:W-:Y:S01]  /*5220*/  @!P4 ISETP.GE.AND P6, PT, R132, R147.reuse, PT ;  /* 0x000000938400c20c */ /* 0x080fe20003fc6270 */
[----:B------:R-:W-:Y:S01]  /*5230*/  FFMA.FTZ R20, R224, UR5, R20 ;  /* 0x00000005e0147c23 */ /* 0x000fe20008010014 */
[----:B------:R-:W-:Y:S01]  /*5240*/  @!P4 FSEL R11, R11, -INF , !P1 ;  /* 0xff8000000b0bc808 */ /* 0x000fe20004800000 */
[----:B------:R-:W-:Y:S01]  /*5250*/  FFMA.FTZ R21, R225, UR5, R21 ;  /* 0x00000005e1157c23 */ /* 0x000fe20008010015 */
[----:B------:R-:W-:Y:S01]  /*5260*/  @!P4 ISETP.GE.AND P1, PT, R143, R144, PT ;  /* 0x000000908f00c20c */ /* 0x000fe20003f26270 */
[----:B------:R-:W-:Y:S01]  /*5270*/  FFMA.FTZ R15, R223, UR5, R15 ;  /* 0x00000005df0f7c23 */ /* 0x000fe2000801000f */
[----:B------:R-:W-:Y:S01]  /*5280*/  @!P4 FSEL R12, R12, -INF , !P3 ;  /* 0xff8000000c0cc808 */ /* 0x000fe20005800000 */
[----:B----4-:R-:W-:Y:S01]  /*5290*/  IMAD.WIDE.U32 R4, R161, -0x326172a9, RZ ;  /* 0xcd9e8d57a1047825 */ /* 0x010fe200078e00ff */
[----:B------:R-:W-:Y:S01]  /*52a0*/  @!P4 FSEL R19, R19, -INF , !P5 ;  /* 0xff8000001313c808 */ /* 0x000fe20006800000 */
[----:B------:R4:W5:Y:S01]  /*52b0*/  LDG.E R161, desc[UR8][R154.64+0x80] ;  /* 0x000080089aa17981 */ /* 0x000962000c1e1900 */
[----:B------:R-:W-:Y:S01]  /*52c0*/  @!P4 FSEL R20, R20, -INF , !P0 ;  /* 0xff8000001414c808 */ /* 0x000fe20004000000 */
[--C-:B------:R-:W-:Y:S01]  /*52d0*/  FFMA.FTZ R18, R18, UR11, -R141.reuse ;  /* 0x0000000b12127c23 */ /* 0x100fe2000801088d */
[----:B------:R-:W-:Y:S01]  /*52e0*/  @!P4 FSEL R21, R21, -INF , !P6 ;  /* 0xff8000001515c808 */ /* 0x000fe20007000000 */
[----:B------:R-:W-:Y:S01]  /*52f0*/  FFMA.FTZ R19, R19, UR11, -R141 ;  /* 0x0000000b13137c23 */ /* 0x000fe2000801088d */
[----:B------:R-:W-:Y:S01]  /*5300*/  @!P4 ISETP.GE.AND P3, PT, R143, R147, PT ;  /* 0x000000938f00c20c */ /* 0x000fe20003f66270 */
[----:B------:R-:W-:Y:S01]  /*5310*/  MUFU.EX2 R189, R18 ;  /* 0x0000001200bd7308 */ /* 0x000fe20000000800 */
[----:B------:R-:W-:Y:S01]  /*5320*/  @!P4 FSEL R15, R15, -INF , !P1 ;  /* 0xff8000000f0fc808 */ /* 0x000fe20004800000 */
[----:B------:R-:W-:Y:S01]  /*5330*/  @!P4 VIADD R133, R208, 0x18 ;  /* 0x00000018d085c836 */ /* 0x000fe20000000000 */
[C---:B------:R-:W-:Y:S01]  /*5340*/  @!P4 ISETP.GE.AND P5, PT, R132.reuse, R146, PT ;  /* 0x000000928400c20c */ /* 0x040fe20003fa6270 */
[----:B------:R-:W-:Y:S01]  /*5350*/  FFMA.FTZ R29, R227, UR5, R29 ;  /* 0x00000005e31d7c23 */ /* 0x000fe2000801001d */
[----:B------:R-:W-:Y:S01]  /*5360*/  @!P4 ISETP.GE.AND P0, PT, R132, R145, PT ;  /* 0x000000918400c20c */ /* 0x000fe20003f06270 */
[----:B------:R-:W-:Y:S01]  /*5370*/  FFMA.FTZ R8, R8, UR11, -R140 ;  /* 0x0000000b08087c23 */ /* 0x000fe2000801088c */
[----:B------:R-:W-:Y:S01]  /*5380*/  @!P4 ISETP.GE.AND P6, PT, R132, R144, PT ;  /* 0x000000908400c20c */ /* 0x000fe20003fc6270 */
[----:B------:R-:W-:Y:S01]  /*5390*/  FFMA.FTZ R22, R224, UR5, R22 ;  /* 0x00000005e0167c23 */ /* 0x000fe20008010016 */
[----:B------:R-:W-:Y:S01]  /*53a0*/  @!P4 ISETP.GE.AND P1, PT, R142, R146, PT ;  /* 0x000000928e00c20c */ /* 0x000fe20003f26270 */
[----:B------:R-:W-:Y:S01]  /*53b0*/  FFMA.FTZ R23, R225, UR5, R23 ;  /* 0x00000005e1177c23 */ /* 0x000fe20008010017 */
[----:B------:R-:W-:Y:S01]  /*53c0*/  LOP3.LUT R148, R153, R151, RZ, 0x3c, !PT ;  /* 0x0000009799947212 */ /* 0x000fe200078e3cff */
[----:B------:R-:W-:Y:S01]  /*53d0*/  @!P4 VIADD R132, R208, 0x19 ;  /* 0x00000019d084c836 */ /* 0x000fe20000000000 */
[----:B------:R-:W-:Y:S01]  /*53e0*/  @!P4 FSEL R16, R16, -INF , !P2 ;  /* 0xff8000001010c808 */ /* 0x000fe20005000000 */
[----:B------:R-:W-:Y:S01]  /*53f0*/  MUFU.EX2 R191, R19 ;  /* 0x0000001300bf7308 */ /* 0x000fe20000000800 */
[----:B------:R-:W-:Y:S01]  /*5400*/  @!P4 FSEL R17, R17, -INF , !P3 ;  /* 0xff8000001111c808 */ /* 0x000fe20005800000 */
[----:B------:R-:W-:Y:S01]  /*5410*/  FFMA.FTZ R24, R224, UR5, R24 ;  /* 0x00000005e0187c23 */ /* 0x000fe20008010018 */
[CC--:B------:R-:W-:Y:S01]  /*5420*/  @!P4 ISETP.GE.AND P2, PT, R142.reuse, R145.reuse, PT ;  /* 0x000000918e00c20c */ /* 0x0c0fe20003f46270 */
[----:B------:R-:W-:Y:S01]  /*5430*/  FFMA.FTZ R25, R225, UR5, R25 ;  /* 0x00000005e1197c23 */ /* 0x000fe20008010019 */
[-C--:B------:R-:W-:Y:S01]  /*5440*/  @!P4 ISETP.GE.AND P3, PT, R142, R144.reuse, PT ;  /* 0x000000908e00c20c */ /* 0x080fe20003f66270 */
[----:B------:R-:W-:Y:S01]  /*5450*/  IMAD.WIDE.U32 R142, R157, -0x326172a9, RZ ;  /* 0xcd9e8d579d8e7825 */ /* 0x000fe200078e00ff */
[----:B------:R-:W-:Y:S03]  /*5460*/  @!P4 FSEL R22, R22, -INF , !P1 ;  /* 0xff8000001616c808 */ /* 0x000fe60004800000 */
[----:B------:R4:W4:Y:S01]  /*5470*/  MUFU.EX2 R205, R8 ;  /* 0x0000000800cd7308 */ /* 0x0009220000000800 */
[----:B------:R-:W-:Y:S01]  /*5480*/  @!P4 FSEL R23, R23, -INF , !P5 ;  /* 0xff8000001717c808 */ /* 0x000fe20006800000 */
[----:B------:R-:W-:Y:S01]  /*5490*/  FFMA.FTZ R28, R226, UR5, R28 ;  /* 0x00000005e21c7c23 */ /* 0x000fe2000801001c */
[-C--:B------:R-:W-:Y:S01]  /*54a0*/  @!P4 ISETP.GE.AND P1, PT, R133, R145.reuse, PT ;  /* 0x000000918500c20c */ /* 0x080fe20003f26270 */
[----:B------:R-:W-:Y:S01]  /*54b0*/  FFMA.FTZ R16, R16, UR11, -R152 ;  /* 0x0000000b10107c23 */ /* 0x000fe20008010898 */
[----:B------:R-:W-:Y:S01]  /*54c0*/  @!P4 ISETP.GE.AND P5, PT, R132, R145, PT ;  /* 0x000000918400c20c */ /* 0x000fe20003fa6270 */
[----:B------:R-:W-:Y:S01]  /*54d0*/  IMAD.WIDE.U32 R148, R148, -0x2daee0ad, RZ ;  /* 0xd2511f5394947825 */ /* 0x000fe200078e00ff */
[----:B------:R-:W-:Y:S03]  /*54e0*/  @!P4 FSEL R24, R24, -INF , !P2 ;  /* 0xff8000001818c808 */ /* 0x000fe60005000000 */
[----:B------:R-:W-:Y:S01]  /*54f0*/  MUFU.EX2 R186, R16 ;  /* 0x0000001000ba7308 */ /* 0x000fe20000000800 */
[----:B------:R-:W-:Y:S01]  /*5500*/  @!P4 FSEL R25, R25, -INF , !P0 ;  /* 0xff8000001919c808 */ /* 0x000fe20004000000 */
[----:B------:R-:W-:Y:S01]  /*5510*/  FFMA.FTZ R26, R224, UR5, R26 ;  /* 0x00000005e01a7c23 */ /* 0x000fe2000801001a */
[-C--:B------:R-:W-:Y:S01]  /*5520*/  @!P4 ISETP.GE.AND P2, PT, R133, R144.reuse, PT ;  /* 0x000000908500c20c */ /* 0x080fe20003f46270 */
[----:B------:R-:W-:Y:S01]  /*5530*/  FFMA.FTZ R27, R225, UR5, R27 ;  /* 0x00000005e11b7c23 */ /* 0x000fe2000801001b */
[----:B------:R-:W-:Y:S01]  /*5540*/  @!P4 ISETP.GE.AND P0, PT, R132, R144, PT ;  /* 0x000000908400c20c */ /* 0x000fe20003f06270 */
[----:B------:R-:W-:Y:S01]  /*5550*/  FFMA.FTZ R17, R17, UR11, -R152 ;  /* 0x0000000b11117c23 */ /* 0x000fe20008010898 */
[----:B------:R-:W-:Y:S01]  /*5560*/  @!P4 FSEL R28, R28, -INF , !P1 ;  /* 0xff8000001c1cc808 */ /* 0x000fe20004800000 */
[--C-:B------:R-:W-:Y:S01]  /*5570*/  FFMA.FTZ R9, R9, UR11, -R140.reuse ;  /* 0x0000000b09097c23 */ /* 0x100fe2000801088c */
[----:B------:R-:W-:Y:S01]  /*5580*/  @!P4 FSEL R29, R29, -INF , !P5 ;  /* 0xff8000001d1dc808 */ /* 0x000fe20006800000 */
[----:B------:R-:W-:Y:S01]  /*5590*/  MUFU.EX2 R171, R17 ;  /* 0x0000001100ab7308 */ /* 0x000fe20000000800 */
[-C--:B------:R-:W-:Y:S01]  /*55a0*/  @!P4 ISETP.GE.AND P1, PT, R133, R146.reuse, PT ;  /* 0x000000928500c20c */ /* 0x080fe20003f26270 */
[----:B------:R-:W-:Y:S01]  /*55b0*/  FFMA.FTZ R28, R28, UR11, -R140 ;  /* 0x0000000b1c1c7c23 */ /* 0x000fe2000801088c */
[----:B------:R-:W-:Y:S01]  /*55c0*/  @!P4 ISETP.GE.AND P5, PT, R132, R146, PT ;  /* 0x000000928400c20c */ /* 0x000fe20003fa6270 */
[----:B------:R-:W-:Y:S01]  /*55d0*/  FFMA.FTZ R10, R10, UR11, -R0 ;  /* 0x0000000b0a0a7c23 */ /* 0x000fe20008010800 */
[----:B------:R-:W-:Y:S01]  /*55e0*/  LOP3.LUT R144, R153, R143, RZ, 0x3c, !PT ;  /* 0x0000008f99907212 */ /* 0x000fe200078e3cff */
[----:B------:R-:W-:Y:S01]  /*55f0*/  FFMA.FTZ R12, R12, UR11, -R140 ;  /* 0x0000000b0c0c7c23 */ /* 0x000fe2000801088c */
[----:B------:R-:W-:Y:S03]  /*5600*/  @!P4 FSEL R26, R26, -INF , !P3 ;  /* 0xff8000001a1ac808 */ /* 0x000fe60005800000 */
[----:B------:R-:W-:Y:S01]  /*5610*/  MUFU.EX2 R184, R28 ;  /* 0x0000001c00b87308 */ /* 0x000fe20000000800 */
[----:B------:R-:W-:Y:S01]  /*5620*/  @!P4 FSEL R27, R27, -INF , !P6 ;  /* 0xff8000001b1bc808 */ /* 0x000fe20007000000 */
[----:B------:R-:W-:Y:S01]  /*5630*/  IMAD.WIDE.U32 R144, R144, -0x2daee0ad, RZ ;  /* 0xd2511f5390907825 */ /* 0x000fe200078e00ff */
[----:B------:R-:W-:Y:S02]  /*5640*/  LOP3.LUT R146, R149, UR43, R156, 0x96, !PT ;  /* 0x0000002b95927c12 */ /* 0x000fe4000f8e969c */
[-C--:B------:R-:W-:Y:S01]  /*5650*/  @!P4 ISETP.GE.AND P3, PT, R133, R147.reuse, PT ;  /* 0x000000938500c20c */ /* 0x080fe20003f66270 */
[----:B------:R-:W-:Y:S01]  /*5660*/  FFMA.FTZ R13, R13, UR11, -R140 ;  /* 0x0000000b0d0d7c23 */ /* 0x000fe2000801088c */
[----:B------:R-:W-:Y:S01]  /*5670*/  @!P4 ISETP.GE.AND P6, PT, R132, R147, PT ;  /* 0x000000938400c20c */ /* 0x000fe20003fc6270 */
[----:B------:R-:W-:Y:S01]  /*5680*/  IMAD.WIDE.U32 R132, R159, -0x326172a9, RZ ;  /* 0xcd9e8d579f847825 */ /* 0x000fe200078e00ff */
[----:B------:R-:W-:Y:S01]  /*5690*/  LOP3.LUT R5, R5, UR42, R150, 0x96, !PT ;  /* 0x0000002a05057c12 */ /* 0x000fe2000f8e9696 */
[----:B------:R4:W-:Y:S01]  /*56a0*/  MUFU.EX2 R203, R9 ;  /* 0x0000000900cb7308 */ /* 0x0009e20000000800 */
[----:B------:R-:W-:Y:S01]  /*56b0*/  LOP3.LUT R6, R145, UR43, R158, 0x96, !PT ;  /* 0x0000002b91067c12 */ /* 0x000fe2000f8e969e */
[----:B------:R-:W-:Y:S01]  /*56c0*/  IMAD.WIDE.U32 R146, R146, -0x326172a9, RZ ;  /* 0xcd9e8d5792927825 */ /* 0x000fe200078e00ff */
[----:B------:R-:W-:Y:S03]  /*56d0*/  LOP3.LUT R142, R133, UR42, R142, 0x96, !PT ;  /* 0x0000002a858e7c12 */ /* 0x000fe6000f8e968e */
[----:B------:R-:W-:Y:S01]  /*56e0*/  FFMA.FTZ R11, R11, UR11, -R0 ;  /* 0x0000000b0b0b7c23 */ /* 0x000fe20008010800 */
[----:B-1----:R-:W-:Y:S01]  /*56f0*/  IMAD.WIDE.U32 R6, R6, -0x326172a9, RZ ;  /* 0xcd9e8d5706067825 */ /* 0x002fe200078e00ff */
[----:B------:R-:W-:Y:S02]  /*5700*/  LOP3.LUT R150, R147, UR44, R4, 0x96, !PT ;  /* 0x0000002c93967c12 */ /* 0x000fe4000f8e9604 */
[----:B------:R1:W2:Y:S01]  /*5710*/  MUFU.EX2 R206, R10 ;  /* 0x0000000a00ce7308 */ /* 0x0002a20000000800 */
[----:B------:R-:W-:Y:S01]  /*5720*/  FFMA.FTZ R32, R226, UR5, R32 ;  /* 0x00000005e2207c23 */ /* 0x000fe20008010020 */
[----:B------:R-:W-:Y:S04]  /*5730*/  IMAD.WIDE.U32 R4, R5, -0x2daee0ad, RZ ;  /* 0xd2511f5305047825 */ /* 0x000fe800078e00ff */
[C---:B------:R-:W-:Y:S01]  /*5740*/  FFMA.FTZ R33, R227.reuse, UR5, R33 ;  /* 0x00000005e3217c23 */ /* 0x040fe20008010021 */
[----:B------:R-:W-:Y:S01]  /*5750*/  FFMA.FTZ R31, R227, UR5, R31 ;  /* 0x00000005e31f7c23 */ /* 0x000fe2000801001f */
[----:B------:R-:W-:Y:S01]  /*5760*/  @!P4 FSEL R32, R32, -INF , !P3 ;  /* 0xff8000002020c808 */ /* 0x000fe20005800000 */
[----:B------:R-:W-:Y:S01]  /*5770*/  IMAD.WIDE.U32 R142, R142, -0x2daee0ad, RZ ;  /* 0xd2511f538e8e7825 */ /* 0x000fe200078e00ff */
[----:B------:R-:W-:Y:S01]  /*5780*/  LOP3.LUT R133, R5, UR45, R148, 0x96, !PT ;  /* 0x0000002d05857c12 */ /* 0x000fe2000f8e9694 */
[----:B------:R-:W-:Y:S01]  /*5790*/  MUFU.EX2 R196, R12 ;  /* 0x0000000c00c47308 */ /* 0x000fe20000000800 */
[----:B------:R-:W-:Y:S01]  /*57a0*/  @!P4 FSEL R33, R33, -INF , !P6 ;  /* 0xff8000002121c808 */ /* 0x000fe20007000000 */
[----:B------:R-:W-:Y:S01]  /*57b0*/  IMAD.WIDE.U32 R150, R150, -0x2daee0ad, RZ ;  /* 0xd2511f5396967825 */ /* 0x000fe200078e00ff */
[----:B------:R-:W-:Y:S02]  /*57c0*/  LOP3.LUT R148, R143, UR45, R144, 0x96, !PT ;  /* 0x0000002d8f947c12 */ /* 0x000fe4000f8e9690 */
[----:B------:R-:W-:Y:S01]  /*57d0*/  LOP3.LUT R144, R7, UR44, R132, 0x96, !PT ;  /* 0x0000002c07907c12 */ /* 0x000fe2000f8e9684 */
[----:B------:R-:W-:Y:S01]  /*57e0*/  IMAD.WIDE.U32 R132, R133, -0x326172a9, RZ ;  /* 0xcd9e8d5785847825 */ /* 0x000fe200078e00ff */
[----:B------:R-:W-:Y:S03]  /*57f0*/  LOP3.LUT R4, R151, UR47, R4, 0x96, !PT ;  /* 0x0000002f97047c12 */ /* 0x000fe6000f8e9604 */
[----:B------:R1:W2:Y:S01]  /*5800*/  MUFU.EX2 R195, R13 ;  /* 0x0000000d00c37308 */ /* 0x0002a20000000800 */
[----:B------:R-:W-:Y:S01]  /*5810*/  FFMA.FTZ R35, R227, UR5, R35 ;  /* 0x00000005e3237c23 */ /* 0x000fe20008010023 */
[----:B------:R-:W-:Y:S01]  /*5820*/  IMAD.WIDE.U32 R148, R148, -0x326172a9, RZ ;  /* 0xcd9e8d5794947825 */ /* 0x000fe200078e00ff */
[----:B------:R-:W-:Y:S03]  /*5830*/  LOP3.LUT R7, R133, UR46, R146, 0x96, !PT ;  /* 0x0000002e85077c12 */ /* 0x000fe6000f8e9692 */
[----:B------:R-:W-:Y:S01]  /*5840*/  FFMA.FTZ R30, R226, UR5, R30 ;  /* 0x00000005e21e7c23 */ /* 0x000fe2000801001e */
[----:B------:R-:W-:Y:S01]  /*5850*/  IMAD.WIDE.U32 R144, R144, -0x2daee0ad, RZ ;  /* 0xd2511f5390907825 */ /* 0x000fe200078e00ff */
[----:B----4-:R-:W-:Y:S02]  /*5860*/  LOP3.LUT R8, R149, UR46, R6, 0x96, !PT ;  /* 0x0000002e95087c12 */ /* 0x010fe4000f8e9606 */
[----:B------:R4:W-:Y:S01]  /*5870*/  MUFU.EX2 R204, R11 ;  /* 0x0000000b00cc7308 */ /* 0x0009e20000000800 */
[----:B------:R-:W-:Y:S01]  /*5880*/  FFMA.FTZ R34, R226, UR5, R34 ;  /* 0x00000005e2227c23 */ /* 0x000fe20008010022 */
[----:B------:R-:W-:Y:S01]  /*5890*/  IMAD.WIDE.U32 R4, R4, -0x326172a9, RZ ;  /* 0xcd9e8d5704047825 */ /* 0x000fe200078e00ff */
[----:B------:R-:W-:Y:S02]  /*58a0*/  LOP3.LUT R142, R145, UR47, R142, 0x96, !PT ;  /* 0x0000002f918e7c12 */ /* 0x000fe4000f8e968e */
[----:B------:R-:W-:Y:S01]  /*58b0*/  @!P4 FSEL R31, R31, -INF , !P0 ;  /* 0xff8000001f1fc808 */ /* 0x000fe20004000000 */
[----:B------:R-:W-:Y:S01]  /*58c0*/  IMAD.WIDE.U32 R8, R8, -0x2daee0ad, RZ ;  /* 0xd2511f5308087825 */ /* 0x000fe200078e00ff */
[C---:B------:R-:W-:Y:S02]  /*58d0*/  LOP3.LUT R133, R4.reuse, 0xff, RZ, 0xc0, !PT ;  /* 0x000000ff04857812 */ /* 0x040fe400078ec0ff */
[--C-:B------:R-:W-:Y:S01]  /*58e0*/  SHF.R.U32.HI R143, RZ, 0x18, R4.reuse ;  /* 0x00000018ff8f7819 */ /* 0x100fe20000011604 */
[----:B------:R-:W-:Y:S01]  /*58f0*/  IMAD.WIDE.U32 R6, R7, -0x2daee0ad, RZ ;  /* 0xd2511f5307067825 */ /* 0x000fe200078e00ff */
[----:B------:R-:W-:Y:S02]  /*5900*/  LOP3.LUT R145, R4, 0xffff, RZ, 0xc0, !PT ;  /* 0x0000ffff04917812 */ /* 0x000fe400078ec0ff */
[----:B------:R-:W-:Y:S01]  /*5910*/  SHF.R.U32.HI R146, RZ, 0x10, R4 ;  /* 0x00000010ff927819 */ /* 0x000fe20000011604 */
[----:B------:R-:W-:Y:S01]  /*5920*/  FFMA.FTZ R15, R15, UR11, -R0 ;  /* 0x0000000b0f0f7c23 */ /* 0x000fe20008010800 */
[----:B------:R-:W-:Y:S01]  /*5930*/  LOP3.LUT R132, R5, UR48, R132, 0x96, !PT ;  /* 0x0000003005847c12 */ /* 0x000fe2000f8e9684 */
[----:B------:R-:W-:Y:S01]  /*5940*/  IMAD.WIDE.U32 R4, R142, -0x326172a9, RZ ;  /* 0xcd9e8d578e047825 */ /* 0x000fe200078e00ff */
[----:B-1----:R-:W-:Y:S01]  /*5950*/  LOP3.LUT R10, R9, UR49, R144, 0x96, !PT ;  /* 0x00000031090a7c12 */ /* 0x002fe2000f8e9690 */
[----:B------:R-:W1:Y:S01]  /*5960*/  MUFU.EX2 R198, R15 ;  /* 0x0000000f00c67308 */ /* 0x000e620000000800 */
[----:B------:R-:W-:Y:S01]  /*5970*/  LOP3.LUT R134, R8, 0xff, RZ, 0xc0, !PT ;  /* 0x000000ff08867812 */ /* 0x000fe200078ec0ff */
[----:B------:R-:W-:Y:S01]  /*5980*/  FFMA.FTZ R20, R20, UR11, -R152 ;  /* 0x0000000b14147c23 */ /* 0x000fe20008010898 */
[----:B------:R-:W-:Y:S01]  /*5990*/  SHF.R.U32.HI R137, RZ, 0x18, R8 ;  /* 0x00000018ff897819 */ /* 0x000fe20000011608 */
[----:B------:R-:W-:Y:S01]  /*59a0*/  FFMA.FTZ R21, R21, UR11, -R152 ;  /* 0x0000000b15157c23 */ /* 0x000fe20008010898 */
[----:B------:R-:W-:Y:S01]  /*59b0*/  SHF.R.U32.HI R142, RZ, 0x10, R8 ;  /* 0x00000010ff8e7819 */ /* 0x000fe20000011608 */
[--C-:B------:R-:W-:Y:S01]  /*59c0*/  FFMA.FTZ R23, R23, UR11, -R141.reuse ;  /* 0x0000000b17177c23 */ /* 0x100fe2000801088d */
[----:B------:R-:W-:Y:S03]  /*59d0*/  LOP3.LUT R144, R8, 0xffff, RZ, 0xc0, !PT ;  /* 0x0000ffff08907812 */ /* 0x000fe600078ec0ff */
[----:B------:R-:W-:Y:S01]  /*59e0*/  MUFU.EX2 R169, R20 ;  /* 0x0000001400a97308 */ /* 0x000fe20000000800 */
[----:B------:R-:W-:Y:S01]  /*59f0*/  LOP3.LUT R8, R4, 0xffff, RZ, 0xc0, !PT ;  /* 0x0000ffff04087812 */ /* 0x000fe200078ec0ff */
[----:B------:R-:W-:Y:S01]  /*5a00*/  FFMA.FTZ R24, R24, UR11, -R140 ;  /* 0x0000000b18187c23 */ /* 0x000fe2000801088c */
[----:B------:R-:W-:Y:S01]  /*5a10*/  LOP3.LUT R13, R4, 0xff, RZ, 0xc0, !PT ;  /* 0x000000ff040d7812 */ /* 0x000fe200078ec0ff */
[----:B------:R-:W-:Y:S01]  /*5a20*/  FFMA.FTZ R32, R32, UR11, -R152 ;  /* 0x0000000b20207c23 */ /* 0x000fe20008010898 */
[----:B------:R-:W-:Y:S01]  /*5a30*/  SHF.R.U32.HI R12, RZ, 0x10, R4 ;  /* 0x00000010ff0c7819 */ /* 0x000fe20000011604 */
[----:B------:R-:W-:Y:S01]  /*5a40*/  FFMA.FTZ R152, R33, UR11, -R152 ;  /* 0x0000000b21987c23 */ /* 0x000fe20008010898 */
[----:B------:R-:W-:Y:S03]  /*5a50*/  SHF.R.U32.HI R9, RZ, 0x18, R4 ;  /* 0x00000018ff097819 */ /* 0x000fe60000011604 */
[----:B------:R-:W-:Y:S01]  /*5a60*/  MUFU.EX2 R168, R21 ;  /* 0x0000001500a87308 */ /* 0x000fe20000000800 */
[----:B------:R-:W-:Y:S01]  /*5a70*/  LOP3.LUT R4, R132, 0xff, RZ, 0xc0, !PT ;  /* 0x000000ff84047812 */ /* 0x000fe200078ec0ff */
[----:B------:R-:W-:Y:S01]  /*5a80*/  FFMA.FTZ R25, R25, UR11, -R140 ;  /* 0x0000000b19197c23 */ /* 0x000fe2000801088c */
[----:B------:R-:W-:Y:S01]  /*5a90*/  LOP3.LUT R135, R6, 0xff, RZ, 0xc0, !PT ;  /* 0x000000ff06877812 */ /* 0x000fe200078ec0ff */
[----:B------:R-:W-:Y:S01]  /*5aa0*/  FFMA.FTZ R14, R14, UR11, -R0 ;  /* 0x0000000b0e0e7c23 */ /* 0x000fe20008010800 */
[--C-:B------:R-:W-:Y:S01]  /*5ab0*/  SHF.R.U32.HI R136, RZ, 0x18, R6.reuse ;  /* 0x00000018ff887819 */ /* 0x100fe20000011606 */
[--C-:B------:R-:W-:Y:S01]  /*5ac0*/  FFMA.FTZ R22, R22, UR11, -R141.reuse ;  /* 0x0000000b16167c23 */ /* 0x100fe2000801088d */
[----:B------:R-:W-:Y:S03]  /*5ad0*/  LOP3.LUT R138, R6, 0xffff, RZ, 0xc0, !PT ;  /* 0x0000ffff068a7812 */ /* 0x000fe600078ec0ff */
[----:B------:R-:W-:Y:S01]  /*5ae0*/  MUFU.EX2 R185, R23 ;  /* 0x0000001700b97308 */ /* 0x000fe20000000800 */
[----:B------:R-:W-:Y:S01]  /*5af0*/  SHF.R.U32.HI R139, RZ, 0x10, R6 ;  /* 0x00000010ff8b7819 */ /* 0x000fe20000011606 */
[----:B------:R-:W-:Y:S01]  /*5b00*/  FFMA.FTZ R26, R26, UR11, -R0 ;  /* 0x0000000b1a1a7c23 */ /* 0x000fe20008010800 */
[----:B------:R-:W-:Y:S01]  /*5b10*/  LOP3.LUT R6, R5, UR48, R148, 0x96, !PT ;  /* 0x0000003005067c12 */ /* 0x000fe2000f8e9694 */
[----:B------:R-:W-:Y:S01]  /*5b20*/  FFMA.FTZ R27, R27, UR11, -R0 ;  /* 0x0000000b1b1b7c23 */ /* 0x000fe20008010800 */
[----:B------:R-:W-:Y:S01]  /*5b30*/  SHF.R.U32.HI R5, RZ, 0x18, R132 ;  /* 0x00000018ff057819 */ /* 0x000fe20000011684 */
[----:B------:R-:W-:Y:S01]  /*5b40*/  FFMA.FTZ R140, R29, UR11, -R140 ;  /* 0x0000000b1d8c7c23 */ /* 0x000fe2000801088c */
[----:B------:R-:W-:Y:S03]  /*5b50*/  ISETP.LE.U32.AND P3, PT, R4, UR12, PT ;  /* 0x0000000c04007c0c */ /* 0x000fe6000bf63070 */
[----:B------:R-:W-:Y:S01]  /*5b60*/  MUFU.EX2 R192, R24 ;  /* 0x0000001800c07308 */ /* 0x000fe20000000800 */
[----:B------:R-:W-:Y:S02]  /*5b70*/  LOP3.LUT R4, R132, 0xffff, RZ, 0xc0, !PT ;  /* 0x0000ffff84047812 */ /* 0x000fe400078ec0ff */
[----:B------:R-:W-:Y:S02]  /*5b80*/  ISETP.LE.U32.AND P6, PT, R5, UR12, PT ;  /* 0x0000000c05007c0c */ /* 0x000fe4000bfc3070 */
[----:B------:R-:W-:Y:S02]  /*5b90*/  SHF.R.U32.HI R5, RZ, 0x8, R4 ;  /* 0x00000008ff057819 */ /* 0x000fe40000011604 */
[----:B------:R-:W-:Y:S03]  /*5ba0*/  SHF.R.U32.HI R132, RZ, 0x10, R132 ;  /* 0x00000010ff847819 */ /* 0x000fe60000011684 */
[----:B------:R-:W-:Y:S01]  /*5bb0*/  MUFU.EX2 R164, R152 ;  /* 0x0000009800a47308 */ /* 0x000fe20000000800 */
[----:B------:R-:W-:Y:S02]  /*5bc0*/  LOP3.LUT R5, R5, 0xffff, RZ, 0xc0, !PT ;  /* 0x0000ffff05057812 */ /* 0x000fe400078ec0ff */
[----:B------:R-:W-:Y:S01]  /*5bd0*/  LOP3.LUT R4, R132, 0xff, RZ, 0xc0, !PT ;  /* 0x000000ff84047812 */ /* 0x000fe200078ec0ff */
[----:B------:R-:W-:Y:S01]  /*5be0*/  @!P3 FADD.FTZ R197, -R197, -RZ ;  /* 0x800000ffc5c5b221 */ /* 0x000fe20000010100 */
[----:B------:R-:W-:Y:S02]  /*5bf0*/  @!P4 FSEL R35, R35, -INF , !P5 ;  /* 0xff8000002323c808 */ /* 0x000fe40006800000 */
[----:B------:R-:W-:Y:S03]  /*5c00*/  @!P4 FSEL R30, R30, -INF , !P2 ;  /* 0xff8000001e1ec808 */ /* 0x000fe60005000000 */
[----:B------:R-:W-:Y:S01]  /*5c10*/  MUFU.EX2 R190, R25 ;  /* 0x0000001900be7308 */ /* 0x000fe20000000800 */
[----:B------:R-:W-:Y:S01]  /*5c20*/  @!P4 FSEL R34, R34, -INF , !P1 ;  /* 0xff8000002222c808 */ /* 0x000fe20004800000 */
[----:B------:R-:W-:Y:S01]  /*5c30*/  @!P6 FADD.FTZ R201, -R201, -RZ ;  /* 0x800000ffc9c9e221 */ /* 0x000fe20000010100 */
[----:B------:R-:W-:Y:S01]  /*5c40*/  ISETP.LE.U32.AND P4, PT, R5, UR12, PT ;  /* 0x0000000c05007c0c */ /* 0x000fe2000bf83070 */
[----:B------:R-:W-:Y:S01]  /*5c50*/  FFMA.FTZ R30, R30, UR11, -R0 ;  /* 0x0000000b1e1e7c23 */ /* 0x000fe20008010800 */
[----:B------:R-:W-:Y:S01]  /*5c60*/  ISETP.LE.U32.AND P1, PT, R4, UR12, PT ;  /* 0x0000000c04007c0c */ /* 0x000fe2000bf23070 */
[--C-:B------:R-:W-:Y:S01]  /*5c70*/  FFMA.FTZ R34, R34, UR11, -R141.reuse ;  /* 0x0000000b22227c23 */ /* 0x100fe2000801088d */
[C---:B------:R-:W-:Y:S03]  /*5c80*/  LOP3.LUT R4, R6.reuse, 0xffff, RZ, 0xc0, !PT ;  /* 0x0000ffff06047812 */ /* 0x040fe600078ec0ff */
[----:B------:R-:W-:Y:S01]  /*5c90*/  MUFU.EX2 R165, R32 ;  /* 0x0000002000a57308 */ /* 0x000fe20000000800 */
[----:B----4-:R-:W-:Y:S01]  /*5ca0*/  LOP3.LUT R11, R7, UR49, R150, 0x96, !PT ;  /* 0x00000031070b7c12 */ /* 0x010fe2000f8e9696 */
[----:B------:R-:W-:Y:S01]  /*5cb0*/  FFMA.FTZ R0, R31, UR11, -R0 ;  /* 0x0000000b1f007c23 */ /* 0x000fe20008010800 */
[----:B------:R-:W-:Y:S01]  /*5cc0*/  LOP3.LUT R7, R6, 0xff, RZ, 0xc0, !PT ;  /* 0x000000ff06077812 */ /* 0x000fe200078ec0ff */
[----:B------:R-:W-:Y:S01]  /*5cd0*/  FFMA.FTZ R141, R35, UR11, -R141 ;  /* 0x0000000b238d7c23 */ /* 0x000fe2000801088d */
[----:B------:R-:W-:Y:S02]  /*5ce0*/  SHF.R.U32.HI R5, RZ, 0x10, R6 ;  /* 0x00000010ff057819 */ /* 0x000fe40000011606 */
[----:B------:R-:W-:Y:S01]  /*5cf0*/  SHF.R.U32.HI R4, RZ, 0x8, R4 ;  /* 0x00000008ff047819 */ /* 0x000fe20000011604 */
[----:B------:R-:W-:Y:S01]  /*5d00*/  @!P4 FADD.FTZ R200, -R200, -RZ ;  /* 0x800000ffc8c8c221 */ /* 0x000fe20000010100 */
[----:B------:R-:W-:Y:S01]  /*5d10*/  ISETP.LE.U32.AND P5, PT, R7, UR12, PT ;  /* 0x0000000c07007c0c */ /* 0x000fe2000bfa3070 */
[----:B------:R-:W-:Y:S01]  /*5d20*/  @!P1 FADD.FTZ R202, -R202, -RZ ;  /* 0x800000ffcaca9221 */ /* 0x000fe20000010100 */
[----:B------:R-:W-:Y:S01]  /*5d30*/  LOP3.LUT R5, R5, 0xff, RZ, 0xc0, !PT ;  /* 0x000000ff05057812 */ /* 0x000fe200078ec0ff */
[----:B------:R-:W-:Y:S01]  /*5d40*/  MUFU.EX2 R167, R34 ;  /* 0x0000002200a77308 */ /* 0x000fe20000000800 */
[----:B------:R-:W-:Y:S02]  /*5d50*/  LOP3.LUT R4, R4, 0xffff, RZ, 0xc0, !PT ;  /* 0x0000ffff04047812 */ /* 0x000fe400078ec0ff */
[----:B------:R-:W-:Y:S02]  /*5d60*/  ISETP.LE.U32.AND P3, PT, R5, UR12, PT ;  /* 0x0000000c05007c0c */ /* 0x000fe4000bf63070 */
[----:B------:R-:W-:Y:S02]  /*5d70*/  ISETP.LE.U32.AND P4, PT, R4, UR12, PT ;  /* 0x0000000c04007c0c */ /* 0x000fe4000bf83070 */
[----:B------:R-:W-:Y:S03]  /*5d80*/  SHF.R.U32.HI R4, RZ, 0x8, R8 ;  /* 0x00000008ff047819 */ /* 0x000fe60000011608 */
[----:B------:R-:W4:Y:S01]  /*5d90*/  MUFU.EX2 R199, R14 ;  /* 0x0000000e00c77308 */ /* 0x000f220000000800 */
[----:B------:R-:W-:Y:S01]  /*5da0*/  ISETP.LE.U32.AND P2, PT, R133, UR12, PT ;  /* 0x0000000c85007c0c */ /* 0x000fe2000bf43070 */
[----:B------:R-:W-:Y:S01]  /*5db0*/  @!P5 FADD.FTZ R205, -R205, -RZ ;  /* 0x800000ffcdcdd221 */ /* 0x000fe20000010100 */
[----:B------:R-:W-:Y:S02]  /*5dc0*/  LOP3.LUT R4, R4, 0xffff, RZ, 0xc0, !PT ;  /* 0x0000ffff04047812 */ /* 0x000fe400078ec0ff */
[----:B------:R-:W-:Y:S02]  /*5dd0*/  ISETP.LE.U32.AND P0, PT, R143, UR12, PT ;  /* 0x0000000c8f007c0c */ /* 0x000fe4000bf03070 */
[----:B------:R-:W-:Y:S01]  /*5de0*/  ISETP.LE.U32.AND P5, PT, R4, UR12, PT ;  /* 0x0000000c04007c0c */ /* 0x000fe2000bfa3070 */
[----:B--2---:R-:W-:Y:S01]  /*5df0*/  @!P3 FADD.FTZ R206, -R206, -RZ ;  /* 0x800000ffceceb221 */ /* 0x004fe20000010100 */
[----:B------:R-:W-:Y:S01]  /*5e00*/  LOP3.LUT R4, R12, 0xff, RZ, 0xc0, !PT ;  /* 0x000000ff0c047812 */ /* 0x000fe200078ec0ff */
[----:B------:R-:W-:Y:S01]  /*5e10*/  @!P4 FADD.FTZ R203, -R203, -RZ ;  /* 0x800000ffcbcbc221 */ /* 0x000fe20000010100 */
[----:B------:R-:W-:Y:S01]  /*5e20*/  ISETP.LE.U32.AND P4, PT, R9, UR12, PT ;  /* 0x0000000c09007c0c */ /* 0x000fe2000bf83070 */
[----:B------:R-:W2:Y:S01]  /*5e30*/  MUFU.EX2 R187, R22 ;  /* 0x0000001600bb7308 */ /* 0x000ea20000000800 */
[----:B------:R-:W-:Y:S01]  /*5e40*/  ISETP.LE.U32.AND P3, PT, R4, UR12, PT ;  /* 0x0000000c04007c0c */ /* 0x000fe2000bf63070 */
[----:B------:R-:W-:Y:S01]  /*5e50*/  @!P2 FADD.FTZ R186, -R186, -RZ ;  /* 0x800000ffbabaa221 */ /* 0x000fe20000010100 */
[----:B------:R-:W-:Y:S02]  /*5e60*/  SHF.R.U32.HI R4, RZ, 0x8, R145 ;  /* 0x00000008ff047819 */ /* 0x000fe40000011691 */
[----:B------:R-:W-:Y:S01]  /*5e70*/  LOP3.LUT R5, R11, 0xffff, RZ, 0xc0, !PT ;  /* 0x0000ffff0b057812 */ /* 0x000fe200078ec0ff */
[----:B------:R-:W-:Y:S01]  /*5e80*/  @!P0 FADD.FTZ R191, -R191, -RZ ;  /* 0x800000ffbfbf8221 */ /* 0x000fe20000010100 */
[----:B------:R-:W-:Y:S01]  /*5e90*/  LOP3.LUT R4, R4, 0xffff, RZ, 0xc0, !PT ;  /* 0x0000ffff04047812 */ /* 0x000fe200078ec0ff */
[----:B------:R-:W-:Y:S01]  /*5ea0*/  @!P5 FADD.FTZ R195, -R195, -RZ ;  /* 0x800000ffc3c3d221 */ /* 0x000fe20000010100 */
[----:B------:R-:W-:Y:S01]  /*5eb0*/  SHF.R.U32.HI R5, RZ, 0x8, R5 ;  /* 0x00000008ff057819 */ /* 0x000fe20000011605 */
[----:B------:R-:W-:Y:S01]  /*5ec0*/  MUFU.EX2 R183, R0 ;  /* 0x0000000000b77308 */ /* 0x000fe20000000800 */
[----:B------:R-:W-:Y:S01]  /*5ed0*/  ISETP.LE.U32.AND P5, PT, R4, UR12, PT ;  /* 0x0000000c04007c0c */ /* 0x000fe2000bfa3070 */
[----:B-1----:R-:W-:Y:S01]  /*5ee0*/  @!P4 FADD.FTZ R198, -R198, -RZ ;  /* 0x800000ffc6c6c221 */ /* 0x002fe20000010100 */
[----:B------:R-:W-:Y:S01]  /*5ef0*/  LOP3.LUT R4, R146, 0xff, RZ, 0xc0, !PT ;  /* 0x000000ff92047812 */ /* 0x000fe200078ec0ff */
[----:B----4-:R-:W-:Y:S01]  /*5f00*/  @!P3 FADD.FTZ R199, -R199, -RZ ;  /* 0x800000ffc7c7b221 */ /* 0x010fe20000010100 */
[----:B------:R-:W-:Y:S02]  /*5f10*/  SHF.R.U32.HI R6, RZ, 0x18, R6 ;  /* 0x00000018ff067819 */ /* 0x000fe40000011606 */
[----:B------:R-:W-:Y:S03]  /*5f20*/  ISETP.LE.U32.AND P4, PT, R4, UR12, PT ;  /* 0x0000000c04007c0c */ /* 0x000fe6000bf83070 */
[----:B------:R-:W-:Y:S01]  /*5f30*/  MUFU.EX2 R166, R141 ;  /* 0x0000008d00a67308 */ /* 0x000fe20000000800 */
[----:B------:R-:W-:Y:S02]  /*5f40*/  LOP3.LUT R4, R11, 0xff, RZ, 0xc0, !PT ;  /* 0x000000ff0b047812 */ /* 0x000fe400078ec0ff */
[----:B------:R-:W-:Y:S02]  /*5f50*/  LOP3.LUT R5, R5, 0xffff, RZ, 0xc0, !PT ;  /* 0x0000ffff05057812 */ /* 0x000fe400078ec0ff */
[----:B------:R-:W-:Y:S01]  /*5f60*/  ISETP.LE.U32.AND P2, PT, R4, UR12, PT ;  /* 0x0000000c04007c0c */ /* 0x000fe2000bf43070 */
[----:B------:R-:W-:Y:S01]  /*5f70*/  @!P5 FADD.FTZ R171, -R171, -RZ ;  /* 0x800000ffababd221 */ /* 0x000fe20000010100 */
[--C-:B------:R-:W-:Y:S03]  /*5f80*/  SHF.R.U32.HI R4, RZ, 0x18, R11.reuse ;  /* 0x00000018ff047819 */ /* 0x100fe6000001160b */
[----:B------:R-:W-:Y:S01]  /*5f90*/  MUFU.EX2 R194, R26 ;  /* 0x0000001a00c27308 */ /* 0x000fe20000000800 */
[----:B------:R-:W-:Y:S02]  /*5fa0*/  ISETP.LE.U32.AND P1, PT, R6, UR12, PT ;  /* 0x0000000c06007c0c */ /* 0x000fe4000bf23070 */
[----:B------:R-:W-:Y:S01]  /*5fb0*/  ISETP.LE.U32.AND P5, PT, R4, UR12, PT ;  /* 0x0000000c04007c0c */ /* 0x000fe2000bfa3070 */
[----:B------:R-:W-:Y:S01]  /*5fc0*/  @!P4 FADD.FTZ R189, -R189, -RZ ;  /* 0x800000ffbdbdc221 */ /* 0x000fe20000010100 */
[----:B------:R-:W-:Y:S02]  /*5fd0*/  SHF.R.U32.HI R4, RZ, 0x10, R11 ;  /* 0x00000010ff047819 */ /* 0x000fe4000001160b */
[----:B------:R-:W-:Y:S03]  /*5fe0*/  LOP3.LUT R6, R10, 0xffff, RZ, 0xc0, !PT ;  /* 0x0000ffff0a067812 */ /* 0x000fe600078ec0ff */
[----:B------:R-:W1:Y:S01]  /*5ff0*/  MUFU.EX2 R193, R27 ;  /* 0x0000001b00c17308 */ /* 0x000e620000000800 */
[----:B------:R-:W-:Y:S01]  /*6000*/  LOP3.LUT R4, R4, 0xff, RZ, 0xc0, !PT ;  /* 0x000000ff04047812 */ /* 0x000fe200078ec0ff */
[----:B------:R-:W-:Y:S01]  /*6010*/  @!P2 FADD.FTZ R169, -R169, -RZ ;  /* 0x800000ffa9a9a221 */ /* 0x000fe20000010100 */
[----:B------:R-:W-:Y:S02]  /*6020*/  ISETP.LE.U32.AND P4, PT, R5, UR12, PT ;  /* 0x0000000c05007c0c */ /* 0x000fe4000bf83070 */
[----:B------:R-:W-:Y:S01]  /*6030*/  ISETP.LE.U32.AND P0, PT, R4, UR12, PT ;  /* 0x0000000c04007c0c */ /* 0x000fe2000bf03070 */
[----:B------:R-:W-:Y:S01]  /*6040*/  @!P1 FADD.FTZ R204, -R204, -RZ ;  /* 0x800000ffcccc9221 */ /* 0x000fe20000010100 */
[----:B------:R-:W-:Y:S01]  /*6050*/  LOP3.LUT R5, R10, 0xff, RZ, 0xc0, !PT ;  /* 0x000000ff0a057812 */ /* 0x000fe200078ec0ff */
[----:B------:R-:W-:Y:S01]  /*6060*/  @!P5 FADD.FTZ R185, -R185, -RZ ;  /* 0x800000ffb9b9d221 */ /* 0x000fe20000010100 */
[----:B------:R-:W-:Y:S01]  /*6070*/  SHF.R.U32.HI R4, RZ, 0x8, R6 ;  /* 0x00000008ff047819 */ /* 0x000fe20000011606 */
[----:B------:R-:W-:Y:S01]  /*6080*/  MUFU.EX2 R170, R140 ;  /* 0x0000008c00aa7308 */ /* 0x000fe20000000800 */
[----:B------:R-:W-:Y:S02]  /*6090*/  ISETP.LE.U32.AND P2, PT, R5, UR12, PT ;  /* 0x0000000c05007c0c */ /* 0x000fe4000bf43070 */
[----:B------:R-:W-:Y:S02]  /*60a0*/  LOP3.LUT R5, R4, 0xffff, RZ, 0xc0, !PT ;  /* 0x0000ffff04057812 */ /* 0x000fe400078ec0ff */
[----:B------:R-:W-:Y:S01]  /*60b0*/  SHF.R.U32.HI R4, RZ, 0x8, R138 ;  /* 0x00000008ff047819 */ /* 0x000fe2000001168a */
[----:B------:R-:W-:Y:S01]  /*60c0*/  @!P4 FADD.FTZ R168, -R168, -RZ ;  /* 0x800000ffa8a8c221 */ /* 0x000fe20000010100 */
[----:B------:R-:W-:Y:S01]  /*60d0*/  ISETP.LE.U32.AND P4, PT, R5, UR12, PT ;  /* 0x0000000c05007c0c */ /* 0x000fe2000bf83070 */
[----:B--2---:R-:W-:Y:S01]  /*60e0*/  @!P0 FADD.FTZ R187, -R187, -RZ ;  /* 0x800000ffbbbb8221 */ /* 0x004fe20000010100 */
[----:B------:R-:W-:Y:S01]  /*60f0*/  LOP3.LUT R4, R4, 0xffff, RZ, 0xc0, !PT ;  /* 0x0000ffff04047812 */ /* 0x000fe200078ec0ff */
[----:B------:R-:W2:Y:S01]  /*6100*/  MUFU.EX2 R188, R30 ;  /* 0x0000001e00bc7308 */ /* 0x000ea20000000800 */
[----:B------:R-:W-:Y:S02]  /*6110*/  ISETP.LE.U32.AND P1, PT, R135, UR12, PT ;  /* 0x0000000c87007c0c */ /* 0x000fe4000bf23070 */
[----:B------:R-:W-:Y:S01]  /*6120*/  ISETP.LE.U32.AND P5, PT, R4, UR12, PT ;  /* 0x0000000c04007c0c */ /* 0x000fe2000bfa3070 */
[----:B------:R-:W-:Y:S01]  /*6130*/  @!P2 FADD.FTZ R192, -R192, -RZ ;  /* 0x800000ffc0c0a221 */ /* 0x000fe20000010100 */
[----:B------:R-:W-:Y:S02]  /*6140*/  LOP3.LUT R4, R139, 0xff, RZ, 0xc0, !PT ;  /* 0x000000ff8b047812 */ /* 0x000fe400078ec0ff */
[--C-:B------:R-:W-:Y:S02]  /*6150*/  SHF.R.U32.HI R5, RZ, 0x18, R10.reuse ;  /* 0x00000018ff057819 */ /* 0x100fe4000001160a */
[----:B------:R-:W-:Y:S01]  /*6160*/  ISETP.LE.U32.AND P2, PT, R4, UR12, PT ;  /* 0x0000000c04007c0c */ /* 0x000fe2000bf43070 */
[----:B------:R-:W-:Y:S01]  /*6170*/  @!P4 FADD.FTZ R190, -R190, -RZ ;  /* 0x800000ffbebec221 */ /* 0x000fe20000010100 */
[----:B------:R-:W-:Y:S02]  /*6180*/  SHF.R.U32.HI R4, RZ, 0x10, R10 ;  /* 0x00000010ff047819 */ /* 0x000fe4000001160a */
[----:B------:R-:W-:Y:S01]  /*6190*/  ISETP.LE.U32.AND P4, PT, R5, UR12, PT ;  /* 0x0000000c05007c0c */ /* 0x000fe2000bf83070 */
[----:B------:R-:W-:Y:S01]  /*61a0*/  @!P1 FADD.FTZ R165, -R165, -RZ ;  /* 0x800000ffa5a59221 */ /* 0x000fe20000010100 */
[----:B------:R-:W-:Y:S01]  /*61b0*/  LOP3.LUT R4, R4, 0xff, RZ, 0xc0, !PT ;  /* 0x000000ff04047812 */ /* 0x000fe200078ec0ff */
[----:B------:R-:W-:Y:S01]  /*61c0*/  @!P5 FADD.FTZ R164, -R164, -RZ ;  /* 0x800000ffa4a4d221 */ /* 0x000fe20000010100 */
[----:B------:R-:W-:Y:S02]  /*61d0*/  LOP3.LUT R5, R142, 0xff, RZ, 0xc0, !PT ;  /* 0x000000ff8e057812 */ /* 0x000fe400078ec0ff */
[----:B------:R-:W-:Y:S02]  /*61e0*/  ISETP.LE.U32.AND P5, PT, R4, UR12, PT ;  /* 0x0000000c04007c0c */ /* 0x000fe4000bfa3070 */
[----:B------:R-:W-:Y:S01]  /*61f0*/  SHF.R.U32.HI R4, RZ, 0x8, R144 ;  /* 0x00000008ff047819 */ /* 0x000fe20000011690 */
[----:B------:R-:W-:Y:S01]  /*6200*/  @!P2 FADD.FTZ R167, -R167, -RZ ;  /* 0x800000ffa7a7a221 */ /* 0x000fe20000010100 */
[----:B------:R-:W-:Y:S02]  /*6210*/  ISETP.LE.U32.AND P1, PT, R5, UR12, PT ;  /* 0x0000000c05007c0c */ /* 0x000fe4000bf23070 */
[----:B------:R-:W-:Y:S01]  /*6220*/  LOP3.LUT R6, R4, 0xffff, RZ, 0xc0, !PT ;  /* 0x0000ffff04067812 */ /* 0x000fe200078ec0ff */
[----:B-1----:R-:W-:Y:S01]  /*6230*/  @!P4 FADD.FTZ R193, -R193, -RZ ;  /* 0x800000ffc1c1c221 */ /* 0x002fe20000010100 */
[----:B------:R-:W-:Y:S02]  /*6240*/  F2FP.RELU.F16.F32.PACK_AB R5, R200, R197 ;  /* 0x000000c5c805723e */ /* 0x000fe400000008ff */
[----:B------:R-:W-:Y:S02]  /*6250*/  F2FP.RELU.F16.F32.PACK_AB R4, R201, R202 ;  /* 0x000000cac904723e */ /* 0x000fe400000008ff */
[----:B------:R-:W-:Y:S01]  /*6260*/  ISETP.LE.U32.AND P2, PT, R6, UR12, PT ;  /* 0x0000000c06007c0c */ /* 0x000fe2000bf43070 */
[----:B------:R1:W-:Y:S01]  /*6270*/  STS [R212+0x19000], R5 ;  /* 0x01900005d4007388 */ /* 0x0003e20000000800 */
[----:B------:R-:W-:Y:S01]  /*6280*/  F2FP.RELU.F16.F32.PACK_AB R7, R203, R205 ;  /* 0x000000cdcb07723e */ /* 0x000fe200000008ff */
[----:B------:R-:W-:Y:S01]  /*6290*/  @!P5 FADD.FTZ R194, -R194, -RZ ;  /* 0x800000ffc2c2d221 */ /* 0x000fe20000010100 */
[----:B------:R-:W-:Y:S01]  /*62a0*/  F2FP.RELU.F16.F32.PACK_AB R6, R204, R206 ;  /* 0x000000cecc06723e */ /* 0x000fe200000008ff */
[----:B------:R4:W-:Y:S01]  /*62b0*/  STS [R212+0x19400], R4 ;  /* 0x01940004d4007388 */ /* 0x0009e20000000800 */
[----:B------:R-:W-:Y:S01]  /*62c0*/  ISETP.LE.U32.AND P6, PT, R13, UR12, PT ;  /* 0x0000000c0d007c0c */ /* 0x000fe2000bfc3070 */
[----:B--2---:R-:W-:Y:S01]  /*62d0*/  @!P1 FADD.FTZ R188, -R188, -RZ ;  /* 0x800000ffbcbc9221 */ /* 0x004fe20000010100 */
[----:B------:R-:W-:Y:S02]  /*62e0*/  F2FP.RELU.F16.F32.PACK_AB R0, R164, R165 ;  /* 0x000000a5a400723e */ /* 0x000fe400000008ff */
[----:B------:R-:W-:Y:S02]  /*62f0*/  ISETP.LE.U32.AND P3, PT, R134, UR12, PT ;  /* 0x0000000c86007c0c */ /* 0x000fe4000bf63070 */
[----:B------:R-:W-:Y:S01]  /*6300*/  ISETP.LE.U32.AND P0, PT, R137, UR12, PT ;  /* 0x0000000c89007c0c */ /* 0x000fe2000bf03070 */
[----:B------:R-:W-:Y:S01]  /*6310*/  @!P2 FADD.FTZ R170, -R170, -RZ ;  /* 0x800000ffaaaaa221 */ /* 0x000fe20000010100 */
[----:B------:R-:W-:Y:S02]  /*6320*/  FSETP.GE.FTZ.AND P1, PT, R168, RZ, PT ;  /* 0x000000ffa800720b */ /* 0x000fe40003f36000 */
[----:B------:R-:W-:Y:S02]  /*6330*/  FSETP.GE.FTZ.AND P5, PT, R200, RZ, PT ;  /* 0x000000ffc800720b */ /* 0x000fe40003fb6000 */
[----:B------:R-:W-:Y:S01]  /*6340*/  FSETP.GE.FTZ.AND P4, PT, R186, RZ, PT ;  /* 0x000000ffba00720b */ /* 0x000fe20003f96000 */
[----:B------:R-:W-:Y:S01]  /*6350*/  @!P6 FADD.FTZ R196, -R196, -RZ ;  /* 0x800000ffc4c4e221 */ /* 0x000fe20000010100 */
[----:B------:R-:W-:Y:S02]  /*6360*/  ISETP.LE.U32.AND P6, PT, R136, UR12, PT ;  /* 0x0000000c88007c0c */ /* 0x000fe4000bfc3070 */
[----:B------:R-:W-:Y:S01]  /*6370*/  FSETP.GE.FTZ.AND P2, PT, R169, RZ, PT ;  /* 0x000000ffa900720b */ /* 0x000fe20003f56000 */
[----:B------:R-:W-:Y:S01]  /*6380*/  @!P3 FADD.FTZ R184, -R184, -RZ ;  /* 0x800000ffb8b8b221 */ /* 0x000fe20000010100 */
[----:B------:R-:W-:Y:S01]  /*6390*/  FSETP.GE.FTZ.AND P3, PT, R171, RZ, PT ;  /* 0x000000ffab00720b */ /* 0x000fe20003f76000 */
[----:B------:R-:W-:Y:S01]  /*63a0*/  @!P0 FADD.FTZ R183, -R183, -RZ ;  /* 0x800000ffb7b78221 */ /* 0x000fe20000010100 */
[----:B-1----:R-:W-:Y:S02]  /*63b0*/  F2FP.RELU.F16.F32.PACK_AB R5, R171, R186 ;  /* 0x000000baab05723e */ /* 0x002fe400000008ff */
[----:B------:R-:W-:Y:S02]  /*63c0*/  FSETP.GE.FTZ.AND P0, PT, R197, RZ, PT ;  /* 0x000000ffc500720b */ /* 0x000fe40003f16000 */
[----:B----4-:R-:W-:Y:S01]  /*63d0*/  F2FP.RELU.F16.F32.PACK_AB R4, R191, R189 ;  /* 0x000000bdbf04723e */ /* 0x010fe200000008ff */
[----:B------:R1:W-:Y:S02]  /*63e0*/  STS [R211+0x19000], R5 ;  /* 0x01900005d3007388 */ /* 0x0003e40000000800 */
[----:B------:R-:W-:Y:S02]  /*63f0*/  @!P6 FADD.FTZ R166, -R166, -RZ ;  /* 0x800000ffa6a6e221 */ /* 0x000fe40000010100 */
[----:B------:R2:W-:Y:S04]  /*6400*/  STS [R211+0x19400], R4 ;  /* 0x01940004d3007388 */ /* 0x0005e80000000800 */
[----:B------:R4:W-:Y:S04]  /*6410*/  STS [R212+0x1a000], R7 ;  /* 0x01a00007d4007388 */ /* 0x0009e80000000800 */
[----:B------:R3:W-:Y:S01]  /*6420*/  STS [R212+0x1a400], R6 ;  /* 0x01a40006d4007388 */ /* 0x0007e20000000800 */
[----:B-1----:R-:W-:Y:S02]  /*6430*/  F2FP.RELU.F16.F32.PACK_AB R5, R168, R169 ;  /* 0x000000a9a805723e */ /* 0x002fe400000008ff */
[----:B--2---:R-:W-:Y:S02]  /*6440*/  F2FP.RELU.F16.F32.PACK_AB R4, R185, R187 ;  /* 0x000000bbb904723e */ /* 0x004fe400000008ff */
[----:B----4-:R-:W-:Y:S02]  /*6450*/  F2FP.RELU.F16.F32.PACK_AB R7, R195, R196 ;  /* 0x000000c4c307723e */ /* 0x010fe400000008ff */
[----:B---3--:R-:W-:Y:S03]  /*6460*/  F2FP.RELU.F16.F32.PACK_AB R6, R198, R199 ;  /* 0x000000c7c606723e */ /* 0x008fe600000008ff */
[----:B------:R-:W-:Y:S04]  /*6470*/  STS [R211+0x1a000], R7 ;  /* 0x01a00007d3007388 */ /* 0x000fe80000000800 */
[----:B------:R1:W-:Y:S04]  /*6480*/  STS [R211+0x1a400], R6 ;  /* 0x01a40006d3007388 */ /* 0x0003e80000000800 */
[----:B------:R2:W-:Y:S04]  /*6490*/  STS [R210+0x19000], R5 ;  /* 0x01900005d2007388 */ /* 0x0005e80000000800 */
[----:B------:R3:W-:Y:S04]  /*64a0*/  STS [R210+0x19400], R4 ;  /* 0x01940004d2007388 */ /* 0x0007e80000000800 */
[----:B------:R4:W-:Y:S01]  /*64b0*/  STS [R209+0x19000], R0 ;  /* 0x01900000d1007388 */ /* 0x0009e20000000800 */
[----:B-1----:R-:W-:Y:S02]  /*64c0*/  F2FP.RELU.F16.F32.PACK_AB R6, R190, R192 ;  /* 0x000000c0be06723e */ /* 0x002fe400000008ff */
[----:B--2---:R-:W-:Y:S02]  /*64d0*/  F2FP.RELU.F16.F32.PACK_AB R5, R193, R194 ;  /* 0x000000c2c105723e */ /* 0x004fe400000008ff */
[----:B---3--:R-:W-:Y:S02]  /*64e0*/  F2FP.RELU.F16.F32.PACK_AB R4, R170, R184 ;  /* 0x000000b8aa04723e */ /* 0x008fe400000008ff */
[----:B----4-:R-:W-:Y:S05]  /*64f0*/  F2FP.RELU.F16.F32.PACK_AB R0, R166, R167 ;  /* 0x000000a7a600723e */ /* 0x010fea00000008ff */
[----:B------:R1:W-:Y:S04]  /*6500*/  STS [R209+0x19400], R0 ;  /* 0x01940000d1007388 */ /* 0x0003e80000000800 */
[----:B------:R-:W-:Y:S04]  /*6510*/  STS [R210+0x1a000], R6 ;  /* 0x01a00006d2007388 */ /* 0x000fe80000000800 */
[----:B------:R-:W-:Y:S04]  /*6520*/  STS [R210+0x1a400], R5 ;  /* 0x01a40005d2007388 */ /* 0x000fe80000000800 */
[----:B------:R-:W-:Y:S01]  /*6530*/  STS [R209+0x1a000], R4 ;  /* 0x01a00004d1007388 */ /* 0x000fe20000000800 */
[----:B-1----:R-:W-:Y:S05]  /*6540*/  F2FP.RELU.F16.F32.PACK_AB R0, R183, R188 ;  /* 0x000000bcb700723e */ /* 0x002fea00000008ff */
        /* <DEDUP_REMOVED lines=17> */
[----:B------:R-:W-:Y:S01]  /*6660*/  LDSM.16.M88.4 R156, [R172+UR4+0x11400] ;  /* 0x01140004ac9c783b */ /* 0x000fe20008000200 */
[-C--:B-1----:R-:W-:Y:S06]  /*6670*/  HMMA.16816.F32 R20, R32, R132.reuse, RZ ;  /* 0x000000842014723c */ /* 0x082fec00000018ff */
[C---:B------:R-:W-:Y:S06]  /*6680*/  HMMA.16816.F32 R24, R28.reuse, R132, RZ ;  /* 0x000000841c18723c */ /* 0x040fec00000018ff */
[-C--:B------:R-:W-:Y:S06]  /*6690*/  HMMA.16816.F32 R28, R28, R134.reuse, RZ ;  /* 0x000000861c1c723c */ /* 0x080fec00000018ff */
[----:B------:R-:W-:Y:S01]  /*66a0*/  HMMA.16816.F32 R32, R32, R134, RZ ;  /* 0x000000862020723c */ /* 0x000fe200000018ff */
[----:B------:R-:W-:Y:S05]  /*66b0*/  LDSM.16.M88.4 R132, [R175+UR4+0x7000] ;  /* 0x00700004af84783b */ /* 0x000fea0008000200 */
[-C--:B----4-:R-:W-:Y:S06]  /*66c0*/  HMMA.16816.F32 R4, R136, R140.reuse, R4 ;  /* 0x0000008c8804723c */ /* 0x090fec0000001804 */
[C---:B--2---:R-:W-:Y:S06]  /*66d0*/  HMMA.16816.F32 R8, R144.reuse, R140, R8 ;  /* 0x0000008c9008723c */ /* 0x044fec0000001808 */
[-C--:B------:R-:W-:Y:S06]  /*66e0*/  HMMA.16816.F32 R12, R144, R142.reuse, R12 ;  /* 0x0000008e900c723c */ /* 0x080fec000000180c */
[C---:B------:R-:W-:Y:S01]  /*66f0*/  HMMA.16816.F32 R16, R136.reuse, R142, R16 ;  /* 0x0000008e8810723c */ /* 0x040fe20000001810 */
[----:B------:R-:W1:Y:S05]  /*6700*/  LDSM.16.M88.4 R140, [R172+UR4+0x11000] ;  /* 0x01100004ac8c783b */ /* 0x000e6a0008000200 */
[-C--:B---3--:R-:W-:Y:S06]  /*6710*/  HMMA.16816.F32 R20, R136, R148.reuse, R20 ;  /* 0x000000948814723c */ /* 0x088fec0000001814 */
[C---:B------:R-:W-:Y:S06]  /*6720*/  HMMA.16816.F32 R24, R144.reuse, R148, R24 ;  /* 0x000000949018723c */ /* 0x040fec0000001818 */
[-C--:B------:R-:W-:Y:S01]  /*6730*/  HMMA.16816.F32 R28, R144, R150.reuse, R28 ;  /* 0x00000096901c723c */ /* 0x080fe2000000181c */
[----:B------:R-:W-:Y:S05]  /*6740*/  LDSM.16.M88.4 R144, [R0+0x1800] ;  /* 0x001800000090783b */ /* 0x000fea0000000200 */
[----:B------:R-:W-:Y:S03]  /*6750*/  HMMA.16816.F32 R32, R136, R150, R32 ;  /* 0x000000968820723c */ /* 0x000fe60000001820 */
[----:B------:R-:W-:Y:S08]  /*6760*/  LDSM.16.M88.4 R136, [R0+0x1000] ;  /* 0x001000000088783b */ /* 0x000ff00000000200 */
[----:B------:R-:W-:Y:S01]  /*6770*/  LDSM.16.M88.4 R148, [R173+0x8400] ;  /* 0x00840000ad94783b */ /* 0x000fe20000000200 */
[-C--:B-1----:R-:W-:Y:S06]  /*6780*/  HMMA.16816.F32 R4, R132, R140.reuse, R4 ;  /* 0x0000008c8404723c */ /* 0x082fec0000001804 */
[C---:B------:R-:W-:Y:S06]  /*6790*/  HMMA.16816.F32 R8, R152.reuse, R140, R8 ;  /* 0x0000008c9808723c */ /* 0x040fec0000001808 */
[-C--:B------:R-:W-:Y:S06]  /*67a0*/  HMMA.16816.F32 R12, R152, R142.reuse, R12 ;  /* 0x0000008e980c723c */ /* 0x080fec000000180c */
[C---:B------:R-:W-:Y:S01]  /*67b0*/  HMMA.16816.F32 R16, R132.reuse, R142, R16 ;  /* 0x0000008e8410723c */ /* 0x040fe20000001810 */
[----:B------:R-:W1:Y:S05]  /*67c0*/  LDSM.16.M88.4 R140, [R173+0x8000] ;  /* 0x00800000ad8c783b */ /* 0x000e6a0000000200 */
[-C--:B------:R-:W-:Y:S06]  /*67d0*/  HMMA.16816.F32 R20, R132, R156.reuse, R20 ;  /* 0x0000009c8414723c */ /* 0x080fec0000001814 */
[C---:B------:R-:W-:Y:S06]  /*67e0*/  HMMA.16816.F32 R24, R152.reuse, R156, R24 ;  /* 0x0000009c9818723c */ /* 0x040fec0000001818 */
[-C--:B------:R-:W-:Y:S01]  /*67f0*/  HMMA.16816.F32 R28, R152, R158.reuse, R28 ;  /* 0x0000009e981c723c */ /* 0x080fe2000000181c */
[----:B------:R-:W-:Y:S05]  /*6800*/  LDSM.16.M88.4 R152, [R175+UR4+0x8800] ;  /* 0x00880004af98783b */ /* 0x000fea0008000200 */
[----:B------:R-:W-:Y:S03]  /*6810*/  HMMA.16816.F32 R32, R132, R158, R32 ;  /* 0x0000009e8420723c */ /* 0x000fe60000001820 */
[----:B------:R-:W-:Y:S08]  /*6820*/  LDSM.16.M88.4 R132, [R175+UR4+0x8000] ;  /* 0x00800004af84783b */ /* 0x000ff00008000200 */
[----:B------:R-:W-:Y:S01]  /*6830*/  LDSM.16.M88.4 R156, [R172+UR4+0x13400] ;  /* 0x01340004ac9c783b */ /* 0x000fe20008000200 */
[-C--:B-1----:R-:W-:Y:S06]  /*6840*/  HMMA.16816.F32 R4, R136, R140.reuse, R4 ;  /* 0x0000008c8804723c */ /* 0x082fec0000001804 */
[C---:B------:R-:W-:Y:S06]  /*6850*/  HMMA.16816.F32 R8, R144.reuse, R140, R8 ;  /* 0x0000008c9008723c */ /* 0x040fec0000001808 */
        /* <DEDUP_REMOVED lines=8> */
[----:B------:R-:W2:Y:S08]  /*68e0*/  LDSM.16.M88.4 R136, [R0+0x2000] ;  /* 0x002000000088783b */ /* 0x000eb00000000200 */
        /* <DEDUP_REMOVED lines=9> */
[----:B------:R-:W-:Y:S06]  /*6980*/  HMMA.16816.F32 R32, R132, R158, R32 ;  /* 0x0000009e8420723c */ /* 0x000fec0000001820 */
[-C--:B--2---:R-:W-:Y:S06]  /*6990*/  HMMA.16816.F32 R4, R136, R144.reuse, R4 ;  /* 0x000000908804723c */ /* 0x084fec0000001804 */
[C---:B-1----:R-:W-:Y:S06]  /*69a0*/  HMMA.16816.F32 R8, R140.reuse, R144, R8 ;  /* 0x000000908c08723c */ /* 0x042fec0000001808 */
[-C--:B------:R-:W-:Y:S06]  /*69b0*/  HMMA.16816.F32 R12, R140, R146.reuse, R12 ;  /* 0x000000928c0c723c */ /* 0x080fec000000180c */
[C---:B------:R-:W-:Y:S06]  /*69c0*/  HMMA.16816.F32 R16, R136.reuse, R146, R16 ;  /* 0x000000928810723c */ /* 0x040fec0000001810 */
[----:B------:R-:W-:Y:S01]  /*69d0*/  FADD.FTZ R0, -R163, R4 ;  /* 0x00000004a3007221 */ /* 0x000fe20000010100 */
[-C--:B------:R-:W-:Y:S04]  /*69e0*/  HMMA.16816.F32 R20, R136, R148.reuse, R20 ;  /* 0x000000948814723c */ /* 0x080fe80000001814 */
[-C--:B------:R-:W-:Y:S02]  /*69f0*/  FSEL R0, R0, R163.reuse, P0 ;  /* 0x000000a300007208 */ /* 0x080fe40000000000 */
[C---:B------:R-:W-:Y:S04]  /*6a00*/  HMMA.16816.F32 R24, R140.reuse, R148, R24 ;  /* 0x000000948c18723c */ /* 0x040fe80000001818 */
[----:B------:R-:W-:Y:S01]  /*6a10*/  FSETP.GE.FTZ.AND P0, PT, R164, RZ, PT ;  /* 0x000000ffa400720b */ /* 0x000fe20003f16000 */
[----:B------:R-:W-:Y:S01]  /*6a20*/  FMUL.FTZ R133, R197, R0 ;  /* 0x00000000c5857220 */ /* 0x000fe20000410000 */
[-C--:B------:R-:W-:Y:S05]  /*6a30*/  HMMA.16816.F32 R28, R140, R150.reuse, R28 ;  /* 0x000000968c1c723c */ /* 0x080fea000000181c */
[C---:B------:R-:W-:Y:S01]  /*6a40*/  FADD.FTZ R132, -R163.reuse, R5 ;  /* 0x00000005a3847221 */ /* 0x040fe20000010100 */
[----:B------:R-:W-:Y:S05]  /*6a50*/  HMMA.16816.F32 R32, R136, R150, R32 ;  /* 0x000000968820723c */ /* 0x000fea0000001820 */
[C---:B------:R-:W-:Y:S01]  /*6a60*/  FADD.FTZ R16, -R163.reuse, R16 ;  /* 0x00000010a3107221 */ /* 0x040fe20000010100 */
[C---:B------:R-:W-:Y:S01]  /*6a70*/  FADD.FTZ R0, -R163.reuse, R21 ;  /* 0x00000015a3007221 */ /* 0x040fe20000010100 */
[C---:B------:R-:W-:Y:S01]  /*6a80*/  FADD.FTZ R5, -R163.reuse, R17 ;  /* 0x00000011a3057221 */ /* 0x040fe20000010100 */
[-C--:B------:R-:W-:Y:S03]  /*6a90*/  FSEL R17, R132, R163.reuse, P5 ;  /* 0x000000a384117208 */ /* 0x080fe60002800000 */
[----:B------:R-:W-:Y:S01]  /*6aa0*/  FSEL R0, R0, R163, P1 ;  /* 0x000000a300007208 */ /* 0x000fe20000800000 */
[----:B------:R-:W-:Y:S01]  /*6ab0*/  FADD.FTZ R4, -R163, R20 ;  /* 0x00000014a3047221 */ /* 0x000fe20000010100 */
[----:B------:R-:W-:Y:S01]  /*6ac0*/  FSETP.GE.FTZ.AND P1, PT, R165, RZ, PT ;  /* 0x000000ffa500720b */ /* 0x000fe20003f36000 */
[----:B------:R-:W-:Y:S01]  /*6ad0*/  FMUL.FTZ R20, R200, R17 ;  /* 0x00000011c8147220 */ /* 0x000fe20000410000 */
[-C--:B------:R-:W-:Y:S01]  /*6ae0*/  FSEL R16, R16, R163.reuse, P4 ;  /* 0x000000a310107208 */ /* 0x080fe20002000000 */
[----:B------:R-:W-:Y:S01]  /*6af0*/  FMUL.FTZ R0, R168, R0 ;  /* 0x00000000a8007220 */ /* 0x000fe20000410000 */
[-C--:B------:R-:W-:Y:S01]  /*6b00*/  FSEL R5, R5, R163.reuse, P3 ;  /* 0x000000a305057208 */ /* 0x080fe20001800000 */
[----:B------:R-:W-:Y:S01]  /*6b10*/  FADD.FTZ R6, -R162, R6 ;  /* 0x00000006a2067221 */ /* 0x000fe20000010100 */
[----:B------:R-:W-:Y:S01]  /*6b20*/  FSEL R4, R4, R163, P2 ;  /* 0x000000a304047208 */ /* 0x000fe20001000000 */
[----:B------:R-:W-:Y:S01]  /*6b30*/  FMUL.FTZ R17, R186, R16 ;  /* 0x00000010ba117220 */ /* 0x000fe20000410000 */
[----:B------:R-:W-:Y:S01]  /*6b40*/  FSETP.GE.FTZ.AND P2, PT, R202, RZ, PT ;  /* 0x000000ffca00720b */ /* 0x000fe20003f56000 */
[----:B------:R-:W-:Y:S01]  /*6b50*/  FMUL.FTZ R5, R171, R5 ;  /* 0x00000005ab057220 */ /* 0x000fe20000410000 */
[----:B------:R-:W-:Y:S01]  /*6b60*/  FADD.FTZ R7, -R162, R7 ;  /* 0x00000007a2077221 */ /* 0x000fe20000010100 */
[----:B------:R-:W-:Y:S01]  /*6b70*/  FADD.FTZ R32, -R163, R32 ;  /* 0x00000020a3207221 */ /* 0x000fe20000010100 */
[----:B------:R-:W-:Y:S01]  /*6b80*/  FSEL R21, R6, R162, P2 ;  /* 0x000000a206157208 */ /* 0x000fe20001000000 */
        /* <DEDUP_REMOVED lines=10> */
[----:B------:R-:W-:Y:S05]  /*6c30*/  FSEL R20, R7, R162, P1 ;  /* 0x000000a207147208 */ /* 0x000fea0000800000 */
        /* <DEDUP_REMOVED lines=9> */
[C---:B------:R-:W-:Y:S01]  /*6cd0*/  VIADD R0, R219.reuse, UR10 ;  /* 0x0000000adb007c36 */ /* 0x040fe20008000000 */
[C---:B------:R-:W-:Y:S01]  /*6ce0*/  @!P2 IADD3 R16, R219.reuse, UR10, RZ ;  /* 0x0000000adb10ac10 */ /* 0x040fe2000fffe0ff */
[----:B------:R-:W-:Y:S01]  /*6cf0*/  @!P1 VIADD R17, R219, UR10 ;  /* 0x0000000adb119c36 */ /* 0x000fe20008000000 */
[----:B------:R2:W-:Y:S01]  /*6d00*/  @P3 STS [R207], RZ ;  /* 0x000000ffcf003388 */ /* 0x0005e20000000800 */
[----:B------:R-:W-:Y:S01]  /*6d10*/  VIADD R174, R174, UR10 ;  /* 0x0000000aaeae7c36 */ /* 0x000fe20008000000 */
[----:B------:R-:W-:Y:S02]  /*6d20*/  MOV R219, R0 ;  /* 0x0000000000db7202 */ /* 0x000fe40000000f00 */
[----:B------:R2:W-:Y:S01]  /*6d30*/  @P3 STS [R207+0x4], RZ ;  /* 0x000004ffcf003388 */ /* 0x0005e20000000800 */
[----:B-1----:R-:W-:Y:S03]  /*6d40*/  LEA R6, -R6, RZ, 0x6 ;  /* 0x000000ff06067211 */ /* 0x002fe600078e31ff */
[----:B------:R2:W-:Y:S01]  /*6d50*/  @P3 STS [R207+0x8], RZ ;  /* 0x000008ffcf003388 */ /* 0x0005e20000000800 */
[C---:B------:R-:W-:Y:S02]  /*6d60*/  LEA R216, P4, R6.reuse, R216, 0x1 ;  /* 0x000000d806d87211 */ /* 0x040fe400078808ff */
[----:B------:R-:W-:Y:S01]  /*6d70*/  SHF.R.S32.HI R7, RZ, 0x1f, R6 ;  /* 0x0000001fff077819 */ /* 0x000fe20000011406 */
[----:B------:R2:W-:Y:S03]  /*6d80*/  @P3 STS [R207+0xc], RZ ;  /* 0x00000cffcf003388 */ /* 0x0005e60000000800 */
[----:B------:R-:W-:Y:S01]  /*6d90*/  LEA.HI.X R214, R6, R214, R7, 0x1, P4 ;  /* 0x000000d606d67211 */ /* 0x000fe200020f0c07 */
[----:B------:R-:W-:Y:S04]  /*6da0*/  @!P3 IMAD.MOV.U32 R6, RZ, RZ, R216 ;  /* 0x000000ffff06b224 */ /* 0x000fe800078e00d8 */
[--C-:B------:R-:W-:Y:S05]  /*6db0*/  @!P3 IMAD.MOV.U32 R7, RZ, RZ, R214.reuse ;  /* 0x000000ffff07b224 */ /* 0x100fea00078e00d6 */
        /* <DEDUP_REMOVED lines=8> */
[-C--:B-1----:R-:W-:Y:S01]  /*6e40*/  @!P2 MOV R6, R216.reuse ;  /* 0x000000d80006a202 */ /* 0x082fe20000000f00 */
[--C-:B------:R-:W-:Y:S05]  /*6e50*/  @!P2 IMAD.MOV.U32 R7, RZ, RZ, R214.reuse ;  /* 0x000000ffff07a224 */ /* 0x100fea00078e00d6 */
        /* <DEDUP_REMOVED lines=8> */
[----:B-1----:R-:W-:Y:S01]  /*6ee0*/  @!P1 MOV R6, R216 ;  /* 0x000000d800069202 */ /* 0x002fe20000000f00 */
[----:B------:R-:W-:Y:S05]  /*6ef0*/  @!P1 IMAD.MOV.U32 R7, RZ, RZ, R214 ;  /* 0x000000ffff079224 */ /* 0x000fea00078e00d6 */
[----:B------:R-:W-:Y:S01]  /*6f00*/  @!PT LDS RZ, [RZ] ;  /* 0x00000000fffff984 */ /* 0x000fe20000000800 */
[----:B------:R-:W-:Y:S01]  /*6f10*/  @!PT LDS RZ, [RZ] ;  /* 0x00000000fffff984 */ /* 0x000fe20000000800 */
[----:B------:R-:W-:Y:S01]  /*6f20*/  @!PT LDS RZ, [RZ] ;  /* 0x00000000fffff984 */ /* 0x000fe20000000800 */
[----:B------:R2:W-:Y:S04]  /*6f30*/  @!P1 LDGSTS.E.BYPASS.LTC128B.128 [R17+0x2000], desc[UR8][R6.64+0x80] ;  /* 0x0200008006119fae */ /* 0x0005e8000b901d48 */
[----:B------:R-:W0:Y:S02]  /*6f40*/  LDGDEPBAR ;  /* 0x00000000000079af */ /* 0x000e240000000000 */
.L_x_596:
[----:B------:R1:W-:Y:S01]  /*6f50*/  STS [R212+0x15000], R4 ;  /* 0x01500004d4007388 */ /* 0x0003e20000000800 */
[----:B------:R-:W-:Y:S01]  /*6f60*/  FSETP.GE.FTZ.AND P4, PT, R191, RZ, PT ;  /* 0x000000ffbf00720b */ /* 0x000fe20003f96000 */
[----:B------:R-:W-:Y:S01]  /*6f70*/  FMUL.FTZ R21, R202, R21 ;  /* 0x00000015ca157220 */ /* 0x000fe20000410000 */
[----:B------:R-:W-:Y:S01]  /*6f80*/  FMUL.FTZ R20, R201, R20 ;  /* 0x00000014c9147220 */ /* 0x000fe20000410000 */
[C---:B------:R-:W-:Y:S01]  /*6f90*/  FADD.FTZ R0, -R162.reuse, R18 ;  /* 0x00000012a2007221 */ /* 0x040fe20000010100 */
[----:B------:R-:W-:Y:S01]  /*6fa0*/  FSETP.GE.FTZ.AND P1, PT, R189, RZ, PT ;  /* 0x000000ffbd00720b */ /* 0x000fe20003f36000 */
[C---:B------:R-:W-:Y:S01]  /*6fb0*/  FADD.FTZ R22, -R162.reuse, R22 ;  /* 0x00000016a2167221 */ /* 0x040fe20000010100 */
        /* <DEDUP_REMOVED lines=47> */
[-C--:B------:R-:W-:Y:S02]  /*72b0*/  FSEL R28, R28, R161.reuse, P2 ;  /* 0x000000a11c1c7208 */ /* 0x080fe40001000000 */
[-C--:B------:R-:W-:Y:S02]  /*72c0*/  FSEL R25, R25, R161.reuse, P3 ;  /* 0x000000a119197208 */ /* 0x080fe40001800000 */
        /* <DEDUP_REMOVED lines=11> */
[----:B------:R-:W-:Y:S01]  /*7380*/  FADD.FTZ R6, -R160, R14 ;  /* 0x0000000ea0067221 */ /* 0x000fe20000010100 */
        /* <DEDUP_REMOVED lines=30> */
[----:B------:R-:W-:Y:S01]  /*7570*/  F2FP.F16.F32.PACK_AB R17, R163, R32 ;  /* 0x00000020a311723e */ /* 0x000fe200000000ff */
[----:B------:R-:W-:Y:S02]  /*7580*/  IMAD.MOV.U32 R163, RZ, RZ, R217 ;  /* 0x000000ffffa37224 */ /* 0x000fe400078e00d9 */
[----:B------:R-:W-:Y:S01]  /*7590*/  STS [R211+0x16000], R8 ;  /* 0x01600008d3007388 */ /* 0x000fe20000000800 */
[----:B------:R-:W-:Y:S01]  /*75a0*/  FMUL.FTZ R13, R194, R6 ;  /* 0x00000006c20d7220 */ /* 0x000fe20000410000 */
[----:B------:R-:W-:Y:S01]  /*75b0*/  F2FP.F16.F32.PACK_AB R12, R162, R34 ;  /* 0x00000022a20c723e */ /* 0x000fe200000000ff */
[----:B------:R-:W-:Y:S02]  /*75c0*/  FMUL.FTZ R6, R183, R160 ;  /* 0x000000a0b7067220 */ /* 0x000fe40000410000 */
[----:B------:R-:W-:Y:S01]  /*75d0*/  STS [R211+0x16400], R4 ;  /* 0x01640004d3007388 */ /* 0x000fe20000000800 */
[----:B------:R-:W-:Y:S01]  /*75e0*/  F2FP.F16.F32.PACK_AB R7, R7, R24 ;  /* 0x000000180707723e */ /* 0x000fe200000000ff */
[----:B------:R-:W-:Y:S01]  /*75f0*/  IMAD.MOV.U32 R162, RZ, RZ, R218 ;  /* 0x000000ffffa27224 */ /* 0x000fe200078e00da */
[----:B-1----:R-:W-:Y:S02]  /*7600*/  F2FP.F16.F32.PACK_AB R0, R11, R13 ;  /* 0x0000000d0b00723e */ /* 0x002fe400000000ff */
[----:B------:R-:W-:Y:S01]  /*7610*/  STS [R210+0x15000], R132 ;  /* 0x01500084d2007388 */ /* 0x000fe20000000800 */
[----:B------:R-:W-:Y:S02]  /*7620*/  F2FP.F16.F32.PACK_AB R9, R9, R28 ;  /* 0x0000001c0909723e */ /* 0x000fe400000000ff */
[----:B------:R-:W-:Y:S02]  /*7630*/  F2FP.F16.F32.PACK_AB R6, R6, R10 ;  /* 0x0000000a0606723e */ /* 0x000fe400000000ff */
        /* <DEDUP_REMOVED lines=114> */
.L_x_597:
[----:B------:R-:W-:Y:S01]  /*7d60*/  LDSM.16.M88.4 R24, [R176] ;  /* 0x00000000b018783b */ /* 0x000fe20000000200 */
[----:B--2---:R-:W-:Y:S01]  /*7d70*/  @P0 VIADD R4, R230, 0xffffffc0 ;  /* 0xffffffc0e6040836 */ /* 0x004fe20000000000 */
[C---:B------:R-:W-:Y:S01]  /*7d80*/  LEA R218, P1, R239.reuse, R162, 0x2 ;  /* 0x000000a2efda7211 */ /* 0x040fe200078210ff */
[----:B------:R-:W-:Y:S01]  /*7d90*/  @UP2 UIADD3 UR13, UP0, UR14, -0x100, URZ ;  /* 0xffffff000e0d2890 */ /* 0x000fe2000ff1e03f */
[----:B------:R-:W1:Y:S01]  /*7da0*/  LDSM.16.MT88.4 R8, [R0+0x9000] ;  /* 0x009000000008783b */ /* 0x000e620000004200 */
[----:B------:R-:W-:Y:S01]  /*7db0*/  @P0 IMAD.WIDE R160, R4, R249, UR14 ;  /* 0x0000000e04a00e25 */ /* 0x000fe2000f8e02f9 */
[----:B------:R-:W-:Y:S01]  /*7dc0*/  LEA.HI.X.SX32 R217, R239, R163, 0x2, P1 ;  /* 0x000000a3efd97211 */ /* 0x000fe200008f16ff */
[----:B------:R-:W-:Y:S01]  /*7dd0*/  @UP2 UIADD3.X UR10, UR15, -0x1, URZ, UP0, !UPT ;  /* 0xffffffff0f0a2890 */ /* 0x000fe200087fe43f */
[----:B------:R-:W2:Y:S01]  /*7de0*/  LDSM.16.MT88.4 R16, [R0+0xb000] ;  /* 0x00b000000010783b */ /* 0x000ea20000004200 */
[----:B------:R-:W-:Y:S01]  /*7df0*/  UISETP.GT.AND UP1, UPT, UR6, UR32, UPT ;  /* 0x000000200600728c */ /* 0x000fe2000bf24270 */
[----:B------:R-:W-:Y:S02]  /*7e00*/  @UP2 UMOV UR14, UR13 ;  /* 0x0000000d000e2c82 */ /* 0x000fe40008000000 */
[----:B------:R-:W3:Y:S02]  /*7e10*/  LDSM.16.MT88.4 R28, [R0+0xd000] ;  /* 0x00d00000001c783b */ /* 0x000ee40000004200 */
[----:B------:R-:W-:Y:S01]  /*7e20*/  @UP2 UMOV UR15, UR10 ;  /* 0x0000000a000f2c82 */ /* 0x000fe20008000000 */
[----:B------:R-:W-:Y:S01]  /*7e30*/  ULOP3.LUT UR10, UR6, 0x1, URZ, 0xc0, !UPT ;  /* 0x00000001060a7892 */ /* 0x000fe2000f8ec03f */
[----:B------:R-:W-:Y:S01]  /*7e40*/  LDSM.16.M88.4 R32, [R177] ;  /* 0x00000000b120783b */ /* 0x000fe20000000200 */
[----:B------:R-:W-:Y:S02]  /*7e50*/  UIADD3 UR6, UR6, -0x1, URZ ;  /* 0xffffffff06067890 */ /* 0x000fe4000fffe03f */
[----:B------:R-:W-:Y:S01]  /*7e60*/  UISETP.NE.U32.AND UP0, UPT, UR10, 0x1, UPT ;  /* 0x000000010a00788c */ /* 0x000fe2000bf05070 */
[----:B------:R-:W4:Y:S04]  /*7e70*/  LDSM.16.MT88.4 R132, [R0+0x9400] ;  /* 0x009400000084783b */ /* 0x000f280000004200 */
        /* <DEDUP_REMOVED lines=19> */
[----:B------:R-:W3:Y:S05]  /*7fb0*/  LDSM.16.M88.4 R132, [R178] ;  /* 0x00000000b284783b */ /* 0x000eea0000000200 */
[C---:B------:R-:W-:Y:S06]  /*7fc0*/  HMMA.16816.F32 R12, R32.reuse, R136, R12 ;  /* 0x00000088200c723c */ /* 0x040fec000000180c */
[C---:B------:R-:W-:Y:S01]  /*7fd0*/  HMMA.16816.F32 R16, R32.reuse, R138, R16 ;  /* 0x0000008a2010723c */ /* 0x040fe20000001810 */
[----:B------:R-:W4:Y:S05]  /*7fe0*/  LDSM.16.MT88.4 R136, [R0+0xbc00] ;  /* 0x00bc00000088783b */ /* 0x000f2a0000004200 */
[C---:B------:R-:W-:Y:S06]  /*7ff0*/  HMMA.16816.F32 R20, R32.reuse, R140, R20 ;  /* 0x0000008c2014723c */ /* 0x040fec0000001814 */
        /* <DEDUP_REMOVED lines=16> */
[C---:B----4-:R-:W-:Y:S06]  /*8100*/  HMMA.16816.F32 R12, R132.reuse, R136, R12 ;  /* 0x00000088840c723c */ /* 0x050fec000000180c */
        /* <DEDUP_REMOVED lines=24> */
[----:B------:R1:W4:Y:S05]  /*8290*/  LDSM.16.MT88.4 R32, [R0+0xec00] ;  /* 0x00ec00000020783b */ /* 0x00032a0000004200 */
[C---:B------:R-:W-:Y:S06]  /*82a0*/  HMMA.16816.F32 R4, R132.reuse, R148, R4 ;  /* 0x000000948404723c */ /* 0x040fec0000001804 */
[C---:B------:R-:W-:Y:S06]  /*82b0*/  HMMA.16816.F32 R8, R132.reuse, R150, R8 ;  /* 0x000000968408723c */ /* 0x040fec0000001808 */
[C---:B------:R-:W-:Y:S06]  /*82c0*/  HMMA.16816.F32 R12, R132.reuse, R152, R12 ;  /* 0x00000098840c723c */ /* 0x040fec000000180c */
[C---:B------:R-:W-:Y:S01]  /*82d0*/  HMMA.16816.F32 R16, R132.reuse, R154, R16 ;  /* 0x0000009a8410723c */ /* 0x040fe20000001810 */
[----:B-1----:R-:W-:Y:S05]  /*82e0*/  IMAD.U32 R0, RZ, RZ, UR20 ;  /* 0x00000014ff007e24 */ /* 0x002fea000f8e00ff */
[C---:B--2---:R-:W-:Y:S06]  /*82f0*/  HMMA.16816.F32 R20, R132.reuse, R28, R20 ;  /* 0x0000001c8414723c */ /* 0x044fec0000001814 */
[----:B------:R-:W-:Y:S05]  /*8300*/  HMMA.16816.F32 R24, R132, R30, R24 ;  /* 0x0000001e8418723c */ /* 0x000fea0000001818 */
[----:B------:R-:W-:Y:S01]  /*8310*/  IMAD.MOV.U32 R28, RZ, RZ, R218 ;  /* 0x000000ffff1c7224 */ /* 0x000fe200078e00da */
[C---:B---3--:R-:W-:Y:S01]  /*8320*/  HMMA.16816.F32 R4, R140.reuse, R156, R4 ;  /* 0x0000009c8c04723c */ /* 0x048fe20000001804 */
[----:B------:R-:W-:Y:S04]  /*8330*/  IMAD.U32 R30, RZ, RZ, UR20 ;  /* 0x00000014ff1e7e24 */ /* 0x000fe8000f8e00ff */
[----:B------:R-:W-:Y:S01]  /*8340*/  IMAD.MOV.U32 R29, RZ, RZ, R217 ;  /* 0x000000ffff1d7224 */ /* 0x000fe200078e00d9 */
[C---:B------:R-:W-:Y:S01]  /*8350*/  HMMA.16816.F32 R8, R140.reuse, R158, R8 ;  /* 0x0000009e8c08723c */ /* 0x040fe20000001808 */
[----:B------:R-:W-:Y:S04]  /*8360*/  IMAD.U32 R132, RZ, RZ, UR21 ;  /* 0x00000015ff847e24 */ /* 0x000fe8000f8e00ff */
[-C--:B------:R-:W-:Y:S01]  /*8370*/  LEA R30, P1, R30, R28.reuse, 0x2 ;  /* 0x0000001c1e1e7211 */ /* 0x080fe200078210ff */
[C---:B----4-:R-:W-:Y:S05]  /*8380*/  HMMA.16816.F32 R12, R140.reuse, R136, R12 ;  /* 0x000000888c0c723c */ /* 0x050fea000000180c */
[-C--:B------:R-:W-:Y:S01]  /*8390*/  LEA.HI.X.SX32 R31, R0, R29.reuse, 0x2, P1 ;  /* 0x0000001d001f7211 */ /* 0x080fe200008f16ff */
[C---:B------:R-:W-:Y:S01]  /*83a0*/  HMMA.16816.F32 R16, R140.reuse, R138, R16 ;  /* 0x0000008a8c10723c */ /* 0x040fe20000001810 */
[----:B------:R-:W-:Y:S01]  /*83b0*/  LDSM.16.MT88.4 R136, [R3+0x2400] ;  /* 0x002400000388783b */ /* 0x000fe20000004200 */
[----:B------:R-:W-:Y:S03]  /*83c0*/  IMAD.U32 R0, RZ, RZ, UR21 ;  /* 0x00000015ff007e24 */ /* 0x000fe6000f8e00ff */
[----:B------:R1:W-:Y:S01]  /*83d0*/  REDG.E.ADD.F32.FTZ.RN.STRONG.GPU desc[UR8][R28.64], R4 ;  /* 0x000000041c0079a6 */ /* 0x0003e2000c10f388 */
[C---:B------:R-:W-:Y:S03]  /*83e0*/  HMMA.16816.F32 R20, R140.reuse, R32, R20 ;  /* 0x000000208c14723c */ /* 0x040fe60000001814 */
[----:B------:R2:W-:Y:S02]  /*83f0*/  REDG.E.ADD.F32.FTZ.RN.STRONG.GPU desc[UR8][R30.64], R5 ;  /* 0x000000051e0079a6 */ /* 0x0005e4000c10f388 */
[-C--:B------:R-:W-:Y:S01]  /*8400*/  LEA R132, P0, R132, R28.reuse, 0x2 ;  /* 0x0000001c84847211 */ /* 0x080fe200078010ff */
[----:B------:R-:W-:Y:S01]  /*8410*/  HMMA.16816.F32 R24, R140, R34, R24 ;  /* 0x000000228c18723c */ /* 0x000fe20000001818 */
[----:B------:R-:W-:Y:S04]  /*8420*/  IMAD.U32 R32, RZ, RZ, UR38 ;  /* 0x00000026ff207e24 */ /* 0x000fe8000f8e00ff */
[----:B------:R-:W-:Y:S01]  /*8430*/  IMAD.U32 R33, RZ, RZ, UR39 ;  /* 0x00000027ff217e24 */ /* 0x000fe2000f8e00ff */
[-C--:B------:R-:W-:Y:S01]  /*8440*/  LEA.HI.X.SX32 R133, R0, R29.reuse, 0x2, P0 ;  /* 0x0000001d00857211 */ /* 0x080fe200000f16ff */
[----:B------:R-:W-:Y:S01]  /*8450*/  IMAD.U32 R34, RZ, RZ, UR39 ;  /* 0x00000027ff227e24 */ /* 0x000fe2000f8e00ff */
[-C--:B------:R-:W-:Y:S03]  /*8460*/  LEA R32, P1, R32, R28.reuse, 0x2 ;  /* 0x0000001c20207211 */ /* 0x080fe600078210ff */
[----:B------:R3:W-:Y:S01]  /*8470*/  REDG.E.ADD.F32.FTZ.RN.STRONG.GPU desc[UR8][R132.64], R6 ;  /* 0x00000006840079a6 */ /* 0x0007e2000c10f388 */
[-C--:B------:R-:W-:Y:S01]  /*8480*/  LEA R34, P2, R34, R28.reuse, 0x2 ;  /* 0x0000001c22227211 */ /* 0x080fe200078410ff */
[----:B------:R-:W-:Y:S02]  /*8490*/  IMAD.U32 R0, RZ, RZ, UR37 ;  /* 0x00000025ff007e24 */ /* 0x000fe4000f8e00ff */
[----:B------:R-:W-:Y:S01]  /*84a0*/  LDSM.16.MT88.4 R132, [R2+0x17800] ;  /* 0x017800000284783b */ /* 0x000fe20000004200 */
[-C--:B------:R-:W-:Y:S01]  /*84b0*/  LEA.HI.X.SX32 R35, R33, R29.reuse, 0x2, P2 ;  /* 0x0000001d21237211 */ /* 0x080fe200010f16ff */
[----:B-1----:R-:W-:Y:S04]  /*84c0*/  IMAD.U32 R4, RZ, RZ, UR37 ;  /* 0x00000025ff047e24 */ /* 0x002fe8000f8e00ff */
[----:B------:R1:W-:Y:S01]  /*84d0*/  REDG.E.ADD.F32.FTZ.RN.STRONG.GPU desc[UR8][R34.64], R7 ;  /* 0x00000007220079a6 */ /* 0x0003e2000c10f388 */
[----:B--2---:R-:W-:Y:S01]  /*84e0*/  IMAD.U32 R5, RZ, RZ, UR38 ;  /* 0x00000026ff057e24 */ /* 0x004fe2000f8e00ff */
[-C--:B------:R-:W-:Y:S04]  /*84f0*/  LEA R4, P0, R4, R28.reuse, 0x2 ;  /* 0x0000001c04047211 */ /* 0x080fe800078010ff */
[-C--:B------:R-:W-:Y:S02]  /*8500*/  LEA.HI.X.SX32 R33, R5, R29.reuse, 0x2, P1 ;  /* 0x0000001d05217211 */ /* 0x080fe400008f16ff */
[-C--:B------:R-:W-:Y:S01]  /*8510*/  LEA.HI.X.SX32 R5, R0, R29.reuse, 0x2, P0 ;  /* 0x0000001d00057211 */ /* 0x080fe200000f16ff */
[----:B------:R-:W-:Y:S02]  /*8520*/  IMAD.U32 R0, RZ, RZ, UR36 ;  /* 0x00000024ff007e24 */ /* 0x000fe4000f8e00ff */
[----:B------:R2:W-:Y:S04]  /*8530*/  REDG.E.ADD.F32.FTZ.RN.STRONG.GPU desc[UR8][R32.64], R8 ;  /* 0x00000008200079a6 */ /* 0x0005e8000c10f388 */
[----:B------:R4:W-:Y:S01]  /*8540*/  REDG.E.ADD.F32.FTZ.RN.STRONG.GPU desc[UR8][R4.64], R9 ;  /* 0x00000009040079a6 */ /* 0x0009e2000c10f388 */
[----:B---3--:R-:W-:Y:S02]  /*8550*/  IMAD.U32 R6, RZ, RZ, UR31 ;  /* 0x0000001fff067e24 */ /* 0x008fe4000f8e00ff */
[----:B-1----:R-:W-:Y:S01]  /*8560*/  IMAD.U32 R7, RZ, RZ, UR30 ;  /* 0x0000001eff077e24 */ /* 0x002fe2000f8e00ff */
[----:B--2---:R-:W-:Y:S01]  /*8570*/  MOV R8, UR35 ;  /* 0x0000002300087c02 */ /* 0x004fe20008000f00 */
        /* <DEDUP_REMOVED lines=26> */
[----:B----4-:R-:W-:Y:S01]  /*8720*/  MOV R13, UR26 ;  /* 0x0000001a000d7c02 */ /* 0x010fe20008000f00 */
[----:B------:R-:W-:Y:S01]  /*8730*/  LDSM.16.MT88.4 R32, [R2+0x15800] ;  /* 0x015800000220783b */ /* 0x000fe20000004200 */
[-C--:B------:R-:W-:Y:S03]  /*8740*/  LEA R12, P4, R12, R28.reuse, 0x2 ;  /* 0x0000001c0c0c7211 */ /* 0x080fe600078810ff */
        /* <DEDUP_REMOVED lines=85> */
[----:B------:R-:W4:Y:S05]  /*8ca0*/  LDSM.16.MT88.4 R132, [R2+0x18800] ;  /* 0x018800000284783b */ /* 0x000f2a0000004200 */
[----:B------:R-:W-:Y:S01]  /*8cb0*/  HMMA.16816.F32 R128, R32, R138, R128 ;  /* 0x0000008a2080723c */ /* 0x000fe20000001880 */
[----:B------:R-:W4:Y:S04]  /*8cc0*/  LDSM.16.MT88.4 R32, [R3+0x1c00] ;  /* 0x001c00000320783b */ /* 0x000f280000004200 */
[----:B------:R2:W4:Y:S01]  /*8cd0*/  LDSM.16.MT88.4 R136, [R3+0x2c00] ;  /* 0x002c00000388783b */ /* 0x0005220000004200 */
[-C--:B-1----:R-:W-:Y:S06]  /*8ce0*/  HMMA.16816.F32 R84, R4, R8.reuse, R84 ;  /* 0x000000080454723c */ /* 0x082fec0000001854 */
[C---:B------:R-:W-:Y:S06]  /*8cf0*/  HMMA.16816.F32 R88, R12.reuse, R8, R88 ;  /* 0x000000080c58723c */ /* 0x040fec0000001858 */
[-C--:B------:R-:W-:Y:S06]  /*8d00*/  HMMA.16816.F32 R92, R12, R10.reuse, R92 ;  /* 0x0000000a0c5c723c */ /* 0x080fec000000185c */
[C---:B------:R-:W-:Y:S05]  /*8d10*/  HMMA.16816.F32 R96, R4.reuse, R10, R96 ;  /* 0x0000000a0460723c */ /* 0x040fea0000001860 */
[----:B--2---:R-:W-:Y:S01]  /*8d20*/  IMAD.MOV.U32 R3, RZ, RZ, R0 ;  /* 0x000000ffff037224 */ /* 0x004fe200078e0000 */
        /* <DEDUP_REMOVED lines=8> */
[-C--:B---3--:R-:W-:Y:S06]  /*8db0*/  HMMA.16816.F32 R84, R20, R24.reuse, R84 ;  /* 0x000000181454723c */ /* 0x088fec0000001854 */
        /* <DEDUP_REMOVED lines=96> */
[----:B------:R-:W-:Y:S01]  /*93c0*/  FMUL.FTZ R50, R50, UR6 ;  /* 0x0000000632327c20 */ /* 0x000fe20008410000 */
[----:B------:R-:W-:Y:S01]  /*93d0*/  F2FP.F16.F32.PACK_AB R32, R32, R108 ;  /* 0x0000006c2020723e */ /* 0x000fe200000000ff */
[----:B------:R1:W-:Y:S01]  /*93e0*/  STS [R244+0x200], R41 ;  /* 0x00020029f4007388 */ /* 0x0003e20000000800 */
        /* <DEDUP_REMOVED lines=14> */
[----:B------:R-:W-:Y:S01]  /*94d0*/  FMUL.FTZ R54, R54, UR6 ;  /* 0x0000000636367c20 */ /* 0x000fe20008410000 */
[----:B------:R1:W-:Y:S01]  /*94e0*/  STS [R244+0x1200], R39 ;  /* 0x00120027f4007388 */ /* 0x0003e20000000800 */
[----:B------:R-:W-:Y:S01]  /*94f0*/  FMUL.FTZ R16, R55, UR6 ;  /* 0x0000000637107c20 */ /* 0x000fe20008410000 */
[----:B------:R-:W-:Y:S01]  /*9500*/  F2FP.F16.F32.PACK_AB R124, R125, R124 ;  /* 0x0000007c7d7c723e */ /* 0x000fe200000000ff */
[----:B------:R-:W-:Y:S01]  /*9510*/  FMUL.FTZ R64, R64, UR6 ;  /* 0x0000000640407c20 */ /* 0x000fe20008410000 */
        /* <DEDUP_REMOVED lines=55> */
[----:B------:R-:W-:Y:S01]  /*9890*/  @UP0 UIADD3 UR5, UR55, UR56, URZ ;  /* 0x0000003837050290 */ /* 0x000fe2000fffe03f */
        /* <DEDUP_REMOVED lines=57> */
.L_x_599:
[----:B------:R-:W-:Y:S01]  /*9c30*/  @UP0 UIADD3 UR6, UR55, UR56, URZ ;  /* 0x0000003837060290 */ /* 0x000fe2000fffe03f */
[----:B-1----:R-:W-:Y:S01]  /*9c40*/  LEA R0, R242, UR4, 0x1 ;  /* 0x00000004f2007c11 */ /* 0x002fe2000f8e08ff */
        /* <DEDUP_REMOVED lines=18> */
.L_x_600:
[----:B------:R-:W-:Y:S01]  /*9d70*/  BAR.SYNC.DEFER_BLOCKING 0x0 ;  /* 0x0000000000007b1d */ /* 0x000fe20000010000 */
[----:B------:R-:W-:Y:S01]  /*9d80*/  USHF.R.S32.HI UR6, URZ, 0x1f, UR5 ;  /* 0x0000001f3f067899 */ /* 0x000fe20008011405 */
[--C-:B------:R-:W-:Y:S01]  /*9d90*/  SHF.R.S32.HI R7, RZ, 0x1f, R228.reuse ;  /* 0x0000001fff077819 */ /* 0x100fe200000114e4 */
[----:B------:R-:W-:Y:S01]  /*9da0*/  IMAD.U32 R3, RZ, RZ, UR10 ;  /* 0x0000000aff037e24 */ /* 0x000fe2000f8e00ff */
[----:B------:R-:W-:Y:S01]  /*9db0*/  UIMAD UR7, UR53, -0x80, UR7 ;  /* 0xffffff80350778a4 */ /* 0x000fe2000f8e0207 */
[----:B------:R-:W-:Y:S01]  /*9dc0*/  IMAD.MOV.U32 R6, RZ, RZ, R228 ;  /* 0x000000ffff067224 */ /* 0x000fe200078e00e4 */
[----:B------:R-:W-:Y:S01]  /*9dd0*/  UIMAD UR15, UR6, UR10, URZ ;  /* 0x0000000a060f72a4 */ /* 0x000fe2000f8e023f */
[----:B------:R-:W-:Y:S01]  /*9de0*/  IADD3 R8, R241, 0x40, RZ ;  /* 0x00000040f1087810 */ /* 0x000fe20007ffe0ff */
[----:B------:R-:W-:Y:S01]  /*9df0*/  USHF.R.S32.HI UR21, URZ, 0x1f, UR58 ;  /* 0x0000001f3f157899 */ /* 0x000fe2000801143a */
[----:B------:R-:W-:Y:S01]  /*9e00*/  IMAD.WIDE.U32 R4, R3, UR5, R6 ;  /* 0x0000000503047c25 */ /* 0x000fe2000f8e0006 */
[----:B------:R-:W-:Y:S01]  /*9e10*/  UIMAD UR15, UR5, UR11, UR15 ;  /* 0x0000000b050f72a4 */ /* 0x000fe2000f8e020f */
[----:B------:R-:W-:Y:S01]  /*9e20*/  ISETP.GE.AND P4, PT, R241, UR7, PT ;  /* 0x00000007f1007c0c */ /* 0x000fe2000bf86270 */
[----:B------:R-:W-:Y:S01]  /*9e30*/  ULDC.64 UR16, c[0x0][0x468] ;  /* 0x00011a0000107ab9 */ /* 0x000fe20000000a00 */
[----:B------:R-:W-:Y:S01]  /*9e40*/  ISETP.GE.AND P3, PT, R8, UR7, PT ;  /* 0x0000000708007c0c */ /* 0x000fe2000bf66270 */
[----:B------:R-:W-:Y:S01]  /*9e50*/  BSSY B0, `(.L_x_601) ;  /* 0x0000024000007945 */ /* 0x000fe20003800000 */
[----:B------:R-:W-:Y:S01]  /*9e60*/  IADD3 R4, P0, R4, UR19, RZ ;  /* 0x0000001304047c10 */ /* 0x000fe2000ff1e0ff */
[----:B------:R-:W-:Y:S01]  /*9e70*/  IMAD.U32 R3, RZ, RZ, UR15 ;  /* 0x0000000fff037e24 */ /* 0x000fe2000f8e00ff */
[----:B------:R-:W-:Y:S01]  /*9e80*/  UIMAD UR15, UR21, UR16, URZ ;  /* 0x00000010150f72a4 */ /* 0x000fe2000f8e023f */
[----:B------:R-:W-:-:S03]  /*9e90*/  SHF.R.S32.HI R25, RZ, 0x1f, R241 ;  /* 0x0000001fff197819 */ /* 0x000fc600000114f1 */
[----:B------:R-:W-:Y:S01]  /*9ea0*/  IADD3.X R5, R5, UR20, R3, P0, !PT ;  /* 0x0000001405057c10 */ /* 0x000fe200087fe403 */
[----:B------:R-:W-:Y:S01]  /*9eb0*/  IMAD.U32 R3, RZ, RZ, UR16 ;  /* 0x00000010ff037e24 */ /* 0x000fe2000f8e00ff */
[----:B------:R-:W-:Y:S01]  /*9ec0*/  UIMAD UR17, UR58, UR17, UR15 ;  /* 0x000000113a1172a4 */ /* 0x000fe2000f8e020f */
[----:B------:R1:W2:Y:S02]  /*9ed0*/  LDS.128 R36, [R0+0xa000] ;  /* 0x00a0000000247984 */ /* 0x0002a40000000c00 */
[----:B------:R-:W-:Y:S02]  /*9ee0*/  IMAD.WIDE.U32 R8, R3, UR58, R4 ;  /* 0x0000003a03087c25 */ /* 0x000fe4000f8e0004 */
[----:B------:R1:W3:Y:S03]  /*9ef0*/  LDS.128 R32, [R0+0xc000] ;  /* 0x00c0000000207984 */ /* 0x0002e60000000c00 */
[----:B------:R-:W-:Y:S01]  /*9f00*/  IADD3 R24, R9, UR17, RZ ;  /* 0x0000001109187c10 */ /* 0x000fe2000fffe0ff */
        /* <DEDUP_REMOVED lines=24> */
.L_x_602:
[----:B------:R-:W-:Y:S05]  /*a090*/  BSYNC B0 ;  /* 0x0000000000007941 */ /* 0x000fea0003800000 */
.L_x_601:
        /* <DEDUP_REMOVED lines=20> */
.L_x_604:
[----:B------:R-:W-:Y:S05]  /*a1e0*/  BSYNC B0 ;  /* 0x0000000000007941 */ /* 0x000fea0003800000 */
.L_x_603:
[----:B------:R-:W-:Y:S01]  /*a1f0*/  IMAD.U32 R3, RZ, RZ, UR12 ;  /* 0x0000000cff037e24 */ /* 0x000fe2000f8e00ff */
[----:B------:R-:W-:Y:S01]  /*a200*/  UIMAD UR6, UR6, UR12, URZ ;  /* 0x0000000c060672a4 */ /* 0x000fe2000f8e023f */
[----:B--2---:R-:W2:Y:S01]  /*a210*/  LDS.128 R20, [R0+0xf000] ;  /* 0x00f0000000147984 */ /* 0x004ea20000000c00 */
[----:B------:R-:W-:Y:S01]  /*a220*/  USHF.R.S32.HI UR10, URZ, 0x1f, UR58 ;  /* 0x0000001f3f0a7899 */ /* 0x000fe2000801143a */
[----:B------:R-:W-:Y:S01]  /*a230*/  IMAD.WIDE.U32 R6, R3, UR5, R6 ;  /* 0x0000000503067c25 */ /* 0x000fe2000f8e0006 */
[----:B------:R-:W-:Y:S01]  /*a240*/  UIMAD UR5, UR5, UR13, UR6 ;  /* 0x0000000d050572a4 */ /* 0x000fe2000f8e0206 */
[----:B------:R-:W2:Y:S01]  /*a250*/  LDS.128 R16, [R0+0x11000] ;  /* 0x0110000000107984 */ /* 0x000ea20000000c00 */
[----:B------:R-:W-:Y:S01]  /*a260*/  BSSY B0, `(.L_x_605) ;  /* 0x000001c000007945 */ /* 0x000fe20003800000 */
[----:B------:R-:W-:Y:S01]  /*a270*/  ULDC.64 UR6, c[0x0][0x470] ;  /* 0x00011c0000067ab9 */ /* 0x000fe20000000a00 */
        /* <DEDUP_REMOVED lines=26> */
.L_x_606:
[----:B------:R-:W-:Y:S05]  /*a420*/  BSYNC B0 ;  /* 0x0000000000007941 */ /* 0x000fea0003800000 */
.L_x_605:
        /* <DEDUP_REMOVED lines=18> */
.L_x_582:
[----:B------:R-:W-:Y:S05]  /*a550*/  BSYNC B1 ;  /* 0x0000000000017941 */ /* 0x000fea0003800000 */
.L_x_568:
[----:B------:R-:W-:Y:S01]  /*a560*/  R2UR UR6, R248 ;  /* 0x00000000f80672ca */ /* 0x000fe200000e0000 */
[----:B------:R-:W-:Y:S02]  /*a570*/  ULDC UR5, c[0x0][0xc] ;  /* 0x0000030000057ab9 */ /* 0x000fe40000000800 */
[----:B------:R-:W-:-:S10]  /*a580*/  UIADD3 UR53, UR5, UR53, URZ ;  /* 0x0000003505357290 */ /* 0x000fd4000fffe03f */
[----:B------:R-:W-:-:S06]  /*a590*/  UISETP.GE.AND UP0, UPT, UR53, UR6, UPT ;  /* 0x000000063500728c */ /* 0x000fcc000bf06270 */
[----:B------:R-:W-:-:S13]  /*a5a0*/  PLOP3.LUT P0, PT, PT, PT, UP0, 0x80, 0x0 ;  /* 0x000000000000781c */ /* 0x000fda0003f0f008 */
[----:B------:R-:W-:Y:S05]  /*a5b0*/  @P0 BRA `(.L_x_607) ;  /* 0x0000000000040947 */ /* 0x000fea0003800000 */
[----:B------:R-:W-:Y:S05]  /*a5c0*/  BRA `(.L_x_608) ;  /* 0xffffff6400747947 */ /* 0x000fea000383ffff */
.L_x_607:
[----:B------:R-:W-:Y:S05]  /*a5d0*/  EXIT ;  /* 0x000000000000794d */ /* 0x000fea0003800000 */
.L_x_609:
        /* <DEDUP_REMOVED lines=10> */
.L_x_690:


//--------------------- .text._ZN5flash44flash_bwd_dq_dk_dv_loop_seqk_parallel_kernelI23Flash_bwd_kernel_traitsILi96ELi64ELi128ELi8ELi2ELi4ELi4ELb0ELb0EN7cutlass6half_tE19Flash_kernel_traitsILi96ELi64ELi128ELi8ES3_EELb0ELb1ELb0ELb1ELb0ELb0ELb1EEEvNS_16Flash_bwd_paramsE --------------------------
	.section	.text._ZN5flash44flash_bwd_dq_dk_dv_loop_seqk_parallel_kernelI23Flash_bwd_kernel_traitsILi96ELi64ELi128ELi8ELi2ELi4ELi4ELb0ELb0EN7cutlass6half_tE19Flash_kernel_traitsILi96ELi64ELi128ELi8ES3_EELb0ELb1ELb0ELb1ELb0ELb0ELb1EEEvNS_16Flash_bwd_paramsE,"ax",@progbits
	.align	128
        .global         _ZN5flash44flash_bwd_dq_dk_dv_loop_seqk_parallel_kernelI23Flash_bwd_kernel_traitsILi96ELi64ELi128ELi8ELi2ELi4ELi4ELb0ELb0EN7cutlass6half_tE19Flash_kernel_traitsILi96ELi64ELi128ELi8ES3_EELb0ELb1ELb0ELb1ELb0ELb0ELb1EEEvNS_16Flash_bwd_paramsE
        .type           _ZN5flash44flash_bwd_dq_dk_dv_loop_seqk_parallel_kernelI23Flash_bwd_kernel_traitsILi96ELi64ELi128ELi8ELi2ELi4ELi4ELb0ELb0EN7cutlass6half_tE19Flash_kernel_traitsILi96ELi64ELi128ELi8ES3_EELb0ELb1ELb0ELb1ELb0ELb0ELb1EEEvNS_16Flash_bwd_paramsE,@function
        .size           _ZN5flash44flash_bwd_dq_dk_dv_loop_seqk_parallel_kernelI23Flash_bwd_kernel_traitsILi96ELi64ELi128ELi8ELi2ELi4ELi4ELb0ELb0EN7cutlass6half_tE19Flash_kernel_traitsILi96ELi64ELi128ELi8ES3_EELb0ELb1ELb0ELb1ELb0ELb0ELb1EEEvNS_16Flash_bwd_paramsE,(.L_x_691 - _ZN5flash44flash_bwd_dq_dk_dv_loop_seqk_parallel_kernelI23Flash_bwd_kernel_traitsILi96ELi64ELi128ELi8ELi2ELi4ELi4ELb0ELb0EN7cutlass6half_tE19Flash_kernel_traitsILi96ELi64ELi128ELi8ES3_EELb0ELb1ELb0ELb1ELb0ELb0ELb1EEEvNS_16Flash_bwd_paramsE)
        .other          _ZN5flash44flash_bwd_dq_dk_dv_loop_seqk_parallel_kernelI23Flash_bwd_kernel_traitsILi96ELi64ELi128ELi8ELi2ELi4ELi4ELb0ELb0EN7cutlass6half_tE19Flash_kernel_traitsILi96ELi64ELi128ELi8ES3_EELb0ELb1ELb0ELb1ELb0ELb0ELb1EEEvNS_16Flash_bwd_paramsE,@"STO_CUDA_ENTRY STV_DEFAULT"
_ZN5flash44flash_bwd_dq_dk_dv_loop_seqk_parallel_kernelI23Flash_bwd_kernel_traitsILi96ELi64ELi128ELi8ELi2ELi4ELi4ELb0ELb0EN7cutlass6half_tE19Flash_kernel_traitsILi96ELi64ELi128ELi8ES3_EELb0ELb1ELb0ELb1ELb0ELb0ELb1EEEvNS_16Flash_bwd_paramsE:
.text._ZN5flash44flash_bwd_dq_dk_dv_loop_seqk_parallel_kernelI23Flash_bwd_kernel_traitsILi96ELi64ELi128ELi8ELi2ELi4ELi4ELb0ELb0EN7cutlass6half_tE19Flash_kernel_traitsILi96ELi64ELi128ELi8ES3_EELb0ELb1ELb0ELb1ELb0ELb0ELb1EEEvNS_16Flash_bwd_paramsE:
        /* <DEDUP_REMOVED lines=16> */
[----:B------:R-:W-:Y:S01]  /*0100*/  IMAD.MOV.U32 R180, RZ, RZ, 0x20 ;  /* 0x00000020ffb47424 */ /* 0x000fe200078e00ff */
[----:B------:R-:W-:Y:S01]  /*0110*/  ULDC.64 UR8, c[0x0][0x208] ;  /* 0x0000820000087ab9 */ /* 0x000fe20000000a00 */
[----:B------:R-:W-:Y:S01]  /*0120*/  IMAD.MOV.U32 R193, RZ, RZ, -0x10 ;  /* 0xfffffff0ffc17424 */ /* 0x000fe200078e00ff */
[----:B------:R-:W-:Y:S01]  /*0130*/  UMOV UR61, 0xffffd000 ;  /* 0xffffd000003d7882 */ /* 0x000fe20000000000 */
[----:B------:R-:W-:Y:S02]  /*0140*/  IMAD.MOV.U32 R178, RZ, RZ, -0x40 ;  /* 0xffffffc0ffb27424 */ /* 0x000fe400078e00ff */
[----:B------:R-:W-:Y:S08]  /*0150*/  S2UR UR43, SR_CTAID.Y ;  /* 0x00000000002b79c3 */ /* 0x000ff00000002600 */
[----:B------:R-:W4:Y:S01]  /*0160*/  S2UR UR4, SR_CgaCtaId ;  /* 0x00000000000479c3 */ /* 0x000f220000008800 */
[----:B---3--:R-:W-:Y:S01]  /*0170*/  USHF.R.S32.HI UR6, URZ, 0x1f, UR58 ;  /* 0x0000001f3f067899 */ /* 0x008fe2000801143a */
[----:B--2---:R-:W-:-:S04]  /*0180*/  SHF.R.S32.HI R18, RZ, 0x1f, R19 ;  /* 0x0000001fff127819 */ /* 0x004fc80000011413 */
[CC--:B------:R-:W-:Y:S02]  /*0190*/  LEA.HI R14, R18.reuse, R19.reuse, RZ, 0x3 ;  /* 0x00000013120e7211 */ /* 0x0c0fe400078f18ff */
[CC--:B------:R-:W-:Y:S02]  /*01a0*/  LEA.HI R9, R18.reuse, R19.reuse, RZ, 0x2 ;  /* 0x0000001312097211 */ /* 0x0c0fe400078f10ff */
[----:B------:R-:W-:Y:S01]  /*01b0*/  SHF.R.S32.HI R2, RZ, 0x3, R14 ;  /* 0x00000003ff027819 */ /* 0x000fe2000001140e */
[----:B----4-:R-:W-:Y:S01]  /*01c0*/  ULEA UR4, UR4, UR5, 0x18 ;  /* 0x0000000504047291 */ /* 0x010fe2000f8ec03f */
[----:B------:R-:W-:Y:S01]  /*01d0*/  LEA.HI R4, R18, R19, RZ, 0x4 ;  /* 0x0000001312047211 */ /* 0x000fe200078f20ff */
[----:B------:R-:W-:Y:S01]  /*01e0*/  USHF.L.U32 UR5, UR43, 0x7, URZ ;  /* 0x000000072b057899 */ /* 0x000fe2000800063f */
[----:B------:R-:W-:Y:S01]  /*01f0*/  LOP3.LUT R5, R9, 0xfffffffc, RZ, 0xc0, !PT ;  /* 0xfffffffc09057812 */ /* 0x000fe200078ec0ff */
[----:B------:R-:W-:Y:S01]  /*0200*/  IMAD.SHL.U32 R2, R2, 0x40, RZ ;  /* 0x0000004002027824 */ /* 0x000fe200078e00ff */
[----:B-1----:R-:W-:-:S02]  /*0210*/  LOP3.LUT R0, R4, 0xfffffff0, RZ, 0xc0, !PT ;  /* 0xfffffff004007812 */ /* 0x002fc400078ec0ff */
[----:B------:R-:W-:Y:S01]  /*0220*/  SHF.R.S32.HI R3, RZ, 0x4, R4 ;  /* 0x00000004ff037819 */ /* 0x000fe20000011404 */
[C---:B------:R-:W-:Y:S01]  /*0230*/  IMAD.IADD R17, R19.reuse, 0x1, -R5 ;  /* 0x0000000113117824 */ /* 0x040fe200078e0a05 */
[----:B------:R-:W-:Y:S01]  /*0240*/  LOP3.LUT R2, R2, 0xc0, RZ, 0xc0, !PT ;  /* 0x000000c002027812 */ /* 0x000fe200078ec0ff */
[----:B------:R-:W-:Y:S01]  /*0250*/  IMAD.IADD R0, R19, 0x1, -R0 ;  /* 0x0000000113007824 */ /* 0x000fe200078e0a00 */
[----:B------:R-:W-:Y:S01]  /*0260*/  LEA.HI R4, R4, R3, RZ, 0x1 ;  /* 0x0000000304047211 */ /* 0x000fe200078f08ff */
[----:B------:R-:W-:Y:S01]  /*0270*/  IMAD.SHL.U32 R240, R17, 0x8, RZ ;  /* 0x0000000811f07824 */ /* 0x000fe200078e00ff */
[----:B------:R-:W-:Y:S02]  /*0280*/  SHF.R.U32.HI R5, RZ, 0x3, R2 ;  /* 0x00000003ff057819 */ /* 0x000fe40000011602 */
[----:B------:R-:W-:Y:S02]  /*0290*/  SHF.R.S32.HI R7, RZ, 0x1f, R0 ;  /* 0x0000001fff077819 */ /* 0x000fe40000011400 */
[----:B------:R-:W-:-:S02]  /*02a0*/  LOP3.LUT R2, R2, 0x18, R240, 0xf8, !PT ;  /* 0x0000001802027812 */ /* 0x000fc400078ef8f0 */
[----:B------:R-:W-:Y:S02]  /*02b0*/  LOP3.LUT R4, R4, 0xfffffffe, RZ, 0xc0, !PT ;  /* 0xfffffffe04047812 */ /* 0x000fe400078ec0ff */
[-C--:B------:R-:W-:Y:S02]  /*02c0*/  LEA.HI R16, R7, R0.reuse, RZ, 0x3 ;  /* 0x0000000007107211 */ /* 0x080fe400078f18ff */
[----:B------:R-:W-:Y:S01]  /*02d0*/  LOP3.LUT R251, R2, R5, RZ, 0x3c, !PT ;  /* 0x0000000502fb7212 */ /* 0x000fe200078e3cff */
[----:B------:R-:W-:Y:S01]  /*02e0*/  IMAD.IADD R12, R3, 0x1, -R4 ;  /* 0x00000001030c7824 */ /* 0x000fe200078e0a04 */
[----:B------:R-:W-:Y:S02]  /*02f0*/  LOP3.LUT R2, R14, 0xfffffff8, RZ, 0xc0, !PT ;  /* 0xfffffff80e027812 */ /* 0x000fe400078ec0ff */
[----:B------:R-:W-:Y:S02]  /*0300*/  LEA.HI R6, R0, R0, RZ, 0x1 ;  /* 0x0000000000067211 */ /* 0x000fe400078f08ff */
[----:B------:R-:W-:Y:S01]  /*0310*/  LOP3.LUT R3, R16, 0xfffffff8, RZ, 0xc0, !PT ;  /* 0xfffffff810037812 */ /* 0x000fe200078ec0ff */
[----:B------:R-:W-:Y:S01]  /*0320*/  IMAD.IADD R2, R19, 0x1, -R2 ;  /* 0x0000000113027824 */ /* 0x000fe200078e0a02 */
[----:B------:R-:W-:-:S02]  /*0330*/  LOP3.LUT R4, R6, 0x7fffffe, RZ, 0xc0, !PT ;  /* 0x07fffffe06047812 */ /* 0x000fc400078ec0ff */
[----:B------:R-:W-:Y:S01]  /*0340*/  SHF.R.S32.HI R250, RZ, 0x2, R9 ;  /* 0x00000002fffa7819 */ /* 0x000fe20000011409 */
[----:B------:R-:W-:Y:S01]  /*0350*/  IMAD.IADD R15, R0, 0x1, -R3 ;  /* 0x00000001000f7824 */ /* 0x000fe200078e0a03 */
[----:B------:R-:W-:Y:S01]  /*0360*/  LEA.HI R7, R2, R2, RZ, 0x1 ;  /* 0x0000000202077211 */ /* 0x000fe200078f08ff */
[----:B------:R-:W-:Y:S01]  /*0370*/  IMAD.IADD R20, R0, 0x1, -R4 ;  /* 0x0000000100147824 */ /* 0x000fe200078e0a04 */
[----:B------:R-:W-:Y:S02]  /*0380*/  LEA.HI R3, R9, R250, RZ, 0x1 ;  /* 0x000000fa09037211 */ /* 0x000fe400078f08ff */
[----:B------:R-:W-:Y:S02]  /*0390*/  LEA.HI R4, R18, R19, RZ, 0x6 ;  /* 0x0000001312047211 */ /* 0x000fe400078f30ff */
[----:B------:R-:W-:Y:S02]  /*03a0*/  LOP3.LUT R3, R3, 0x7fffffe, RZ, 0xc0, !PT ;  /* 0x07fffffe03037812 */ /* 0x000fe400078ec0ff */
[----:B------:R-:W-:-:S02]  /*03b0*/  LOP3.LUT R0, R7, 0x3fffffe, RZ, 0xc0, !PT ;  /* 0x03fffffe07007812 */ /* 0x000fc400078ec0ff */
[----:B------:R-:W-:Y:S02]  /*03c0*/  LEA.HI R11, R18, R19, RZ, 0x5 ;  /* 0x00000013120b7211 */ /* 0x000fe400078f28ff */
[----:B------:R-:W-:Y:S01]  /*03d0*/  SHF.R.S32.HI R10, RZ, 0x6, R4 ;  /* 0x00000006ff0a7819 */ /* 0x000fe20000011404 */
[----:B------:R-:W-:Y:S01]  /*03e0*/  IMAD.IADD R4, R250, 0x1, -R3 ;  /* 0x00000001fa047824 */ /* 0x000fe200078e0a03 */
[----:B------:R-:W-:Y:S01]  /*03f0*/  SHF.R.S32.HI R23, RZ, 0x5, R11 ;  /* 0x00000005ff177819 */ /* 0x000fe2000001140b */
[----:B------:R-:W-:Y:S01]  /*0400*/  IMAD.IADD R3, R2, 0x1, -R0 ;  /* 0x0000000102037824 */ /* 0x000fe200078e0a00 */
[----:B------:R-:W-:Y:S01]  /*0410*/  SHF.R.S32.HI R5, RZ, 0x1f, R9 ;  /* 0x0000001fff057819 */ /* 0x000fe20000011409 */
[----:B------:R-:W-:Y:S01]  /*0420*/  IMAD R0, R10, 0x4, R12 ;  /* 0x000000040a007824 */ /* 0x000fe200078e020c */
[----:B------:R-:W-:Y:S01]  /*0430*/  SHF.R.S32.HI R8, RZ, 0x1f, R11 ;  /* 0x0000001fff087819 */ /* 0x000fe2000001140b */
[----:B------:R-:W-:Y:S01]  /*0440*/  IMAD R4, R23, 0x8, R4 ;  /* 0x0000000817047824 */ /* 0x000fe200078e0204 */
[----:B------:R-:W-:Y:S01]  /*0450*/  LEA.HI R5, R5, R250, RZ, 0x3 ;  /* 0x000000fa05057211 */ /* 0x000fe200078f18ff */
[----:B------:R-:W-:Y:S01]  /*0460*/  IMAD R21, R0, 0x8, R3 ;  /* 0x0000000800157824 */ /* 0x000fe200078e0203 */
[----:B------:R-:W-:Y:S01]  /*0470*/  LEA.HI R0, R8, R23, RZ, 0x2 ;  /* 0x0000001708007211 */ /* 0x000fe200078f10ff */
[----:B------:R-:W-:Y:S01]  /*0480*/  IMAD.SHL.U32 R3, R2, 0x40, RZ ;  /* 0x0000004002037824 */ /* 0x000fe200078e00ff */
[----:B------:R-:W-:Y:S01]  /*0490*/  LOP3.LUT R2, R5, 0xfffffff8, RZ, 0xc0, !PT ;  /* 0xfffffff805027812 */ /* 0x000fe200078ec0ff */
[----:B------:R-:W-:Y:S01]  /*04a0*/  IMAD.U32 R251, R4, 0x20, R251 ;  /* 0x0000002004fb7824 */ /* 0x000fe200078e00fb */
[----:B------:R-:W-:-:S02]  /*04b0*/  LOP3.LUT R4, R0, 0xfffffffc, RZ, 0xc0, !PT ;  /* 0xfffffffc00047812 */ /* 0x000fc400078ec0ff */
[----:B------:R-:W-:Y:S01]  /*04c0*/  SHF.R.S32.HI R0, RZ, 0x1, R7 ;  /* 0x00000001ff007819 */ /* 0x000fe20000011407 */
[----:B------:R-:W-:Y:S01]  /*04d0*/  IMAD.IADD R2, R250, 0x1, -R2 ;  /* 0x00000001fa027824 */ /* 0x000fe200078e0a02 */
[----:B------:R-:W-:Y:S01]  /*04e0*/  SHF.R.S32.HI R8, RZ, 0x1, R6 ;  /* 0x00000001ff087819 */ /* 0x000fe20000011406 */
[----:B------:R-:W-:Y:S01]  /*04f0*/  IMAD.IADD R7, R23, 0x1, -R4 ;  /* 0x0000000117077824 */ /* 0x000fe200078e0a04 */
[C---:B------:R-:W-:Y:S01]  /*0500*/  LOP3.LUT P4, RZ, R0.reuse, 0x2, RZ, 0xc0, !PT ;  /* 0x0000000200ff7812 */ /* 0x040fe2000788c0ff */
[----:B------:R-:W-:Y:S01]  /*0510*/  IMAD.SHL.U32 R0, R0, 0x40, RZ ;  /* 0x0000004000007824 */ /* 0x000fe200078e00ff */
[----:B------:R-:W-:Y:S01]  /*0520*/  SHF.R.S32.HI R5, RZ, 0x1f, R6 ;  /* 0x0000001fff057819 */ /* 0x000fe20000011406 */
[----:B------:R-:W-:Y:S01]  /*0530*/  IMAD.SHL.U32 R4, R7, 0x10, RZ ;  /* 0x0000001007047824 */ /* 0x000fe200078e00ff */
[----:B------:R-:W-:Y:S01]  /*0540*/  LOP3.LUT R9, R3, 0x1c0, RZ, 0xc0, !PT ;  /* 0x000001c003097812 */ /* 0x000fe200078ec0ff */
[----:B------:R-:W-:Y:S01]  /*0550*/  IMAD.SHL.U32 R6, R17, 0x2, RZ ;  /* 0x0000000211067824 */ /* 0x000fe200078e00ff */
[----:B------:R-:W-:-:S02]  /*0560*/  LOP3.LUT R3, R2, 0x1, RZ, 0xc0, !PT ;  /* 0x0000000102037812 */ /* 0x000fc400078ec0ff */
[----:B------:R-:W-:Y:S02]  /*0570*/  LEA.HI R5, R5, R8, RZ, 0x2 ;  /* 0x0000000805057211 */ /* 0x000fe400078f10ff */
[----:B------:R-:W-:Y:S02]  /*0580*/  LOP3.LUT R0, R0, 0xc0, RZ, 0xc0, !PT ;  /* 0x000000c000007812 */ /* 0x000fe400078ec0ff */
[----:B------:R-:W-:Y:S02]  /*0590*/  ISETP.NE.U32.AND P3, PT, R3, 0x1, PT ;  /* 0x000000010300780c */ /* 0x000fe40003f65070 */
[----:B------:R-:W-:Y:S02]  /*05a0*/  LOP3.LUT R3, R9, 0x30, R4, 0xf8, !PT ;  /* 0x0000003009037812 */ /* 0x000fe400078ef804 */
[----:B------:R-:W-:Y:S02]  /*05b0*/  LOP3.LUT R5, R5, 0xfffffffc, RZ, 0xc0, !PT ;  /* 0xfffffffc05057812 */ /* 0x000fe400078ec0ff */
[----:B------:R-:W-:-:S02]  /*05c0*/  LOP3.LUT R4, R0, 0x8, R14, 0xf8, !PT ;  /* 0x0000000800047812 */ /* 0x000fc400078ef80e */
[----:B------:R-:W-:Y:S01]  /*05d0*/  SHF.R.U32.HI R0, RZ, 0x3, R0 ;  /* 0x00000003ff007819 */ /* 0x000fe20000011600 */
[----:B------:R-:W-:Y:S01]  /*05e0*/  IMAD.IADD R13, R8, 0x1, -R5 ;  /* 0x00000001080d7824 */ /* 0x000fe200078e0a05 */
[----:B------:R-:W-:Y:S02]  /*05f0*/  LOP3.LUT R5, R11, 0xffffffe0, RZ, 0xc0, !PT ;  /* 0xffffffe00b057812 */ /* 0x000fe400078ec0ff */
[----:B------:R-:W-:Y:S02]  /*0600*/  LOP3.LUT R172, R4, R0, RZ, 0x3c, !PT ;  /* 0x0000000004ac7212 */ /* 0x000fe400078e3cff */
[----:B------:R-:W-:Y:S01]  /*0610*/  LOP3.LUT R14, R3, 0x8, R14, 0xf8, !PT ;  /* 0x00000008030e7812 */ /* 0x000fe200078ef80e */
[----:B------:R-:W-:Y:S01]  /*0620*/  IMAD.IADD R22, R19, 0x1, -R5 ;  /* 0x0000000113167824 */ /* 0x000fe200078e0a05 */
[----:B------:R-:W-:Y:S01]  /*0630*/  LEA.HI R0, R18, R19, RZ, 0x7 ;  /* 0x0000001312007211 */ /* 0x000fe200078f38ff */
[----:B------:R-:W-:Y:S01]  /*0640*/  IMAD.SHL.U32 R5, R10, 0x20, RZ ;  /* 0x000000200a057824 */ /* 0x000fe200078e00ff */
[----:B------:R-:W-:Y:S01]  /*0650*/  LEA.HI R3, R11, R23, RZ, 0x1 ;  /* 0x000000170b037211 */ /* 0x000fe200078f08ff */
[----:B------:R-:W-:Y:S01]  /*0660*/  IMAD.SHL.U32 R19, R19, 0x2, RZ ;  /* 0x0000000213137824 */ /* 0x000fe200078e00ff */
[----:B------:R-:W-:Y:S01]  /*0670*/  SHF.R.S32.HI R8, RZ, 0x7, R0 ;  /* 0x00000007ff087819 */ /* 0x000fe20000011400 */
[----:B------:R-:W-:Y:S01]  /*0680*/  STL [R1+0x20], R22 ;  /* 0x0000201601007387 */ /* 0x000fe20000100800 */
[----:B------:R-:W-:Y:S01]  /*0690*/  LOP3.LUT R0, R3, 0xfffffffe, RZ, 0xc0, !PT ;  /* 0xfffffffe03007812 */ /* 0x000fe200078ec0ff */
[----:B------:R-:W-:Y:S01]  /*06a0*/  IMAD.U32 R172, R21, 0x20, R172 ;  /* 0x0000002015ac7824 */ /* 0x000fe200078e00ac */
[----:B------:R-:W-:-:S02]  /*06b0*/  LEA.HI R10, R2, R2, RZ, 0x1 ;  /* 0x00000002020a7211 */ /* 0x000fc400078f08ff */
[----:B------:R-:W-:Y:S01]  /*06c0*/  SHF.R.S32.HI R4, RZ, 0x1f, R22 ;  /* 0x0000001fff047819 */ /* 0x000fe20000011416 */
[----:B------:R-:W-:Y:S01]  /*06d0*/  IMAD.IADD R182, R23, 0x1, -R0 ;  /* 0x0000000117b67824 */ /* 0x000fe200078e0a00 */
[----:B------:R-:W-:Y:S02]  /*06e0*/  LOP3.LUT R0, R10, 0x3fffffe, RZ, 0xc0, !PT ;  /* 0x03fffffe0a007812 */ /* 0x000fe400078ec0ff */
[----:B------:R-:W-:Y:S02]  /*06f0*/  LOP3.LUT R3, R5, 0x6, R19, 0xf8, !PT ;  /* 0x0000000605037812 */ /* 0x000fe400078ef813 */
[----:B------:R-:W-:Y:S01]  /*0700*/  LEA.HI R4, R4, R22, RZ, 0x2 ;  /* 0x0000001604047211 */ /* 0x000fe200078f10ff */
[C---:B------:R-:W-:Y:S01]  /*0710*/  IMAD.IADD R11, R2.reuse, 0x1, -R0 ;  /* 0x00000001020b7824 */ /* 0x040fe200078e0a00 */
[C---:B------:R-:W-:Y:S01]  /*0720*/  LOP3.LUT P2, RZ, R2.reuse, 0x2, RZ, 0xc0, !PT ;  /* 0x0000000202ff7812 */ /* 0x040fe2000784c0ff */
[----:B------:R-:W-:Y:S01]  /*0730*/  IMAD.SHL.U32 R0, R2, 0x40, RZ ;  /* 0x0000004002007824 */ /* 0x000fe200078e00ff */
[----:B------:R-:W-:Y:S01]  /*0740*/  SHF.R.S32.HI R2, RZ, 0x2, R4 ;  /* 0x00000002ff027819 */ /* 0x000fe20000011404 */
[----:B------:R1:W-:Y:S01]  /*0750*/  STL [R1+0x14], R3 ;  /* 0x0000140301007387 */ /* 0x0003e20000100800 */
[----:B------:R-:W-:-:S02]  /*0760*/  SHF.R.U32.HI R9, RZ, 0x3, R9 ;  /* 0x00000003ff097819 */ /* 0x000fc40000011609 */
[----:B------:R-:W-:Y:S01]  /*0770*/  LOP3.LUT R0, R0, 0x1c0, RZ, 0xc0, !PT ;  /* 0x000001c000007812 */ /* 0x000fe200078ec0ff */
[----:B------:R-:W-:Y:S01]  /*0780*/  IMAD R18, R182, 0x10, R2 ;  /* 0x00000010b6127824 */ /* 0x000fe200078e0202 */
[----:B------:R-:W-:Y:S01]  /*0790*/  LOP3.LUT R9, R14, R9, RZ, 0x3c, !PT ;  /* 0x000000090e097212 */ /* 0x000fe200078e3cff */
[----:B------:R-:W-:Y:S01]  /*07a0*/  IMAD R2, R8, 0x1000, R6 ;  /* 0x0000100008027824 */ /* 0x000fe200078e0206 */
[----:B------:R-:W-:Y:S02]  /*07b0*/  LOP3.LUT R4, R0, 0x20, R5, 0xf8, !PT ;  /* 0x0000002000047812 */ /* 0x000fe400078ef805 */
[----:B------:R-:W-:Y:S01]  /*07c0*/  STL [R1+0x1c], R18 ;  /* 0x00001c1201007387 */ /* 0x000fe20000100800 */
[C---:B------:R-:W-:Y:S02]  /*07d0*/  LOP3.LUT P5, RZ, R15.reuse, 0x2, RZ, 0xc0, !PT ;  /* 0x000000020fff7812 */ /* 0x040fe400078ac0ff */
[----:B------:R-:W-:Y:S02]  /*07e0*/  LOP3.LUT P6, RZ, R15, 0x4, RZ, 0xc0, !PT ;  /* 0x000000040fff7812 */ /* 0x000fe400078cc0ff */
[----:B------:R-:W-:-:S02]  /*07f0*/  SEL R177, R180, 0xffffffe0, !P5 ;  /* 0xffffffe0b4b17807 */ /* 0x000fc40006800000 */
[----:B------:R-:W-:Y:S02]  /*0800*/  SEL R193, R193, 0x10, !P3 ;  /* 0x00000010c1c17807 */ /* 0x000fe40005800000 */
[----:B------:R-:W-:Y:S02]  /*0810*/  SEL R178, R178, 0x40, P6 ;  /* 0x00000040b2b27807 */ /* 0x000fe40003000000 */
[----:B------:R-:W-:Y:S02]  /*0820*/  SEL R173, R180, 0xffffffe0, !P4 ;  /* 0xffffffe0b4ad7807 */ /* 0x000fe40006000000 */
[----:B------:R-:W-:Y:S02]  /*0830*/  LEA R172, R172, UR4, 0x1 ;  /* 0x00000004acac7c11 */ /* 0x000fe4000f8e08ff */
[----:B------:R-:W-:Y:S02]  /*0840*/  LOP3.LUT P0, RZ, R13, 0x2, RZ, 0xc0, !PT ;  /* 0x000000020dff7812 */ /* 0x000fe4000780c0ff */
[----:B-1----:R-:W-:Y:S01]  /*0850*/  SHF.R.S32.HI R3, RZ, 0x3, R16 ;  /* 0x00000003ff037819 */ /* 0x002fe20000011410 */
[----:B------:R-:W-:Y:S01]  /*0860*/  IMAD.IADD R173, R173, 0x1, R172 ;  /* 0x00000001adad7824 */ /* 0x000fe200078e02ac */
[----:B------:R-:W-:-:S03]  /*0870*/  SEL R180, R180, 0xffffffe0, !P0 ;  /* 0xffffffe0b4b47807 */ /* 0x000fc60004000000 */
[----:B------:R-:W-:Y:S02]  /*0880*/  IMAD R16, R3, 0x8, R20 ;  /* 0x0000000803107824 */ /* 0x000fe400078e0214 */
[C---:B------:R-:W-:Y:S01]  /*0890*/  IMAD R17, R7.reuse, 0x2, R3 ;  /* 0x0000000207117824 */ /* 0x040fe200078e0203 */
[----:B------:R-:W-:Y:S01]  /*08a0*/  SHF.R.U32.HI R3, RZ, 0x3, R0 ;  /* 0x00000003ff037819 */ /* 0x000fe20000011600 */
[----:B------:R-:W-:Y:S02]  /*08b0*/  VIADD R0, R18, 0xffffffc0 ;  /* 0xffffffc012007836 */ /* 0x000fe40000000000 */
[----:B------:R-:W-:Y:S01]  /*08c0*/  IMAD R7, R7, 0x200, R6 ;  /* 0x0000020007077824 */ /* 0x000fe200078e0206 */
[----:B------:R-:W-:Y:S01]  /*08d0*/  LOP3.LUT R4, R4, R3, RZ, 0x3c, !PT ;  /* 0x0000000304047212 */ /* 0x000fe200078e3cff */
[----:B------:R-:W-:Y:S01]  /*08e0*/  IMAD R3, R182, 0x400, R2 ;  /* 0x00000400b6037824 */ /* 0x000fe200078e0202 */
[----:B------:R-:W-:Y:S01]  /*08f0*/  SHF.R.S32.HI R2, RZ, 0x1f, R0 ;  /* 0x0000001fff027819 */ /* 0x000fe20000011400 */
[----:B------:R-:W-:-:S02]  /*0900*/  IMAD R11, R11, 0x20, R7 ;  /* 0x000000200b0b7824 */ /* 0x000fc400078e0207 */
[----:B------:R-:W-:Y:S01]  /*0910*/  IMAD.IADD R196, R4, 0x1, R3 ;  /* 0x0000000104c47824 */ /* 0x000fe200078e0203 */
[----:B------:R-:W-:Y:S01]  /*0920*/  SHF.L.U64.HI R2, R0, 0x2, R2 ;  /* 0x0000000200027819 */ /* 0x000fe20000010202 */
[----:B------:R-:W-:Y:S02]  /*0930*/  IMAD.SHL.U32 R0, R8, 0x8, RZ ;  /* 0x0000000808007824 */ /* 0x000fe400078e00ff */
[----:B------:R-:W-:Y:S01]  /*0940*/  IMAD.SHL.U32 R4, R15, 0x40, RZ ;  /* 0x000000400f047824 */ /* 0x000fe200078e00ff */
[----:B------:R-:W-:Y:S01]  /*0950*/  LEA R196, R196, UR4, 0x1 ;  /* 0x00000004c4c47c11 */ /* 0x000fe2000f8e08ff */
[----:B------:R1:W-:Y:S01]  /*0960*/  STL [R1+0x18], R2 ;  /* 0x0000180201007387 */ /* 0x0003e20000100800 */
        /* <DEDUP_REMOVED lines=14> */
[----:B------:R-:W-:Y:S01]  /*0a50*/  LOP3.LUT R9, R7, 0x10, R9, 0xf8, !PT ;  /* 0x0000001007097812 */ /* 0x000fe200078ef809 */
[----:B------:R-:W-:Y:S01]  /*0a60*/  IMAD.IADD R193, R193, 0x1, R194 ;  /* 0x00000001c1c17824 */ /* 0x000fe200078e02c2 */
[----:B------:R-:W-:-:S02]  /*0a70*/  SHF.R.U32.HI R8, RZ, 0x3, R0 ;  /* 0x00000003ff087819 */ /* 0x000fc40000011600 */
[----:B------:R-:W-:Y:S02]  /*0a80*/  LOP3.LUT R176, R176, R4, R6, 0x1e, !PT ;  /* 0x00000004b0b07212 */ /* 0x000fe400078e1e06 */
[----:B------:R-:W-:Y:S01]  /*0a90*/  LOP3.LUT R8, R8, R0, R7, 0x1e, !PT ;  /* 0x0000000008087212 */ /* 0x000fe200078e1e07 */
[----:B------:R-:W-:Y:S02]  /*0aa0*/  IMAD.SHL.U32 R0, R16, 0x20, RZ ;  /* 0x0000002010007824 */ /* 0x000fe400078e00ff */
[----:B------:R-:W-:Y:S02]  /*0ab0*/  IMAD.U32 R176, R17, 0x200, R176 ;  /* 0x0000020011b07824 */ /* 0x000fe400078e00b0 */
        /* <DEDUP_REMOVED lines=13> */
[----:B------:R-:W-:-:S03]  /*0b90*/  LEA R2, R3, UR4, 0x1 ;  /* 0x0000000403027c11 */ /* 0x000fc6000f8e08ff */
[----:B------:R-:W-:Y:S01]  /*0ba0*/  IMAD.U32 R0, RZ, RZ, UR6 ;  /* 0x00000006ff007e24 */ /* 0x000fe2000f8e00ff */
[----:B------:R-:W-:Y:S01]  /*0bb0*/  UIADD3 UR6, UR4, 0x9000, URZ ;  /* 0x0000900004067890 */ /* 0x000fe2000fffe03f */
[----:B------:R-:W-:Y:S01]  /*0bc0*/  IMAD.U32 R0, RZ, RZ, UR5 ;  /* 0x00000005ff007e24 */ /* 0x000fe2000f8e00ff */
[----:B------:R-:W-:-:S04]  /*0bd0*/  UIADD3 UR5, UR4, 0x15000, URZ ;  /* 0x0001500004057890 */ /* 0x000fc8000fffe03f */
[----:B------:R-:W-:Y:S02]  /*0be0*/  LEA R252, R8, UR6, 0x1 ;  /* 0x0000000608fc7c11 */ /* 0x000fe4000f8e08ff */
[----:B------:R-:W-:-:S03]  /*0bf0*/  LEA R176, R176, UR5, 0x1 ;  /* 0x00000005b0b07c11 */ /* 0x000fc6000f8e08ff */
[C---:B------:R-:W-:Y:S02]  /*0c00*/  VIADD R0, R252.reuse, 0x20 ;  /* 0x00000020fc007836 */ /* 0x040fe40000000000 */
[----:B------:R-:W-:Y:S02]  /*0c10*/  @P1 VIADD R0, R252, 0xffffffe0 ;  /* 0xffffffe0fc001836 */ /* 0x000fe40000000000 */
[C---:B------:R-:W-:Y:S02]  /*0c20*/  IMAD.IADD R177, R176.reuse, 0x1, R177 ;  /* 0x00000001b0b17824 */ /* 0x040fe400078e02b1 */
[--C-:B------:R-:W-:Y:S01]  /*0c30*/  IMAD.IADD R179, R176, 0x1, R178.reuse ;  /* 0x00000001b0b37824 */ /* 0x100fe200078e02b2 */
[----:B------:R1:W-:Y:S01]  /*0c40*/  STL [R1], R0 ;  /* 0x0000000001007387 */ /* 0x0003e20000100800 */
[----:B------:R-:W-:-:S07]  /*0c50*/  IMAD.IADD R178, R177, 0x1, R178 ;  /* 0x00000001b1b27824 */ /* 0x000fce00078e02b2 */
.L_x_651:
        /* <DEDUP_REMOVED lines=34> */
[----:B----4-:R3:W4:Y:S02]  /*0e80*/  @P0 LDG.E R6, desc[UR8][R4.64] ;  /* 0x0000000804060981 */ /* 0x010724000c1e1900 */
[----:B---3--:R-:W-:Y:S02]  /*0e90*/  IMAD.U32 R4, RZ, RZ, UR15 ;  /* 0x0000000fff047e24 */ /* 0x008fe4000f8e00ff */
[----:B------:R-:W-:-:S05]  /*0ea0*/  IMAD.U32 R5, RZ, RZ, UR14 ;  /* 0x0000000eff057e24 */ /* 0x000fca000f8e00ff */
[----:B------:R-:W3:Y:S04]  /*0eb0*/  @P3 LDG.E R7, desc[UR8][R4.64] ;  /* 0x0000000804073981 */ /* 0x000ee8000c1e1900 */
[----:B-1---5:R1:W5:Y:S02]  /*0ec0*/  @P3 LDG.E R0, desc[UR8][R4.64+0x4] ;  /* 0x0000040804003981 */ /* 0x022364000c1e1900 */
        /* <DEDUP_REMOVED lines=28> */
.L_x_610:
        /* <DEDUP_REMOVED lines=56> */
[----:B------:R-:W-:Y:S01]  /*1410*/  USEL UR33, UR18, URZ, UP2 ;  /* 0x0000003f12217287 */ /* 0x000fe20009000000 */
[----:B-1----:R-:W-:Y:S01]  /*1420*/  IMAD.MOV R0, RZ, RZ, -R5 ;  /* 0x000000ffff007224 */ /* 0x002fe200078e0a05 */
[----:B------:R-:W-:Y:S01]  /*1430*/  UIMAD.WIDE.U32 UR16, UR6, UR12, URZ ;  /* 0x0000000c061072a5 */ /* 0x000fe2000f8e003f */
[----:B------:R-:W-:Y:S01]  /*1440*/  IMAD.MOV.U32 R4, RZ, RZ, RZ ;  /* 0x000000ffff047224 */ /* 0x000fe200078e00ff */
[----:B------:R-:W-:Y:S01]  /*1450*/  UIMAD UR5, UR6, UR5, UR14 ;  /* 0x00000005060572a4 */ /* 0x000fe2000f8e020e */
[----:B------:R-:W-:Y:S01]  /*1460*/  IMAD R0, R0, R6, RZ ;  /* 0x0000000600007224 */ /* 0x000fe200078e02ff */
[----:B------:R-:W-:-:S02]  /*1470*/  UIADD3 UR18, UR15, -0x40, URZ ;  /* 0xffffffc00f127890 */ /* 0x000fc4000fffe03f */
[----:B------:R-:W-:Y:S01]  /*1480*/  UIADD3 UR48, UR17, UR5, URZ ;  /* 0x0000000511307290 */ /* 0x000fe2000fffe03f */
[----:B------:R-:W-:Y:S01]  /*1490*/  IMAD.HI.U32 R0, R5, R0, R4 ;  /* 0x0000000005007227 */ /* 0x000fe200078e0004 */
[----:B------:R-:W-:Y:S02]  /*14a0*/  UIMAD.WIDE.U32 UR12, UR6, UR10, URZ ;  /* 0x0000000a060c72a5 */ /* 0x000fe4000f8e003f */
[----:B------:R-:W-:Y:S02]  /*14b0*/  UIADD3 UR5, UP2, UR18, UR29, URZ ;  /* 0x0000001d12057290 */ /* 0x000fe4000ff5e03f */
[----:B------:R-:W-:Y:S01]  /*14c0*/  USHF.R.S32.HI UR31, URZ, 0x1f, UR18 ;  /* 0x0000001f3f1f7899 */ /* 0x000fe20008011412 */
[----:B------:R-:W-:Y:S01]  /*14d0*/  IMAD.HI.U32 R0, R0, R3, RZ ;  /* 0x0000000300007227 */ /* 0x000fe200078e00ff */
[----:B------:R-:W-:Y:S02]  /*14e0*/  UIMAD UR14, UR7, UR10, URZ ;  /* 0x0000000a070e72a4 */ /* 0x000fe4000f8e023f */
[----:B------:R-:W-:-:S02]  /*14f0*/  @!UP1 UIADD3 UR51, UR45, UR36, URZ ;  /* 0x000000242d339290 */ /* 0x000fc4000fffe03f */
[----:B------:R-:W-:Y:S01]  /*1500*/  IADD3 R4, -R0, RZ, RZ ;  /* 0x000000ff00047210 */ /* 0x000fe20007ffe1ff */
[----:B------:R-:W-:Y:S01]  /*1510*/  ULDC UR27, c[0x0][0x2c4] ;  /* 0x0000b100001b7ab9 */ /* 0x000fe20000000800 */
[----:B------:R-:W-:Y:S02]  /*1520*/  USEL UR56, UR16, UR12, !UP1 ;  /* 0x0000000c10387287 */ /* 0x000fe4000c800000 */
        /* <DEDUP_REMOVED lines=33> */
[----:B------:R-:W-:Y:S02]  /*1740*/  USEL UR53, UR50, URZ, UP4 ;  /* 0x0000003f32357287 */ /* 0x000fe4000a000000 */
[----:B------:R-:W-:Y:S01]  /*1750*/  @!UP3 UIMAD UR17, UR5, UR27, URZ ;  /* 0x0000001b0511b2a4 */ /* 0x000fe2000f8e023f */
[----:B------:R-:W-:Y:S01]  /*1760*/  @!P2 IADD3 R13, -R13, RZ, RZ ;  /* 0x000000ff0d0da210 */ /* 0x000fe20007ffe1ff */
[----:B------:R-:W-:Y:S01]  /*1770*/  USHF.R.S32.HI UR32, URZ, 0x1f, UR38 ;  /* 0x0000001f3f207899 */ /* 0x000fe20008011426 */
        /* <DEDUP_REMOVED lines=21> */
.L_x_612:
        /* <DEDUP_REMOVED lines=13> */
.L_x_613:
        /* <DEDUP_REMOVED lines=11> */
.L_x_614:
[----:B------:R-:W-:Y:S02]  /*1a50*/  ULDC UR5, c[0x0][0x270] ;  /* 0x00009c0000057ab9 */ /* 0x000fe40000000800 */
[----:B------:R-:W-:-:S04]  /*1a60*/  UIMAD UR5, UR43, UR5, UR58 ;  /* 0x000000052b0572a4 */ /* 0x000fc8000f8e023a */
[----:B------:R-:W-:-:S12]  /*1a70*/  UIMAD UR5, UR5, UR60, URZ ;  /* 0x0000003c050572a4 */ /* 0x000fd8000f8e023f */
.L_x_615:
[----:B------:R-:W2:Y:S01]  /*1a80*/  LDL R10, [R1+0x20] ;  /* 0x00002000010a7983 */ /* 0x000ea20000100800 */
[----:B------:R-:W-:Y:S01]  /*1a90*/  SHF.R.S32.HI R21, RZ, 0x1f, R250 ;  /* 0x0000001fff157819 */ /* 0x000fe200000114fa */
[----:B------:R-:W-:Y:S01]  /*1aa0*/  UIADD3 UR37, UR18, UR5, URZ ;  /* 0x0000000512257290 */ /* 0x000fe2000fffe03f */
[----:B------:R-:W-:Y:S01]  /*1ab0*/  IADD3 R0, P0, R250, UR18, RZ ;  /* 0x00000012fa007c10 */ /* 0x000fe2000ff1e0ff */
[----:B------:R-:W1:Y:S01]  /*1ac0*/  S2R R8, SR_TID.X ;  /* 0x0000000000087919 */ /* 0x000e620000002100 */
[----:B------:R-:W-:Y:S01]  /*1ad0*/  ULDC UR6, c[0x0][0x2dc] ;  /* 0x0000b70000067ab9 */ /* 0x000fe20000000800 */
[----:B------:R-:W-:Y:S01]  /*1ae0*/  ULDC UR7, c[0x0][0x270] ;  /* 0x00009c0000077ab9 */ /* 0x000fe20000000800 */
[----:B------:R-:W-:Y:S01]  /*1af0*/  IADD3.X R3, R21, UR31, RZ, P0, !PT ;  /* 0x0000001f15037c10 */ /* 0x000fe200087fe4ff */
[----:B------:R-:W3:Y:S01]  /*1b00*/  S2R R9, SR_TID.X ;  /* 0x0000000000097919 */ /* 0x000ee20000002100 */
[----:B------:R-:W-:Y:S01]  /*1b10*/  UIADD3 UR5, -UR11, UR30, UR38 ;  /* 0x0000001e0b057290 */ /* 0x000fe2000fffe126 */
[--C-:B------:R-:W-:Y:S01]  /*1b20*/  SHF.R.S32.HI R241, RZ, 0x1f, R240.reuse ;  /* 0x0000001ffff17819 */ /* 0x100fe200000114f0 */
[----:B------:R-:W-:Y:S01]  /*1b30*/  UIMAD UR33, UR6, UR7, URZ ;  /* 0x00000007062172a4 */ /* 0x000fe2000f8e023f */
[----:B------:R-:W-:Y:S01]  /*1b40*/  IMAD R3, R3, UR34, RZ ;  /* 0x0000002203037c24 */ /* 0x000fe2000f8e02ff */
[----:B------:R-:W-:Y:S01]  /*1b50*/  ULDC UR10, c[0x0][0x398] ;  /* 0x0000e600000a7ab9 */ /* 0x000fe20000000800 */
[----:B------:R-:W-:Y:S01]  /*1b60*/  IADD3 R4, P0, R240, UR12, RZ ;  /* 0x0000000cf0047c10 */ /* 0x000fe2000ff1e0ff */
[----:B------:R-:W-:Y:S01]  /*1b70*/  ULDC.64 UR6, c[0x0][0x420] ;  /* 0x0001080000067ab9 */ /* 0x000fe20000000a00 */
[----:B------:R-:W-:Y:S01]  /*1b80*/  UIADD3 UR5, UR5, -UR10, URZ ;  /* 0x8000000a05057290 */ /* 0x000fe2000fffe03f */
[C---:B------:R-:W-:Y:S01]  /*1b90*/  IMAD R3, R0.reuse, UR35, R3 ;  /* 0x0000002300037c24 */ /* 0x040fe2000f8e0203 */
[----:B------:R-:W-:Y:S01]  /*1ba0*/  UIMAD UR10, UR31, UR6, URZ ;  /* 0x000000061f0a72a4 */ /* 0x000fe2000f8e023f */
[----:B------:R-:W-:Y:S01]  /*1bb0*/  IMAD.WIDE.U32 R6, R0, UR34, R240 ;  /* 0x0000002200067c25 */ /* 0x000fe2000f8e00f0 */
[----:B------:R-:W-:Y:S01]  /*1bc0*/  IADD3.X R5, R241, UR51, RZ, P0, !PT ;  /* 0x00000033f1057c10 */ /* 0x000fe200087fe4ff */
[----:B------:R-:W-:Y:S01]  /*1bd0*/  USHF.R.S32.HI UR15, URZ, 0x1f, UR58 ;  /* 0x0000001f3f0f7899 */ /* 0x000fe2000801143a */
[----:B------:R-:W-:Y:S01]  /*1be0*/  BSSY B1, `(.L_x_611) ;  /* 0x000081c000017945 */ /* 0x000fe20003800000 */
[----:B------:R-:W-:Y:S01]  /*1bf0*/  IMAD.U32 R0, RZ, RZ, UR6 ;  /* 0x00000006ff007e24 */ /* 0x000fe2000f8e00ff */
[----:B------:R-:W-:Y:S01]  /*1c00*/  ULDC.64 UR12, c[0x0][0x428] ;  /* 0x00010a00000c7ab9 */ /* 0x000fe20000000a00 */
[----:B------:R-:W-:Y:S01]  /*1c10*/  UIMAD UR14, UR18, UR7, UR10 ;  /* 0x00000007120e72a4 */ /* 0x000fe2000f8e020a */
[----:B------:R-:W-:Y:S01]  /*1c20*/  IADD3 R6, P0, R6, UR57, RZ ;  /* 0x0000003906067c10 */ /* 0x000fe2000ff1e0ff */
[----:B------:R-:W-:Y:S01]  /*1c30*/  IMAD.WIDE.U32 R4, R0, UR18, R4 ;  /* 0x0000001200047c25 */ /* 0x000fe2000f8e0004 */
[----:B------:R-:W-:-:S02]  /*1c40*/  UIMAD UR10, UR15, UR12, URZ ;  /* 0x0000000c0f0a72a4 */ /* 0x000fc4000f8e023f */
[----:B------:R-:W-:Y:S01]  /*1c50*/  USHF.L.U32 UR26, UR33, 0x6, URZ ;  /* 0x00000006211a7899 */ /* 0x000fe2000800063f */
[----:B------:R-:W-:Y:S01]  /*1c60*/  VIADD R5, R5, UR14 ;  /* 0x0000000e05057c36 */ /* 0x000fe20008000000 */
[----:B------:R-:W-:Y:S01]  /*1c70*/  USHF.R.S32.HI UR20, URZ, 0x1f, UR5 ;  /* 0x0000001f3f147899 */ /* 0x000fe20008011405 */
[----:B------:R-:W-:Y:S01]  /*1c80*/  IADD3.X R7, R7, UR49, R3, P0, !PT ;  /* 0x0000003107077c10 */ /* 0x000fe200087fe403 */
[----:B------:R-:W-:Y:S01]  /*1c90*/  UIMAD UR13, UR58, UR13, UR10 ;  /* 0x0000000d3a0d72a4 */ /* 0x000fe2000f8e020a */
[----:B------:R-:W-:Y:S01]  /*1ca0*/  IMAD.U32 R0, RZ, RZ, UR12 ;  /* 0x0000000cff007e24 */ /* 0x000fe2000f8e00ff */
[----:B-1----:R-:W-:Y:S01]  /*1cb0*/  SHF.R.S32.HI R8, RZ, 0x1f, R8 ;  /* 0x0000001fff087819 */ /* 0x002fe20000011408 */
[----:B------:R-:W-:Y:S01]  /*1cc0*/  USHF.R.S32.HI UR14, URZ, 0x1f, UR26 ;  /* 0x0000001f3f0e7899 */ /* 0x000fe2000801141a */
[----:B------:R-:W-:Y:S01]  /*1cd0*/  VIADD R15, R240, 0x40 ;  /* 0x00000040f00f7836 */ /* 0x000fe20000000000 */
[----:B------:R-:W-:Y:S01]  /*1ce0*/  UIADD3 UR10, UP2, UP1, UR36, UR26, UR52 ;  /* 0x0000001a240a7290 */ /* 0x000fe2000f95e034 */
[----:B---3--:R-:W-:Y:S01]  /*1cf0*/  LEA.HI R8, R8, R9, RZ, 0x5 ;  /* 0x0000000908087211 */ /* 0x008fe200078f28ff */
[----:B------:R-:W-:Y:S01]  /*1d00*/  UIADD3 UR19, UR18, UR17, URZ ;  /* 0x0000001112137290 */ /* 0x000fe2000fffe03f */
[----:B------:R-:W-:Y:S01]  /*1d10*/  IMAD.WIDE.U32 R4, R0, UR58, R4 ;  /* 0x0000003a00047c25 */ /* 0x000fe2000f8e0004 */
[----:B------:R-:W-:Y:S01]  /*1d20*/  ULEA.HI UR20, UR20, UR5, URZ, 0x6 ;  /* 0x0000000514147291 */ /* 0x000fe2000f8f303f */
[----:B------:R-:W-:Y:S01]  /*1d30*/  SHF.R.S32.HI R8, RZ, 0x5, R8 ;  /* 0x00000005ff087819 */ /* 0x000fe20000011408 */
[----:B------:R-:W-:Y:S01]  /*1d40*/  ULDC.64 UR16, c[0x0][0x258] ;  /* 0x0000960000107ab9 */ /* 0x000fe20000000a00 */
[----:B------:R-:W-:Y:S01]  /*1d50*/  UIADD3.X UR12, UR50, UR14, UR55, UP2, UP1 ;  /* 0x0000000e320c7290 */ /* 0x000fe200097e2437 */
[----:B------:R-:W-:Y:S01]  /*1d60*/  IMAD.U32 R3, RZ, RZ, UR16 ;  /* 0x00000010ff037e24 */ /* 0x000fe2000f8e00ff */
[----:B------:R-:W-:Y:S01]  /*1d70*/  UIADD3 UR10, UP2, UP1, UR54, UR10, UR56 ;  /* 0x0000000a360a7290 */ /* 0x000fe2000f95e038 */
[----:B------:R-:W-:Y:S01]  /*1d80*/  IMAD R0, R21, UR6, RZ ;  /* 0x0000000615007c24 */ /* 0x000fe2000f8e02ff */
[----:B------:R-:W-:Y:S01]  /*1d90*/  USHF.R.S32.HI UR20, URZ, 0x6, UR20 ;  /* 0x000000063f147899 */ /* 0x000fe20008011414 */
[----:B------:R-:W-:Y:S01]  /*1da0*/  IMAD.WIDE.U32 R6, R3, UR58, R6 ;  /* 0x0000003a03067c25 */ /* 0x000fe2000f8e0006 */
[----:B------:R-:W-:-:S02]  /*1db0*/  UIADD3.X UR12, UR53, UR12, UR48, UP2, UP1 ;  /* 0x0000000c350c7290 */ /* 0x000fc400097e2430 */
[----:B------:R-:W-:Y:S01]  /*1dc0*/  UISETP.LT.AND UP1, UPT, URZ, UR20, UPT ;  /* 0x000000143f00728c */ /* 0x000fe2000bf21270 */
[----:B------:R-:W-:Y:S01]  /*1dd0*/  VIADD R5, R5, UR13 ;  /* 0x0000000d05057c36 */ /* 0x000fe20008000000 */
[----:B------:R-:W-:Y:S01]  /*1de0*/  UIMAD UR15, UR15, UR16, URZ ;  /* 0x000000100f0f72a4 */ /* 0x000fe2000f8e023f */
[----:B------:R-:W-:Y:S01]  /*1df0*/  VIADD R14, R240, 0x20 ;  /* 0x00000020f00e7836 */ /* 0x000fe20000000000 */
[----:B------:R-:W-:Y:S01]  /*1e00*/  USEL UR20, URZ, UR20, !UP1 ;  /* 0x000000143f147287 */ /* 0x000fe2000c800000 */
[----:B------:R-:W-:Y:S01]  /*1e10*/  IMAD.WIDE.U32 R4, R250, UR6, R4 ;  /* 0x00000006fa047c25 */ /* 0x000fe2000f8e0004 */
[----:B------:R-:W-:Y:S02]  /*1e20*/  UIMAD UR15, UR58, UR17, UR15 ;  /* 0x000000113a0f72a4 */ /* 0x000fe4000f8e020f */
[----:B------:R-:W-:Y:S01]  /*1e30*/  UISETP.GT.AND UP1, UPT, UR39, UR20, UPT ;  /* 0x000000142700728c */ /* 0x000fe2000bf24270 */
[----:B------:R-:W-:Y:S01]  /*1e40*/  ULDC.64 UR34, c[0x0][0x210] ;  /* 0x0000840000227ab9 */ /* 0x000fe20000000a00 */
[----:B------:R-:W-:-:S02]  /*1e50*/  ULDC.64 UR44, c[0x0][0x478] ;  /* 0x00011e00002c7ab9 */ /* 0x000fc40000000a00 */
[----:B------:R-:W-:Y:S01]  /*1e60*/  VIADD R7, R7, UR15 ;  /* 0x0000000f07077c36 */ /* 0x000fe20008000000 */
[C---:B------:R-:W-:Y:S01]  /*1e70*/  LEA R202, P2, R6.reuse, UR34, 0x1 ;  /* 0x0000002206ca7c11 */ /* 0x040fe2000f8408ff */
[----:B------:R-:W-:Y:S01]  /*1e80*/  ULDC.64 UR46, c[0x0][0x2b0] ;  /* 0x0000ac00002e7ab9 */ /* 0x000fe20000000a00 */
[----:B------:R-:W-:Y:S01]  /*1e90*/  ULDC.64 UR14, c[0x0][0x3e0] ;  /* 0x0000f800000e7ab9 */ /* 0x000fe20000000a00 */
[----:B------:R-:W-:Y:S01]  /*1ea0*/  UIMAD.WIDE UR18, UR19, 0x4, UR46 ;  /* 0x00000004131278a5 */ /* 0x000fe2000f8e022e */
[----:B------:R-:W-:Y:S02]  /*1eb0*/  LEA.HI.X R201, R6, UR35, R7, 0x1, P2 ;  /* 0x0000002306c97c11 */ /* 0x000fe400090f0c07 */
[----:B------:R-:W-:-:S04]  /*1ec0*/  LEA R200, P2, R4, UR14, 0x1 ;  /* 0x0000000e04c87c11 */ /* 0x000fc8000f8408ff */
[----:B------:R-:W-:Y:S01]  /*1ed0*/  UMOV UR14, UR18 ;  /* 0x00000012000e7c82 */ /* 0x000fe20008000000 */
[----:B--2---:R-:W-:Y:S02]  /*1ee0*/  IMAD R3, R8, UR33, R10 ;  /* 0x0000002108037c24 */ /* 0x004fe4000f8e020a */
[----:B------:R-:W-:Y:S01]  /*1ef0*/  IMAD R8, R250, UR7, R0 ;  /* 0x00000007fa087c24 */ /* 0x000fe2000f8e0200 */
[----:B------:R-:W-:Y:S02]  /*1f00*/  ULDC.64 UR6, c[0x0][0x400] ;  /* 0x0001000000067ab9 */ /* 0x000fe40000000a00 */
[----:B------:R-:W-:-:S04]  /*1f10*/  IADD3 R0, P0, R3, UR10, RZ ;  /* 0x0000000a03007c10 */ /* 0x000fc8000ff1e0ff */
[----:B------:R-:W-:Y:S01]  /*1f20*/  LEA.HI.X.SX32 R3, R3, UR12, 0x1, P0 ;  /* 0x0000000c03037c11 */ /* 0x000fe200080f0eff */
[----:B------:R-:W-:Y:S01]  /*1f30*/  UIMAD.WIDE UR12, UR37, 0x4, UR44 ;  /* 0x00000004250c78a5 */ /* 0x000fe2000f8e022c */
[----:B------:R-:W-:-:S04]  /*1f40*/  LEA R206, P0, R0, UR6, 0x2 ;  /* 0x0000000600ce7c11 */ /* 0x000fc8000f8010ff */
[----:B------:R-:W-:Y:S01]  /*1f50*/  LEA.HI.X R205, R0, UR7, R3, 0x2, P0 ;  /* 0x0000000700cd7c11 */ /* 0x000fe200080f1403 */
[----:B------:R-:W-:Y:S01]  /*1f60*/  IMAD.IADD R0, R5, 0x1, R8 ;  /* 0x0000000105007824 */ /* 0x000fe200078e0208 */
[----:B------:R-:W-:Y:S01]  /*1f70*/  PLOP3.LUT P0, PT, PT, PT, UP1, 0x80, 0x0 ;  /* 0x000000000000781c */ /* 0x000fe20003f0f018 */
[----:B------:R-:W-:Y:S01]  /*1f80*/  UIADD3 UR7, UR39, -0x1, URZ ;  /* 0xffffffff27077890 */ /* 0x000fe2000fffe03f */
[----:B------:R-:W-:Y:S02]  /*1f90*/  UMOV UR16, UR12 ;  /* 0x0000000c00107c82 */ /* 0x000fe40008000000 */
[----:B------:R-:W-:Y:S01]  /*1fa0*/  LEA.HI.X R199, R4, UR15, R0, 0x1, P2 ;  /* 0x0000000f04c77c11 */ /* 0x000fe200090f0c00 */
[----:B------:R-:W-:Y:S01]  /*1fb0*/  UMOV UR15, UR13 ;  /* 0x0000000d000f7c82 */ /* 0x000fe20008000000 */
[----:B------:R-:W-:-:S07]  /*1fc0*/  UMOV UR13, UR19 ;  /* 0x00000013000d7c82 */ /* 0x000fce0008000000 */
        /* <DEDUP_REMOVED lines=20> */
.L_x_617:
        /* <DEDUP_REMOVED lines=19> */
.L_x_618:
        /* <DEDUP_REMOVED lines=36> */
.L_x_620:
[----:B------:R-:W-:Y:S05]  /*2480*/  BSYNC B0 ;  /* 0x0000000000007941 */ /* 0x000fea0003800000 */
.L_x_619:
        /* <DEDUP_REMOVED lines=19> */
.L_x_622:
[----:B------:R-:W-:Y:S05]  /*25c0*/  BSYNC B0 ;  /* 0x0000000000007941 */ /* 0x000fea0003800000 */
.L_x_621:
        /* <DEDUP_REMOVED lines=32> */
.L_x_624:
[----:B------:R-:W-:Y:S05]  /*27d0*/  BSYNC B0 ;  /* 0x0000000000007941 */ /* 0x000fea0003800000 */
.L_x_623:
        /* <DEDUP_REMOVED lines=20> */
.L_x_616:
        /* <DEDUP_REMOVED lines=47> */
.L_x_627:
[----:B------:R-:W-:Y:S05]  /*2c10*/  BSYNC B0 ;  /* 0x0000000000007941 */ /* 0x000fea0003800000 */
.L_x_626:
        /* <DEDUP_REMOVED lines=16> */
.L_x_629:
        /* <DEDUP_REMOVED lines=35> */
.L_x_630:
[----:B------:R-:W-:Y:S05]  /*2f50*/  BSYNC B0 ;  /* 0x0000000000007941 */ /* 0x000fea0003800000 */
.L_x_628:
[----:B------:R-:W5:Y:S01]  /*2f60*/  LDL R22, [R1+0x1c] ;  /* 0x00001c0001167983 */ /* 0x000f620000100800 */
[----:B------:R-:W-:Y:S01]  /*2f70*/  UIMAD UR6, UR32, UR22, URZ ;  /* 0x00000016200672a4 */ /* 0x000fe2000f8e023f */
[----:B--23--:R-:W-:Y:S01]  /*2f80*/  IMAD.U32 R4, RZ, RZ, UR22 ;  /* 0x00000016ff047e24 */ /* 0x00cfe2000f8e00ff */
[----:B------:R-:W-:Y:S01]  /*2f90*/  ULDC.64 UR18, c[0x0][0x260] ;  /* 0x0000980000127ab9 */ /* 0x000fe20000000a00 */
[----:B------:R-:W-:Y:S01]  /*2fa0*/  BSSY B0, `(.L_x_631) ;  /* 0x0000041000007945 */ /* 0x000fe20003800000 */
[----:B------:R-:W-:Y:S01]  /*2fb0*/  UIMAD UR10, UR38, UR23, UR6 ;  /* 0x00000017260a72a4 */ /* 0x000fe2000f8e0206 */
[----:B------:R-:W-:Y:S01]  /*2fc0*/  IMAD.WIDE.U32 R4, R4, UR38, R240 ;  /* 0x0000002604047c25 */ /* 0x000fe2000f8e00f0 */
[----:B------:R-:W-:-:S04]  /*2fd0*/  UIMAD UR6, UR40, -0x80, UR11 ;  /* 0xffffff80280678a4 */ /* 0x000fc8000f8e020b */
[----:B------:R-:W-:Y:S01]  /*2fe0*/  IMAD.U32 R3, RZ, RZ, UR10 ;  /* 0x0000000aff037e24 */ /* 0x000fe2000f8e00ff */
[----:B------:R-:W-:Y:S02]  /*2ff0*/  IADD3 R6, P1, R4, UR21, RZ ;  /* 0x0000001504067c10 */ /* 0x000fe4000ff3e0ff */
[----:B------:R-:W-:Y:S02]  /*3000*/  ISETP.GE.AND P5, PT, R250, UR6, PT ;  /* 0x00000006fa007c0c */ /* 0x000fe4000bfa6270 */
[----:B------:R-:W-:Y:S01]  /*3010*/  IADD3.X R7, R5, UR27, R3, P1, !PT ;  /* 0x0000001b05077c10 */ /* 0x000fe20008ffe403 */
[----:B------:R-:W-:-:S04]  /*3020*/  IMAD R3, R17, UR18, RZ ;  /* 0x0000001211037c24 */ /* 0x000fc8000f8e02ff */
[C---:B------:R-:W-:Y:S02]  /*3030*/  IMAD R3, R13.reuse, UR19, R3 ;  /* 0x000000130d037c24 */ /* 0x040fe4000f8e0203 */
[----:B------:R-:W-:-:S04]  /*3040*/  IMAD.WIDE.U32 R6, R13, UR18, R6 ;  /* 0x000000120d067c25 */ /* 0x000fc8000f8e0006 */
[----:B------:R2:W-:Y:S01]  /*3050*/  @P5 STS [R0+0x9000], RZ ;  /* 0x009000ff00005388 */ /* 0x0005e20000000800 */
[----:B------:R-:W-:-:S03]  /*3060*/  IMAD.IADD R12, R7, 0x1, R3 ;  /* 0x00000001070c7824 */ /* 0x000fc600078e0203 */
[----:B------:R2:W-:Y:S04]  /*3070*/  @P5 STS [R0+0x9004], RZ ;  /* 0x009004ff00005388 */ /* 0x0005e80000000800 */
[----:B------:R2:W-:Y:S04]  /*3080*/  @P5 STS.64 [R0+0x9008], RZ ;  /* 0x009008ff00005388 */ /* 0x0005e80000000a00 */
[----:B------:R2:W-:Y:S04]  /*3090*/  @P5 STS.128 [R0+0xb000], RZ ;  /* 0x00b000ff00005388 */ /* 0x0005e80000000c00 */
[----:B------:R2:W-:Y:S01]  /*30a0*/  @P5 STS.128 [R0+0xd000], RZ ;  /* 0x00d000ff00005388 */ /* 0x0005e20000000c00 */
[----:B-----5:R-:W-:-:S02]  /*30b0*/  VIADD R4, R22, 0x20 ;  /* 0x0000002016047836 */ /* 0x020fc40000000000 */
[C---:B------:R-:W-:Y:S02]  /*30c0*/  VIADD R8, R22.reuse, 0x8 ;  /* 0x0000000816087836 */ /* 0x040fe40000000000 */
[----:B------:R-:W-:Y:S01]  /*30d0*/  VIADD R16, R22, 0x28 ;  /* 0x0000002816107836 */ /* 0x000fe20000000000 */
[----:B------:R-:W-:Y:S02]  /*30e0*/  ISETP.GE.AND P1, PT, R4, UR5, PT ;  /* 0x0000000504007c0c */ /* 0x000fe4000bf26270 */
[----:B------:R-:W-:Y:S02]  /*30f0*/  ISETP.GE.AND P2, PT, R8, UR5, PT ;  /* 0x0000000508007c0c */ /* 0x000fe4000bf46270 */
[----:B------:R-:W-:Y:S02]  /*3100*/  P2R R19, PR, RZ, 0x2 ;  /* 0x00000002ff137803 */ /* 0x000fe40000000000 */
[----:B------:R-:W-:Y:S02]  /*3110*/  ISETP.GE.AND P1, PT, R22, UR5, PT ;  /* 0x0000000516007c0c */ /* 0x000fe4000bf26270 */
[----:B------:R-:W-:-:S02]  /*3120*/  P2R R20, PR, RZ, 0x4 ;  /* 0x00000004ff147803 */ /* 0x000fc40000000000 */
[----:B------:R-:W-:Y:S02]  /*3130*/  ISETP.GE.AND P6, PT, R16, UR5, PT ;  /* 0x0000000510007c0c */ /* 0x000fe4000bfc6270 */
[----:B------:R-:W-:Y:S01]  /*3140*/  P2R R18, PR, RZ, 0x2 ;  /* 0x00000002ff127803 */ /* 0x000fe20000000000 */
[----:B--2---:R-:W-:Y:S10]  /*3150*/  @P5 BRA `(.L_x_632) ;  /* 0x0000000000945947 */ /* 0x004ff40003800000 */
        /* <DEDUP_REMOVED lines=9> */
[----:B------:R-:W2:Y:S01]  /*31f0*/  @!P3 LDC.64 R10, c[0x0][0x218] ;  /* 0x00008600ff0abb82 */ /* 0x000ea20000000a00 */
[----:B------:R3:W-:Y:S04]  /*3200*/  @P3 STS [R0+0x9000], RZ ;  /* 0x009000ff00003388 */ /* 0x0007e80000000800 */
[----:B------:R3:W-:Y:S03]  /*3210*/  @P3 STS [R0+0x9004], RZ ;  /* 0x009004ff00003388 */ /* 0x0007e60000000800 */
[----:B------:R-:W5:Y:S01]  /*3220*/  @!P2 LDC.64 R8, c[0x0][0x218] ;  /* 0x00008600ff08ab82 */ /* 0x000f620000000a00 */
[----:B------:R3:W-:Y:S01]  /*3230*/  @P3 STS.64 [R0+0x9008], RZ ;  /* 0x009008ff00003388 */ /* 0x0007e20000000a00 */
        /* <DEDUP_REMOVED lines=23> */
.L_x_632:
[----:B------:R-:W-:Y:S05]  /*33b0*/  BSYNC B0 ;  /* 0x0000000000007941 */ /* 0x000fea0003800000 */
.L_x_631:
        /* <DEDUP_REMOVED lines=15> */
[----:B--23--:R-:W2:Y:S01]  /*34b0*/  @!P3 LDC.64 R8, c[0x0][0x218] ;  /* 0x00008600ff08bb82 */ /* 0x00cea20000000a00 */
[C---:B------:R-:W-:Y:S01]  /*34c0*/  IMAD.WIDE.U32 R4, R3.reuse, UR22, R4 ;  /* 0x0000001603047c25 */ /* 0x040fe2000f8e0004 */
[----:B------:R3:W-:Y:S03]  /*34d0*/  @P3 STS.128 [R0+0xa000], RZ ;  /* 0x00a000ff00003388 */ /* 0x0007e60000000c00 */
[----:B------:R-:W-:-:S03]  /*34e0*/  IMAD R3, R3, UR23, R7 ;  /* 0x0000001703037c24 */ /* 0x000fc6000f8e0207 */
[----:B------:R-:W5:Y:S01]  /*34f0*/  @!P2 LDC.64 R6, c[0x0][0x218] ;  /* 0x00008600ff06ab82 */ /* 0x000f620000000a00 */
[----:B------:R-:W-:Y:S01]  /*3500*/  IMAD.IADD R3, R5, 0x1, R3 ;  /* 0x0000000105037824 */ /* 0x000fe200078e0203 */
        /* <DEDUP_REMOVED lines=23> */
.L_x_634:
[----:B------:R-:W-:Y:S05]  /*3680*/  BSYNC B0 ;  /* 0x0000000000007941 */ /* 0x000fea0003800000 */
.L_x_633:
        /* <DEDUP_REMOVED lines=10> */
[----:B--23--:R-:W-:Y:S01]  /*3730*/  IADD3 R6, P1, R4, UR28, RZ ;  /* 0x0000001c04067c10 */ /* 0x00cfe2000ff3e0ff */
        /* <DEDUP_REMOVED lines=45> */
.L_x_636:
[----:B------:R-:W-:Y:S05]  /*3a10*/  BSYNC B0 ;  /* 0x0000000000007941 */ /* 0x000fea0003800000 */
.L_x_635:
        /* <DEDUP_REMOVED lines=12> */
[----:B--23--:R-:W2:Y:S01]  /*3ae0*/  @!P1 LDC.64 R8, c[0x0][0x220] ;  /* 0x00008800ff089b82 */ /* 0x00cea20000000a00 */
[----:B------:R-:W-:Y:S01]  /*3af0*/  IMAD R3, R3, UR25, R4 ;  /* 0x0000001903037c24 */ /* 0x000fe2000f8e0204 */
[----:B------:R3:W-:Y:S03]  /*3b00*/  @P1 STS.128 [R0+0x10000], RZ ;  /* 0x010000ff00001388 */ /* 0x0007e60000000c00 */
[----:B------:R-:W-:Y:S01]  /*3b10*/  IMAD.IADD R3, R7, 0x1, R3 ;  /* 0x0000000107037824 */ /* 0x000fe200078e0203 */
[----:B--2---:R-:W-:-:S04]  /*3b20*/  @!P1 LEA R4, P2, R6, R8, 0x1 ;  /* 0x0000000806049211 */ /* 0x004fc800078408ff */
[----:B------:R-:W-:Y:S02]  /*3b30*/  @!P1 LEA.HI.X R5, R6, R9, R3, 0x1, P2 ;  /* 0x0000000906059211 */ /* 0x000fe400010f0c03 */
[----:B------:R-:W-:-:S03]  /*3b40*/  ISETP.GE.AND P2, PT, R14, UR5, PT ;  /* 0x000000050e007c0c */ /* 0x000fc6000bf46270 */
[----:B------:R-:W-:Y:S01]  /*3b50*/  @!PT LDS RZ, [RZ] ;  /* 0x00000000fffff984 */ /* 0x000fe20000000800 */
[----:B------:R-:W-:Y:S01]  /*3b60*/  @!PT LDS RZ, [RZ] ;  /* 0x00000000fffff984 */ /* 0x000fe20000000800 */
[----:B------:R-:W-:Y:S01]  /*3b70*/  @!PT LDS RZ, [RZ] ;  /* 0x00000000fffff984 */ /* 0x000fe20000000800 */
[----:B------:R2:W-:Y:S10]  /*3b80*/  @!P1 LDGSTS.E.BYPASS.LTC128B.128 [R0+0x10000], desc[UR8][R4.64] ;  /* 0x1000000004009fae */ /* 0x0005f4000b901d48 */
[----:B------:R-:W2:Y:S01]  /*3b90*/  @!P2 LDC.64 R8, c[0x0][0x220] ;  /* 0x00008800ff08ab82 */ /* 0x000ea20000000a00 */
[----:B------:R3:W-:Y:S01]  /*3ba0*/  @P2 STS.128 [R0+0x12000], RZ ;  /* 0x012000ff00002388 */ /* 0x0007e20000000c00 */
[----:B--2---:R-:W-:-:S04]  /*3bb0*/  @!P2 LEA R4, P1, R6, R8, 0x1 ;  /* 0x000000080604a211 */ /* 0x004fc800078208ff */
        /* <DEDUP_REMOVED lines=15> */
.L_x_638:
[----:B------:R-:W-:Y:S05]  /*3cb0*/  BSYNC B0 ;  /* 0x0000000000007941 */ /* 0x000fea0003800000 */
.L_x_637:
[----:B------:R-:W-:Y:S01]  /*3cc0*/  ULDC.64 UR22, c[0x0][0x3c8] ;  /* 0x0000f20000167ab9 */ /* 0x000fe20000000a00 */
[----:B------:R-:W-:Y:S01]  /*3cd0*/  USHF.R.S32.HI UR6, URZ, 0x1f, UR58 ;  /* 0x0000001f3f067899 */ /* 0x000fe2000801143a */
[----:B------:R-:W-:Y:S01]  /*3ce0*/  ISETP.NE.AND P5, PT, R18, RZ, PT ;  /* 0x000000ff1200720c */ /* 0x000fe20003fa5270 */
[----:B------:R-:W-:Y:S01]  /*3cf0*/  UISETP.NE.U32.AND UP1, UPT, UR22, URZ, UPT ;  /* 0x0000003f1600728c */ /* 0x000fe2000bf25070 */
[----:B------:R-:W-:Y:S01]  /*3d00*/  ISETP.NE.AND P4, PT, R20, RZ, PT ;  /* 0x000000ff1400720c */ /* 0x000fe20003f85270 */
[----:B------:R-:W0:Y:S01]  /*3d10*/  LDGDEPBAR ;  /* 0x00000000000079af */ /* 0x000e220000000000 */
[----:B------:R-:W-:Y:S01]  /*3d20*/  ISETP.NE.AND P3, PT, R19, RZ, PT ;  /* 0x000000ff1300720c */ /* 0x000fe20003f65270 */
[----:B------:R-:W-:Y:S01]  /*3d30*/  UISETP.NE.AND.EX UP1, UPT, UR23, URZ, UPT, UP1 ;  /* 0x0000003f1700728c */ /* 0x000fe2000bf25310 */
[----:B--23--:R-:W-:Y:S01]  /*3d40*/  SHF.R.S32.HI R9, RZ, 0x1f, R22 ;  /* 0x0000001fff097819 */ /* 0x00cfe20000011416 */
[----:B------:R-:W-:Y:S02]  /*3d50*/  IMAD.MOV.U32 R245, RZ, RZ, 0x7f800000 ;  /* 0x7f800000fff57424 */ /* 0x000fe400078e00ff */
[----:B------:R-:W-:-:S02]  /*3d60*/  IMAD.MOV.U32 R246, RZ, RZ, 0x7f800000 ;  /* 0x7f800000fff67424 */ /* 0x000fc400078e00ff */
[----:B------:R-:W-:Y:S01]  /*3d70*/  IMAD.MOV.U32 R243, RZ, RZ, 0x7f800000 ;  /* 0x7f800000fff37424 */ /* 0x000fe200078e00ff */
[----:B------:R-:W-:Y:S02]  /*3d80*/  PLOP3.LUT P1, PT, PT, PT, UP1, 0x80, 0x0 ;  /* 0x000000000000781c */ /* 0x000fe40003f2f018 */
[----:B------:R-:W-:Y:S01]  /*3d90*/  SHF.R.S32.HI R3, RZ, 0x1f, R16 ;  /* 0x0000001fff037819 */ /* 0x000fe20000011410 */
[----:B------:R-:W-:Y:S01]  /*3da0*/  IMAD.MOV.U32 R244, RZ, RZ, 0x7f800000 ;  /* 0x7f800000fff47424 */ /* 0x000fe200078e00ff */
[----:B------:R-:W-:Y:S01]  /*3db0*/  @UP1 ULDC.64 UR24, c[0x0][0x3d0] ;  /* 0x0000f40000181ab9 */ /* 0x000fe20000000a00 */
[----:B------:R-:W-:Y:S01]  /*3dc0*/  @UP1 UMOV UR18, UR58 ;  /* 0x0000003a00121c82 */ /* 0x000fe20008000000 */
[----:B------:R-:W-:Y:S01]  /*3dd0*/  @UP1 UIMAD UR5, UR59, UR24, URZ ;  /* 0x000000183b0512a4 */ /* 0x000fe2000f8e023f */
[----:B------:R-:W-:Y:S01]  /*3de0*/  @UP1 UMOV UR19, UR6 ;  /* 0x0000000600131c82 */ /* 0x000fe20008000000 */
[----:B------:R-:W-:Y:S02]  /*3df0*/  UIADD3 UR38, UR30, 0x80, UR38 ;  /* 0x000000801e267890 */ /* 0x000fe4000fffe026 */
[----:B------:R-:W-:-:S02]  /*3e00*/  @UP1 UIMAD.WIDE.U32 UR18, UR43, UR24, UR18 ;  /* 0x000000182b1212a5 */ /* 0x000fc4000f8e0012 */
[----:B------:R-:W-:Y:S02]  /*3e10*/  @UP1 UIMAD UR5, UR43, UR25, UR5 ;  /* 0x000000192b0512a4 */ /* 0x000fe4000f8e0205 */
[----:B------:R-:W-:Y:S02]  /*3e20*/  @UP1 ULEA UR22, UP0, UR18, UR22, 0x2 ;  /* 0x0000001612161291 */ /* 0x000fe4000f80103f */
[----:B------:R-:W-:Y:S01]  /*3e30*/  @UP1 UIADD3 UR5, UR19, UR5, URZ ;  /* 0x0000000513051290 */ /* 0x000fe2000fffe03f */
[----:B------:R-:W-:Y:S01]  /*3e40*/  IMAD R249, RZ, RZ, -UR26 ;  /* 0x8000001afff97e24 */ /* 0x000fe2000f8e02ff */
[----:B------:R-:W-:Y:S01]  /*3e50*/  CS2R R126, SRZ ;  /* 0x00000000007e7805 */ /* 0x000fe2000001ff00 */
[----:B------:R-:W-:Y:S01]  /*3e60*/  IMAD.MOV.U32 R231, RZ, RZ, R183 ;  /* 0x000000ffffe77224 */ /* 0x000fe200078e00b7 */
[----:B------:R-:W-:Y:S01]  /*3e70*/  @UP1 ULEA.HI.X UR23, UR18, UR23, UR5, 0x2, UP0 ;  /* 0x0000001712171291 */ /* 0x000fe200080f1405 */
[----:B------:R-:W-:Y:S01]  /*3e80*/  IMAD.U32 R4, RZ, RZ, UR22 ;  /* 0x00000016ff047e24 */ /* 0x000fe2000f8e00ff */
[----:B-1----:R-:W-:Y:S01]  /*3e90*/  SHF.L.U64.HI R0, R22, 0x2, R9 ;  /* 0x0000000216007819 */ /* 0x002fe20000010209 */
[----:B------:R-:W-:Y:S01]  /*3ea0*/  @UP1 ULDC UR5, c[0x0][0x2e8] ;  /* 0x0000ba0000051ab9 */ /* 0x000fe20000000800 */
[----:B------:R-:W-:Y:S01]  /*3eb0*/  IMAD.SHL.U32 R175, R182, 0x2, RZ ;  /* 0x00000002b6af7824 */ /* 0x000fe200078e00ff */
[----:B------:R-:W-:Y:S01]  /*3ec0*/  CS2R R124, SRZ ;  /* 0x00000000007c7805 */ /* 0x000fe2000001ff00 */
[----:B------:R-:W-:Y:S01]  /*3ed0*/  IMAD.U32 R5, RZ, RZ, UR23 ;  /* 0x00000017ff057e24 */ /* 0x000fe2000f8e00ff */
[----:B------:R-:W-:Y:S01]  /*3ee0*/  CS2R R130, SRZ ;  /* 0x0000000000827805 */ /* 0x000fe2000001ff00 */
[C---:B------:R-:W-:Y:S01]  /*3ef0*/  VIADD R247, R240.reuse, 0x20 ;  /* 0x00000020f0f77836 */ /* 0x040fe20000000000 */
[----:B------:R-:W-:Y:S01]  /*3f00*/  CS2R R128, SRZ ;  /* 0x0000000000807805 */ /* 0x000fe2000001ff00 */
[----:B------:R-:W-:Y:S01]  /*3f10*/  VIADD R248, R240, 0x40 ;  /* 0x00000040f0f87836 */ /* 0x000fe20000000000 */
[----:B------:R1:W2:Y:S01]  /*3f20*/  @P1 LDG.E R8, desc[UR8][R4.64] ;  /* 0x0000000804081981 */ /* 0x0002a2000c1e1900 */
        /* <DEDUP_REMOVED lines=24> */
[----:B-1----:R-:W-:Y:S01]  /*40b0*/  IMAD.SHL.U32 R4, R22, 0x4, RZ ;  /* 0x0000000416047824 */ /* 0x002fe200078e00ff */
[----:B------:R-:W-:-:S02]  /*40c0*/  CS2R R74, SRZ ;  /* 0x00000000004a7805 */ /* 0x000fc4000001ff00 */
[----:B------:R-:W-:Y:S02]  /*40d0*/  CS2R R72, SRZ ;  /* 0x0000000000487805 */ /* 0x000fe4000001ff00 */
[----:B------:R-:W-:Y:S02]  /*40e0*/  CS2R R70, SRZ ;  /* 0x0000000000467805 */ /* 0x000fe4000001ff00 */
[----:B------:R-:W-:Y:S02]  /*40f0*/  CS2R R68, SRZ ;  /* 0x0000000000447805 */ /* 0x000fe4000001ff00 */
[----:B------:R-:W-:Y:S02]  /*4100*/  IADD3 R4, P2, R4, UR14, RZ ;  /* 0x0000000e04047c10 */ /* 0x000fe4000ff5e0ff */
[----:B------:R-:W-:Y:S02]  /*4110*/  CS2R R62, SRZ ;  /* 0x00000000003e7805 */ /* 0x000fe4000001ff00 */
[----:B------:R-:W-:-:S02]  /*4120*/  CS2R R60, SRZ ;  /* 0x00000000003c7805 */ /* 0x000fc4000001ff00 */
[----:B------:R-:W-:Y:S02]  /*4130*/  CS2R R66, SRZ ;  /* 0x0000000000427805 */ /* 0x000fe4000001ff00 */
[----:B------:R-:W-:Y:S02]  /*4140*/  IADD3.X R5, R0, UR13, RZ, P2, !PT ;  /* 0x0000000d00057c10 */ /* 0x000fe400097fe4ff */
[----:B------:R-:W-:Y:S02]  /*4150*/  CS2R R64, SRZ ;  /* 0x0000000000407805 */ /* 0x000fe4000001ff00 */
[C---:B------:R-:W-:Y:S02]  /*4160*/  @!P6 LEA R6, P2, R16.reuse, UR14, 0x2 ;  /* 0x0000000e1006ec11 */ /* 0x040fe4000f8410ff */
[----:B------:R-:W-:Y:S02]  /*4170*/  CS2R R58, SRZ ;  /* 0x00000000003a7805 */ /* 0x000fe4000001ff00 */
[----:B------:R-:W-:Y:S01]  /*4180*/  CS2R R56, SRZ ;  /* 0x0000000000387805 */ /* 0x000fe2000001ff00 */
[----:B------:R-:W5:Y:S01]  /*4190*/  @!P5 LDG.E R245, desc[UR8][R4.64] ;  /* 0x0000000804f5d981 */ /* 0x000f62000c1e1900 */
[----:B------:R-:W-:Y:S01]  /*41a0*/  @!P6 LEA.HI.X R7, R16, UR13, R3, 0x2, P2 ;  /* 0x0000000d1007ec11 */ /* 0x000fe200090f1403 */
[----:B------:R-:W-:Y:S01]  /*41b0*/  IMAD.U32 R3, RZ, RZ, UR30 ;  /* 0x0000001eff037e24 */ /* 0x000fe2000f8e00ff */
[----:B------:R-:W-:Y:S01]  /*41c0*/  CS2R R54, SRZ ;  /* 0x0000000000367805 */ /* 0x000fe2000001ff00 */
[----:B------:R-:W5:Y:S01]  /*41d0*/  @!P4 LDG.E R246, desc[UR8][R4.64+0x20] ;  /* 0x0000200804f6c981 */ /* 0x000f62000c1e1900 */
[----:B------:R-:W-:-:S02]  /*41e0*/  CS2R R52, SRZ ;  /* 0x0000000000347805 */ /* 0x000fc4000001ff00 */
[----:B------:R-:W-:Y:S02]  /*41f0*/  CS2R R46, SRZ ;  /* 0x00000000002e7805 */ /* 0x000fe4000001ff00 */
[----:B------:R-:W-:Y:S01]  /*4200*/  CS2R R44, SRZ ;  /* 0x00000000002c7805 */ /* 0x000fe2000001ff00 */
        /* <DEDUP_REMOVED lines=8> */
[----:B------:R-:W-:Y:S02]  /*4290*/  UIMAD UR37, UR33, 0x18, URZ ;  /* 0x00000018212578a4 */ /* 0x000fe4000f8e023f */
[----:B------:R-:W-:Y:S02]  /*42a0*/  USHF.L.U32 UR36, UR33, 0x5, URZ ;  /* 0x0000000521247899 */ /* 0x000fe4000800063f */
[----:B------:R-:W-:Y:S02]  /*42b0*/  UIMAD UR35, UR33, 0x28, URZ ;  /* 0x00000028212378a4 */ /* 0x000fe4000f8e023f */
[----:B------:R-:W-:Y:S01]  /*42c0*/  UIMAD UR34, UR33, 0x30, URZ ;  /* 0x00000030212278a4 */ /* 0x000fe2000f8e023f */
[----:B------:R-:W-:Y:S01]  /*42d0*/  ULDC UR39, c[0x0][0x2d0] ;  /* 0x0000b40000277ab9 */ /* 0x000fe20000000800 */
[----:B------:R-:W-:Y:S01]  /*42e0*/  ULDC UR12, c[0x0][0x2ec] ;  /* 0x0000bb00000c7ab9 */ /* 0x000fe20000000800 */
[----:B-1----:R-:W-:-:S05]  /*42f0*/  VIADD R4, R22, 0x1 ;  /* 0x0000000116047836 */ /* 0x002fca0000000000 */
[----:B------:R-:W-:-:S05]  /*4300*/  IADD3 R3, R4, UR11, -R3 ;  /* 0x0000000b04037c10 */ /* 0x000fca000fffe803 */
[----:B------:R1:W-:Y:S04]  /*4310*/  STL [R1+0x10], R3 ;  /* 0x0000100301007387 */ /* 0x0003e80000100800 */
[----:B------:R-:W4:Y:S01]  /*4320*/  LDL R6, [R1+0x14] ;  /* 0x0000140001067983 */ /* 0x000f220000100800 */
[----:B------:R-:W2:Y:S01]  /*4330*/  @P1 MUFU.RCP R0, UR5 ;  /* 0x0000000500001d08 */ /* 0x000ea20008001000 */
[C---:B------:R-:W-:Y:S02]  /*4340*/  VIADD R5, R22.reuse, 0xffffffc0 ;  /* 0xffffffc016057836 */ /* 0x040fe40000000000 */
[----:B---3--:R-:W-:Y:S02]  /*4350*/  IMAD.SHL.U32 R7, R22, 0x4, RZ ;  /* 0x0000000416077824 */ /* 0x008fe400078e00ff */
[----:B------:R-:W-:Y:S01]  /*4360*/  IMAD.SHL.U32 R5, R5, 0x4, RZ ;  /* 0x0000000405057824 */ /* 0x000fe200078e00ff */
[----:B------:R-:W-:-:S02]  /*4370*/  USHF.L.U32 UR19, UR33, 0x4, URZ ;  /* 0x0000000421137899 */ /* 0x000fc4000800063f */
[----:B------:R-:W-:Y:S01]  /*4380*/  STL [R1+0xc], R7 ;  /* 0x00000c0701007387 */ /* 0x000fe20000100800 */
[----:B-1----:R-:W-:-:S05]  /*4390*/  VIADD R3, R182, 0x1800 ;  /* 0x00001800b6037836 */ /* 0x002fca0000000000 */
[----:B------:R-:W-:Y:S02]  /*43a0*/  SEL R174, R3, R182, !P0 ;  /* 0x000000b603ae7207 */ /* 0x000fe40004000000 */
[----:B------:R-:W-:Y:S01]  /*43b0*/  SHF.L.U64.HI R3, R22, 0x2, R9 ;  /* 0x0000000216037819 */ /* 0x000fe20000010209 */
[----:B------:R-:W-:-:S04]  /*43c0*/  USHF.L.U32 UR18, UR33, 0x3, URZ ;  /* 0x0000000321127899 */ /* 0x000fc8000800063f */
[----:B------:R1:W-:Y:S01]  /*43d0*/  STL [R1+0x8], R3 ;  /* 0x0000080301007387 */ /* 0x0003e20000100800 */
[----:B------:R-:W-:-:S03]  /*43e0*/  UIADD3 UR30, UR19, 0x40, URZ ;  /* 0x00000040131e7890 */ /* 0x000fc6000fffe03f */
[----:B------:R3:W-:Y:S01]  /*43f0*/  STL [R1+0x4], R5 ;  /* 0x0000040501007387 */ /* 0x0007e20000100800 */
[----:B------:R-:W-:Y:S02]  /*4400*/  UIADD3 UR25, UR19, 0x20, URZ ;  /* 0x0000002013197890 */ /* 0x000fe4000fffe03f */
[----:B------:R-:W-:Y:S02]  /*4410*/  UIADD3 UR29, UR18, UR30, URZ ;  /* 0x0000001e121d7290 */ /* 0x000fe4000fffe03f */
[----:B------:R-:W-:Y:S01]  /*4420*/  UIADD3 UR24, UR18, UR25, URZ ;  /* 0x0000001912187290 */ /* 0x000fe2000fffe03f */
[----:B------:R-:W-:Y:S01]  /*4430*/  VIADD R4, R181, 0x1800 ;  /* 0x00001800b5047836 */ /* 0x000fe20000000000 */
[----:B------:R-:W-:Y:S02]  /*4440*/  UIADD3 UR28, UR18, UR29, URZ ;  /* 0x0000001d121c7290 */ /* 0x000fe4000fffe03f */
[----:B------:R-:W-:Y:S02]  /*4450*/  UIADD3 UR23, UR18, UR24, URZ ;  /* 0x0000001812177290 */ /* 0x000fe4000fffe03f */
[----:B------:R-:W-:Y:S01]  /*4460*/  UIADD3 UR27, UR18, UR28, URZ ;  /* 0x0000001c121b7290 */ /* 0x000fe2000fffe03f */
[----:B------:R-:W-:Y:S01]  /*4470*/  SEL R4, R4, R181, !P0 ;  /* 0x000000b504047207 */ /* 0x000fe20004000000 */
[----:B------:R-:W-:Y:S01]  /*4480*/  UIADD3 UR22, UR18, UR23, URZ ;  /* 0x0000001712167290 */ /* 0x000fe2000fffe03f */
[----:B------:R-:W-:Y:S01]  /*4490*/  LEA R174, R174, UR4, 0x1 ;  /* 0x00000004aeae7c11 */ /* 0x000fe2000f8e08ff */
[----:B------:R-:W-:-:S02]  /*44a0*/  UIADD3 UR26, UR18, UR27, URZ ;  /* 0x0000001b121a7290 */ /* 0x000fc4000fffe03f */
[----:B------:R-:W-:Y:S01]  /*44b0*/  UIADD3 UR21, UR18, UR22, URZ ;  /* 0x0000001612157290 */ /* 0x000fe2000fffe03f */
[----:B------:R-:W-:Y:S01]  /*44c0*/  UMOV UR5, URZ ;  /* 0x0000003f00057c82 */ /* 0x000fe20008000000 */
[----:B-1----:R-:W-:Y:S01]  /*44d0*/  LEA R3, R4, UR4, 0x1 ;  /* 0x0000000404037c11 */ /* 0x002fe2000f8e08ff */
[----:B------:R-:W-:Y:S02]  /*44e0*/  UIMAD UR33, UR33, 0x38, URZ ;  /* 0x00000038212178a4 */ /* 0x000fe4000f8e023f */
[----:B------:R-:W-:Y:S02]  /*44f0*/  UIADD3 UR38, UR38, -UR11, URZ ;  /* 0x8000000b26267290 */ /* 0x000fe4000fffe03f */
[----:B------:R-:W-:Y:S02]  /*4500*/  UIADD3 UR32, UR18, UR21, URZ ;  /* 0x0000001512207290 */ /* 0x000fe4000fffe03f */
[----:B------:R-:W-:Y:S01]  /*4510*/  UIADD3 UR31, UR18, UR26, URZ ;  /* 0x0000001a121f7290 */ /* 0x000fe2000fffe03f */
[----:B--2---:R-:W-:-:S05]  /*4520*/  @P1 FMUL.FTZ R0, R8, R0 ;  /* 0x0000000008001220 */ /* 0x004fca0000410000 */
[----:B------:R-:W-:Y:S01]  /*4530*/  @P1 R2UR UR6, R0 ;  /* 0x00000000000612ca */ /* 0x000fe200000e0000 */
[----:B------:R-:W-:-:S12]  /*4540*/  IMAD.U32 R0, RZ, RZ, UR40 ;  /* 0x00000028ff007e24 */ /* 0x000fd8000f8e00ff */
[----:B------:R-:W-:Y:S01]  /*4550*/  @UP1 UMOV UR5, UR6 ;  /* 0x0000000600051c82 */ /* 0x000fe20008000000 */
[----:B------:R-:W-:Y:S01]  /*4560*/  ULDC UR6, c[0x0][0x39c] ;  /* 0x0000e70000067ab9 */ /* 0x000fe20000000800 */
[----:B----4-:R-:W-:-:S04]  /*4570*/  IMAD R0, R0, 0x80, R6 ;  /* 0x0000008000007824 */ /* 0x010fc800078e0206 */
[C---:B------:R-:W-:Y:S02]  /*4580*/  VIADD R238, R0.reuse, 0x19 ;  /* 0x0000001900ee7836 */ /* 0x040fe40000000000 */
[C---:B------:R-:W-:Y:S02]  /*4590*/  VIADD R237, R0.reuse, 0x18 ;  /* 0x0000001800ed7836 */ /* 0x040fe40000000000 */
[C---:B------:R-:W-:Y:S02]  /*45a0*/  VIADD R236, R0.reuse, 0x11 ;  /* 0x0000001100ec7836 */ /* 0x040fe40000000000 */
[C---:B------:R-:W-:Y:S02]  /*45b0*/  VIADD R235, R0.reuse, 0x10 ;  /* 0x0000001000eb7836 */ /* 0x040fe40000000000 */
[C---:B------:R-:W-:Y:S02]  /*45c0*/  VIADD R234, R0.reuse, 0x9 ;  /* 0x0000000900ea7836 */ /* 0x040fe40000000000 */
[----:B------:R-:W-:-:S02]  /*45d0*/  VIADD R233, R0, 0x8 ;  /* 0x0000000800e97836 */ /* 0x000fc40000000000 */
[----:B------:R-:W-:Y:S01]  /*45e0*/  VIADD R232, R0, 0x1 ;  /* 0x0000000100e87836 */ /* 0x000fe20000000000 */
[----:B------:R-:W-:Y:S02]  /*45f0*/  I2FP.F32.S32 R238, R238 ;  /* 0x000000ee00ee7245 */ /* 0x000fe40000201400 */
[----:B------:R-:W-:Y:S02]  /*4600*/  I2FP.F32.S32 R237, R237 ;  /* 0x000000ed00ed7245 */ /* 0x000fe40000201400 */
[----:B------:R-:W-:Y:S02]  /*4610*/  I2FP.F32.S32 R236, R236 ;  /* 0x000000ec00ec7245 */ /* 0x000fe40000201400 */
[----:B------:R-:W-:Y:S02]  /*4620*/  I2FP.F32.S32 R235, R235 ;  /* 0x000000eb00eb7245 */ /* 0x000fe40000201400 */
[----:B------:R-:W-:Y:S02]  /*4630*/  I2FP.F32.S32 R234, R234 ;  /* 0x000000ea00ea7245 */ /* 0x000fe40000201400 */
[----:B------:R-:W-:-:S02]  /*4640*/  I2FP.F32.S32 R233, R233 ;  /* 0x000000e900e97245 */ /* 0x000fc40000201400 */
[----:B---3--:R-:W-:-:S07]  /*4650*/  I2FP.F32.S32 R232, R232 ;  /* 0x000000e800e87245 */ /* 0x008fce0000201400 */
.L_x_641:
[----:B------:R-:W0:Y:S01]  /*4660*/  LDGDEPBAR ;  /* 0x00000000000079af */ /* 0x000e220000000000 */
[----:B------:R-:W-:Y:S01]  /*4670*/  IADD3 R0, R180, R174, RZ ;  /* 0x000000aeb4007210 */ /* 0x000fe20007ffe0ff */
[----:B------:R-:W-:Y:S01]  /*4680*/  USHF.L.U32 UR10, UR7, 0x6, URZ ;  /* 0x00000006070a7899 */ /* 0x000fe2000800063f */
[----:B-----5:R-:W-:Y:S05]  /*4690*/  FSETP.NEU.FTZ.AND P2, PT, R245, -INF , PT ;  /* 0xff800000f500780b */ /* 0x020fea0003f5d000 */
[----:B------:R-:W2:Y:S01]  /*46a0*/  LDL R187, [R1+0x14] ;  /* 0x0000140001bb7983 */ /* 0x000ea20000100800 */
[----:B------:R-:W-:Y:S01]  /*46b0*/  USHF.L.U32 UR17, UR40, 0x7, URZ ;  /* 0x0000000728117899 */ /* 0x000fe2000800063f */
[----:B------:R-:W-:Y:S01]  /*46c0*/  FSETP.NEU.FTZ.AND P1, PT, R246, -INF , PT ;  /* 0xff800000f600780b */ /* 0x000fe20003f3d000 */
[----:B------:R-:W-:Y:S01]  /*46d0*/  UISETP.GE.AND UP0, UPT, UR10, UR38, UPT ;  /* 0x000000260a00728c */ /* 0x000fe2000bf06270 */
[----:B------:R-:W3:Y:S01]  /*46e0*/  LDL R185, [R1+0x10] ;  /* 0x0000100001b97983 */ /* 0x000ee20000100800 */
[----:B------:R-:W-:Y:S04]  /*46f0*/  UIADD3 UR17, UR17, 0x80, URZ ;  /* 0x0000008011117890 */ /* 0x000fe8000fffe03f */
[----:B------:R-:W-:Y:S06]  /*4700*/  UISETP.LT.AND UP0, UPT, UR17, UR11, UP0 ;  /* 0x0000000b1100728c */ /* 0x000fec0008701270 */
[----:B------:R-:W-:Y:S01]  /*4710*/  PLOP3.LUT P0, PT, PT, PT, UP0, 0x80, 0x0 ;  /* 0x000000000000781c */ /* 0x000fe20003f0f008 */
[----:B------:R-:W-:Y:S01]  /*4720*/  UISETP.GT.AND UP0, UPT, UR7, UR20, UPT ;  /* 0x000000140700728c */ /* 0x000fe2000bf04270 */
        /* <DEDUP_REMOVED lines=18> */
[----:B------:R-:W-:Y:S05]  /*4850*/  LDSM.16.M88.4 R160, [R172+0xb400] ;  /* 0x00b40000aca0783b */ /* 0x000fea0000000200 */
        /* <DEDUP_REMOVED lines=9> */
[----:B------:R-:W-:Y:S05]  /*48f0*/  LDSM.16.M88.4 R140, [R173+0xb400] ;  /* 0x00b40000ad8c783b */ /* 0x000fea0000000200 */
        /* <DEDUP_REMOVED lines=11> */
[----:B------:R-:W-:Y:S05]  /*49b0*/  LDSM.16.M88.4 R156, [R0+0x2000] ;  /* 0x00200000009c783b */ /* 0x000fea0000000200 */
[-C--:B------:R-:W-:Y:S06]  /*49c0*/  HMMA.16816.F32 R20, R152, R160.reuse, R20 ;  /* 0x000000a09814723c */ /* 0x080fec0000001814 */
[C---:B------:R-:W-:Y:S06]  /*49d0*/  HMMA.16816.F32 R24, R132.reuse, R160, R24 ;  /* 0x000000a08418723c */ /* 0x040fec0000001818 */
[-C--:B------:R-:W-:Y:S01]  /*49e0*/  HMMA.16816.F32 R28, R132, R162.reuse, R28 ;  /* 0x000000a2841c723c */ /* 0x080fe2000000181c */
[----:B------:R-:W2:Y:S05]  /*49f0*/  LDSM.16.M88.4 R132, [R174+0x2800] ;  /* 0x00280000ae84783b */ /* 0x000eaa0000000200 */
[----:B------:R-:W-:Y:S03]  /*4a00*/  HMMA.16816.F32 R32, R152, R162, R32 ;  /* 0x000000a29820723c */ /* 0x000fe60000001820 */
[----:B------:R-:W2:Y:S03]  /*4a10*/  LDSM.16.M88.4 R152, [R172+0xd400] ;  /* 0x00d40000ac98783b */ /* 0x000ea60000000200 */
[-C--:B-1----:R-:W-:Y:S05]  /*4a20*/  HMMA.16816.F32 R4, R164, R168.reuse, R4 ;  /* 0x000000a8a404723c */ /* 0x082fea0000001804 */
[----:B------:R-:W1:Y:S01]  /*4a30*/  LDSM.16.M88.4 R160, [R173+0xd000] ;  /* 0x00d00000ada0783b */ /* 0x000e620000000200 */
[C---:B----4-:R-:W-:Y:S06]  /*4a40*/  HMMA.16816.F32 R8, R136.reuse, R168, R8 ;  /* 0x000000a88808723c */ /* 0x050fec0000001808 */
[-C--:B------:R-:W-:Y:S06]  /*4a50*/  HMMA.16816.F32 R12, R136, R170.reuse, R12 ;  /* 0x000000aa880c723c */ /* 0x080fec000000180c */
[C---:B------:R-:W-:Y:S06]  /*4a60*/  HMMA.16816.F32 R16, R164.reuse, R170, R16 ;  /* 0x000000aaa410723c */ /* 0x040fec0000001810 */
[-C--:B------:R-:W-:Y:S06]  /*4a70*/  HMMA.16816.F32 R20, R164, R140.reuse, R20 ;  /* 0x0000008ca414723c */ /* 0x080fec0000001814 */
[C---:B------:R-:W-:Y:S06]  /*4a80*/  HMMA.16816.F32 R24, R136.reuse, R140, R24 ;  /* 0x0000008c8818723c */ /* 0x040fec0000001818 */
[-C--:B------:R-:W-:Y:S01]  /*4a90*/  HMMA.16816.F32 R28, R136, R142.reuse, R28 ;  /* 0x0000008e881c723c */ /* 0x080fe2000000181c */
[----:B------:R4:W3:Y:S05]  /*4aa0*/  LDSM.16.M88.4 R136, [R0+0x2800] ;  /* 0x002800000088783b */ /* 0x0008ea0000000200 */
[----:B------:R-:W-:Y:S06]  /*4ab0*/  HMMA.16816.F32 R32, R164, R142, R32 ;  /* 0x0000008ea420723c */ /* 0x000fec0000001820 */
[-C--:B------:R-:W-:Y:S06]  /*4ac0*/  HMMA.16816.F32 R4, R144, R148.reuse, R4 ;  /* 0x000000949004723c */ /* 0x080fec0000001804 */
[C---:B--2---:R-:W-:Y:S06]  /*4ad0*/  HMMA.16816.F32 R8, R132.reuse, R148, R8 ;  /* 0x000000948408723c */ /* 0x044fec0000001808 */
[-C--:B------:R-:W-:Y:S01]  /*4ae0*/  HMMA.16816.F32 R12, R132, R150.reuse, R12 ;  /* 0x00000096840c723c */ /* 0x080fe2000000180c */
[----:B----4-:R-:W-:Y:S04]  /*4af0*/  MOV R0, UR40 ;  /* 0x0000002800007c02 */ /* 0x010fe80008000f00 */
[----:B------:R-:W-:Y:S01]  /*4b00*/  LEA R0, R0, R187, 0x7 ;  /* 0x000000bb00007211 */ /* 0x000fe200078e38ff */
[C---:B------:R-:W-:Y:S06]  /*4b10*/  HMMA.16816.F32 R16, R144.reuse, R150, R16 ;  /* 0x000000969010723c */ /* 0x040fec0000001810 */
[-C--:B------:R-:W-:Y:S06]  /*4b20*/  HMMA.16816.F32 R20, R144, R152.reuse, R20 ;  /* 0x000000989014723c */ /* 0x080fec0000001814 */
[C---:B------:R-:W-:Y:S06]  /*4b30*/  HMMA.16816.F32 R24, R132.reuse, R152, R24 ;  /* 0x000000988418723c */ /* 0x040fec0000001818 */
[-C--:B------:R-:W-:Y:S06]  /*4b40*/  HMMA.16816.F32 R28, R132, R154.reuse, R28 ;  /* 0x0000009a841c723c */ /* 0x080fec000000181c */
[----:B------:R-:W-:Y:S01]  /*4b50*/  HMMA.16816.F32 R32, R144, R154, R32 ;  /* 0x0000009a9020723c */ /* 0x000fe20000001820 */
[----:B------:R-:W2:Y:S04]  /*4b60*/  LDL R146, [R1+0xc] ;  /* 0x00000c0001927983 */ /* 0x000ea80000100800 */
[----:B------:R-:W4:Y:S01]  /*4b70*/  LDL R144, [R1+0x8] ;  /* 0x0000080001907983 */ /* 0x000f220000100800 */
[-C--:B-1----:R-:W-:Y:S06]  /*4b80*/  HMMA.16816.F32 R4, R156, R160.reuse, R4 ;  /* 0x000000a09c04723c */ /* 0x082fec0000001804 */
[C---:B---3--:R-:W-:Y:S06]  /*4b90*/  HMMA.16816.F32 R8, R136.reuse, R160, R8 ;  /* 0x000000a08808723c */ /* 0x048fec0000001808 */
[-C--:B------:R-:W-:Y:S06]  /*4ba0*/  HMMA.16816.F32 R12, R136, R162.reuse, R12 ;  /* 0x000000a2880c723c */ /* 0x080fec000000180c */
[C---:B------:R-:W-:Y:S06]  /*4bb0*/  HMMA.16816.F32 R16, R156.reuse, R162, R16 ;  /* 0x000000a29c10723c */ /* 0x040fec0000001810 */
[----:B------:R-:W-:Y:S01]  /*4bc0*/  FMUL.FTZ R4, R4, UR6 ;  /* 0x0000000604047c20 */ /* 0x000fe20008410000 */
[----:B------:R-:W-:Y:S01]  /*4bd0*/  FMUL.FTZ R5, R5, UR6 ;  /* 0x0000000605057c20 */ /* 0x000fe20008410000 */
[----:B------:R-:W-:Y:S02]  /*4be0*/  FMUL.FTZ R6, R6, UR6 ;  /* 0x0000000606067c20 */ /* 0x000fe40008410000 */
[----:B------:R-:W1:Y:S01]  /*4bf0*/  MUFU.TANH R218, R4 ;  /* 0x0000000400da7308 */ /* 0x000e620000002400 */
        /* <DEDUP_REMOVED lines=15> */
[----:B------:R1:W-:Y:S01]  /*4cf0*/  MUFU.TANH R190, R14 ;  /* 0x0000000e00be7308 */ /* 0x0003e20000002400 */
[----:B---3--:R-:W-:Y:S02]  /*4d00*/  @!P0 IADD3 R8, R185, UR10, RZ ;  /* 0x0000000ab9088c10 */ /* 0x008fe4000fffe0ff */
[----:B------:R-:W-:Y:S07]  /*4d10*/  MOV R185, 0x8 ;  /* 0x0000000800b97802 */ /* 0x000fee0000000f00 */
[----:B------:R-:W3:Y:S10]  /*4d20*/  MUFU.TANH R227, R6 ;  /* 0x0000000600e37308 */ /* 0x000ef40000002400 */
[----:B------:R3:W3:Y:S01]  /*4d30*/  MUFU.TANH R171, R13 ;  /* 0x0000000d00ab7308 */ /* 0x0006e20000002400 */
[----:B-1----:R-:W-:Y:S09]  /*4d40*/  I2FP.F32.S32 R14, R0 ;  /* 0x00000000000e7245 */ /* 0x002ff20000201400 */
[----:B------:R1:W1:Y:S10]  /*4d50*/  MUFU.TANH R225, R7 ;  /* 0x0000000700e17308 */ /* 0x0002740000002400 */
[----:B------:R1:W-:Y:S01]  /*4d60*/  MUFU.TANH R191, R11 ;  /* 0x0000000b00bf7308 */ /* 0x0003e20000002400 */
[----:B---3--:R-:W-:Y:S04]  /*4d70*/  @!P0 VIMNMX R13, R8, UR11, PT ;  /* 0x0000000b080d8c48 */ /* 0x008fe8000bfe0100 */
[----:B------:R-:W-:Y:S05]  /*4d80*/  @!P0 ISETP.GE.AND P3, PT, R0, R13, PT ;  /* 0x0000000d0000820c */ /* 0x000fea0003f66270 */
[----:B------:R3:W-:Y:S01]  /*4d90*/  MUFU.TANH R211, R17 ;  /* 0x0000001100d37308 */ /* 0x0007e20000002400 */
[----:B-1----:R-:W1:Y:S09]  /*4da0*/  LDSM.16.M88.4 R4, [R173+0xd400] ;  /* 0x00d40000ad04783b */ /* 0x002e720000000200 */
[----:B------:R3:W-:Y:S01]  /*4db0*/  MUFU.TANH R192, R10 ;  /* 0x0000000a00c07308 */ /* 0x0007e20000002400 */
[----:B------:R-:W-:Y:S05]  /*4dc0*/  FMUL.FTZ R11, R245, 1.4426950216293334961 ;  /* 0x3fb8aa3bf50b7820 */ /* 0x000fea0000410000 */
[----:B------:R-:W-:Y:S04]  /*4dd0*/  FSEL R11, R11, RZ, P2 ;  /* 0x000000ff0b0b7208 */ /* 0x000fe80001000000 */
[----:B------:R-:W-:Y:S01]  /*4de0*/  MUFU.TANH R224, R18 ;  /* 0x0000001200e07308 */ /* 0x000fe20000002400 */
[----:B---3--:R-:W-:Y:S09]  /*4df0*/  MOV R17, 0x20 ;  /* 0x0000002000117802 */ /* 0x008ff20000000f00 */
[----:B------:R3:W-:Y:S01]  /*4e00*/  MUFU.TANH R184, R12 ;  /* 0x0000000c00b87308 */ /* 0x0007e20000002400 */
[----:B------:R-:W-:Y:S05]  /*4e10*/  FMUL.FTZ R10, R246, 1.4426950216293334961 ;  /* 0x3fb8aa3bf60a7820 */ /* 0x000fea0000410000 */
[----:B------:R-:W-:Y:S04]  /*4e20*/  FSEL R10, R10, RZ, P1 ;  /* 0x000000ff0a0a7208 */ /* 0x000fe80000800000 */
[----:B------:R-:W-:Y:S10]  /*4e30*/  MUFU.TANH R223, R19 ;  /* 0x0000001300df7308 */ /* 0x000ff40000002400 */
[----:B------:R3:W-:Y:S01]  /*4e40*/  MUFU.TANH R189, R15 ;  /* 0x0000000f00bd7308 */ /* 0x0007e20000002400 */
[-C--:B-1----:R-:W-:Y:S03]  /*4e50*/  HMMA.16816.F32 R20, R156, R4.reuse, R20 ;  /* 0x000000049c14723c */ /* 0x082fe60000001814 */
[----:B---3--:R-:W-:Y:S03]  /*4e60*/  @!P0 VIADDMNMX R12, R8, R185, UR11, PT ;  /* 0x0000000b080c8e46 */ /* 0x008fe6000b8001b9 */
[C---:B------:R-:W-:Y:S03]  /*4e70*/  HMMA.16816.F32 R24, R136.reuse, R4, R24 ;  /* 0x000000048818723c */ /* 0x040fe60000001818 */
[----:B------:R1:W3:Y:S01]  /*4e80*/  MUFU.TANH R186, R9 ;  /* 0x0000000900ba7308 */ /* 0x0002e20000002400 */
[-C--:B------:R-:W-:Y:S02]  /*4e90*/  @!P0 ISETP.GE.AND P2, PT, R0, R12.reuse, PT ;  /* 0x0000000c0000820c */ /* 0x080fe40003f46270 */
[-C--:B------:R-:W-:Y:S07]  /*4ea0*/  HMMA.16816.F32 R28, R136, R6.reuse, R28 ;  /* 0x00000006881c723c */ /* 0x080fee000000181c */
[----:B------:R3:W2:Y:S01]  /*4eb0*/  MUFU.TANH R212, R16 ;  /* 0x0000001000d47308 */ /* 0x0006a20000002400 */
[----:B------:R-:W-:Y:S03]  /*4ec0*/  FFMA.FTZ R5, R14, UR5, R218 ;  /* 0x000000050e057c23 */ /* 0x000fe600080100da */
[----:B------:R-:W-:Y:S01]  /*4ed0*/  @!P0 IADD3 R4, R0, 0x1, RZ ;  /* 0x0000000100048810 */ /* 0x000fe20007ffe0ff */
[----:B------:R-:W-:Y:S01]  /*4ee0*/  FFMA.FTZ R15, R232, UR5, R217 ;  /* 0x00000005e80f7c23 */ /* 0x000fe200080100d9 */
[----:B------:R-:W-:Y:S04]  /*4ef0*/  HMMA.16816.F32 R32, R156, R6, R32 ;  /* 0x000000069c20723c */ /* 0x000fe80000001820 */
[----:B------:R-:W-:Y:S01]  /*4f00*/  @!P0 FSEL R5, R5, -INF , !P3 ;  /* 0xff80000005058808 */ /* 0x000fe20005800000 */
[----:B-1----:R-:W-:Y:S01]  /*4f10*/  FFMA.FTZ R9, R14, UR5, R227 ;  /* 0x000000050e097c23 */ /* 0x002fe200080100e3 */
[----:B------:R-:W-:Y:S01]  /*4f20*/  @!P0 ISETP.GE.AND P1, PT, R4, R13, PT ;  /* 0x0000000d0400820c */ /* 0x000fe20003f26270 */
[----:B------:R-:W-:Y:S01]  /*4f30*/  FFMA.FTZ R7, R234, UR5, R171 ;  /* 0x00000005ea077c23 */ /* 0x000fe200080100ab */
[----:B------:R-:W-:Y:S03]  /*4f40*/  FMUL.FTZ R20, R20, UR6 ;  /* 0x0000000614147c20 */ /* 0x000fe60008410000 */
[--C-:B------:R-:W-:Y:S01]  /*4f50*/  FFMA.FTZ R5, R5, UR12, -R11.reuse ;  /* 0x0000000c05057c23 */ /* 0x100fe2000801080b */
[----:B------:R-:W1:Y:S01]  /*4f60*/  MUFU.TANH R210, R20 ;  /* 0x0000001400d27308 */ /* 0x000e620000002400 */
[----:B------:R-:W-:Y:S01]  /*4f70*/  FMUL.FTZ R21, R21, UR6 ;  /* 0x0000000615157c20 */ /* 0x000fe20008410000 */
[----:B------:R-:W-:Y:S01]  /*4f80*/  @!P0 FSEL R15, R15, -INF , !P1 ;  /* 0xff8000000f0f8808 */ /* 0x000fe20004800000 */
[----:B------:R-:W-:Y:S01]  /*4f90*/  FMUL.FTZ R22, R22, UR6 ;  /* 0x0000000616167c20 */ /* 0x000fe20008410000 */
[----:B------:R-:W-:Y:S01]  /*4fa0*/  FMUL.FTZ R28, R28, UR6 ;  /* 0x000000061c1c7c20 */ /* 0x000fe20008410000 */
[----:B------:R-:W-:Y:S01]  /*4fb0*/  FMUL.FTZ R29, R29, UR6 ;  /* 0x000000061d1d7c20 */ /* 0x000fe20008410000 */
[----:B------:R-:W-:Y:S01]  /*4fc0*/  FMUL.FTZ R30, R30, UR6 ;  /* 0x000000061e1e7c20 */ /* 0x000fe20008410000 */
[----:B------:R-:W-:Y:S03]  /*4fd0*/  FMUL.FTZ R31, R31, UR6 ;  /* 0x000000061f1f7c20 */ /* 0x000fe60008410000 */
[----:B------:R1:W-:Y:S01]  /*4fe0*/  MUFU.EX2 R148, R5 ;  /* 0x0000000500947308 */ /* 0x0003e20000000800 */
[----:B------:R-:W-:Y:S01]  /*4ff0*/  @!P0 ISETP.GE.AND P1, PT, R4, R12, PT ;  /* 0x0000000c0400820c */ /* 0x000fe20003f26270 */
[----:B------:R-:W-:Y:S01]  /*5000*/  FFMA.FTZ R15, R15, UR12, -R11 ;  /* 0x0000000c0f0f7c23 */ /* 0x000fe2000801080b */
[----:B------:R-:W-:Y:S01]  /*5010*/  @!P0 FSEL R9, R9, -INF , !P2 ;  /* 0xff80000009098808 */ /* 0x000fe20005000000 */
[----:B------:R-:W-:Y:S01]  /*5020*/  FMUL.FTZ R32, R32, UR6 ;  /* 0x0000000620207c20 */ /* 0x000fe20008410000 */
[----:B------:R-:W-:Y:S01]  /*5030*/  FMUL.FTZ R33, R33, UR6 ;  /* 0x0000000621217c20 */ /* 0x000fe20008410000 */
[----:B------:R-:W-:Y:S01]  /*5040*/  FMUL.FTZ R34, R34, UR6 ;  /* 0x0000000622227c20 */ /* 0x000fe20008410000 */
[----:B------:R-:W-:Y:S03]  /*5050*/  FMUL.FTZ R35, R35, UR6 ;  /* 0x0000000623237c20 */ /* 0x000fe60008410000 */
[----:B------:R-:W4:Y:S01]  /*5060*/  MUFU.TANH R209, R21 ;  /* 0x0000001500d17308 */ /* 0x000f220000002400 */
[--C-:B------:R-:W-:Y:S01]  /*5070*/  FFMA.FTZ R9, R9, UR12, -R10.reuse ;  /* 0x0000000c09097c23 */ /* 0x100fe2000801080a */
[----:B------:R-:W-:Y:S01]  /*5080*/  FMUL.FTZ R23, R23, UR6 ;  /* 0x0000000617177c20 */ /* 0x000fe20008410000 */
[----:B------:R-:W-:Y:S01]  /*5090*/  FMUL.FTZ R24, R24, UR6 ;  /* 0x0000000618187c20 */ /* 0x000fe20008410000 */
[----:B------:R-:W-:Y:S01]  /*50a0*/  FMUL.FTZ R25, R25, UR6 ;  /* 0x0000000619197c20 */ /* 0x000fe20008410000 */
[----:B------:R-:W-:Y:S01]  /*50b0*/  FMUL.FTZ R26, R26, UR6 ;  /* 0x000000061a1a7c20 */ /* 0x000fe20008410000 */
[----:B------:R-:W-:Y:S01]  /*50c0*/  FMUL.FTZ R27, R27, UR6 ;  /* 0x000000061b1b7c20 */ /* 0x000fe20008410000 */
[----:B---3--:R-:W-:Y:S03]  /*50d0*/  MOV R16, 0x28 ;  /* 0x0000002800107802 */ /* 0x008fe60000000f00 */
[----:B------:R3:W-:Y:S01]  /*50e0*/  MUFU.EX2 R239, R9 ;  /* 0x0000000900ef7308 */ /* 0x0007e20000000800 */
[----:B-1----:R-:W-:Y:S05]  /*50f0*/  FFMA.FTZ R5, R232, UR5, R225 ;  /* 0x00000005e8057c23 */ /* 0x002fea00080100e1 */
[----:B------:R-:W-:Y:S04]  /*5100*/  @!P0 FSEL R5, R5, -INF , !P1 ;  /* 0xff80000005058808 */ /* 0x000fe80004800000 */
[----:B------:R-:W1:Y:S01]  /*5110*/  MUFU.TANH R222, R22 ;  /* 0x0000001600de7308 */ /* 0x000e620000002400 */
[----:B------:R-:W-:Y:S01]  /*5120*/  FSETP.NEU.FTZ.AND P1, PT, R243, -INF , PT ;  /* 0xff800000f300780b */ /* 0x000fe20003f3d000 */
[----:B------:R-:W-:Y:S08]  /*5130*/  FFMA.FTZ R5, R5, UR12, -R10 ;  /* 0x0000000c05057c23 */ /* 0x000ff0000801080a */
[----:B------:R1:W-:Y:S01]  /*5140*/  MUFU.EX2 R145, R15 ;  /* 0x0000000f00917308 */ /* 0x0003e20000000800 */
[C---:B---3--:R-:W-:Y:S02]  /*5150*/  @!P0 VIADDMNMX R9, R8.reuse, R17, UR11, PT ;  /* 0x0000000b08098e46 */ /* 0x048fe4000b800111 */
[----:B------:R-:W-:Y:S01]  /*5160*/  @!P0 VIADDMNMX R8, R8, R16, UR11, PT ;  /* 0x0000000b08088e46 */ /* 0x000fe2000b800110 */
[----:B------:R-:W-:Y:S01]  /*5170*/  FFMA.FTZ R16, R232, UR5, R186 ;  /* 0x00000005e8107c23 */ /* 0x000fe200080100ba */
[-C--:B------:R-:W-:Y:S02]  /*5180*/  @!P0 ISETP.GE.AND P4, PT, R0, R9.reuse, PT ;  /* 0x000000090000820c */ /* 0x080fe40003f86270 */
[CC--:B------:R-:W-:Y:S03]  /*5190*/  @!P0 ISETP.GE.AND P3, PT, R4.reuse, R9.reuse, PT ;  /* 0x000000090400820c */ /* 0x0c0fe60003f66270 */
[----:B------:R3:W-:Y:S01]  /*51a0*/  MUFU.EX2 R242, R5 ;  /* 0x0000000500f27308 */ /* 0x0007e20000000800 */
[-C--:B------:R-:W-:Y:S01]  /*51b0*/  @!P0 ISETP.GE.AND P2, PT, R4, R8.reuse, PT ;  /* 0x000000080400820c */ /* 0x080fe20003f46270 */
[----:B------:R-:W-:Y:S01]  /*51c0*/  FMUL.FTZ R4, R244, 1.4426950216293334961 ;  /* 0x3fb8aa3bf4047820 */ /* 0x000fe20000410000 */
[----:B------:R-:W-:Y:S02]  /*51d0*/  @!P0 FSEL R16, R16, -INF , !P3 ;  /* 0xff80000010108808 */ /* 0x000fe40005800000 */
[-C--:B------:R-:W-:Y:S05]  /*51e0*/  @!P0 ISETP.GE.AND P3, PT, R0, R8.reuse, PT ;  /* 0x000000080000820c */ /* 0x080fea0003f66270 */
[----:B------:R-:W4:Y:S01]  /*51f0*/  MUFU.TANH R221, R23 ;  /* 0x0000001700dd7308 */ /* 0x000f220000002400 */
[----:B-1----:R-:W-:Y:S05]  /*5200*/  FFMA.FTZ R15, R14, UR5, R188 ;  /* 0x000000050e0f7c23 */ /* 0x002fea00080100bc */
[----:B------:R-:W-:Y:S04]  /*5210*/  @!P0 FSEL R15, R15, -INF , !P4 ;  /* 0xff8000000f0f8808 */ /* 0x000fe80006000000 */
[----:B------:R-:W1:Y:S01]  /*5220*/  MUFU.TANH R168, R24 ;  /* 0x0000001800a87308 */ /* 0x000e620000002400 */
[----:B---3--:R-:W-:Y:S05]  /*5230*/  FMUL.FTZ R5, R243, 1.4426950216293334961 ;  /* 0x3fb8aa3bf3057820 */ /* 0x008fea0000410000 */
[----:B------:R-:W-:Y:S04]  /*5240*/  FSEL R5, R5, RZ, P1 ;  /* 0x000000ff05057208 */ /* 0x000fe80000800000 */
[----:B------:R-:W3:Y:S01]  /*5250*/  MUFU.TANH R167, R25 ;  /* 0x0000001900a77308 */ /* 0x000ee20000002400 */
[----:B------:R-:W-:Y:S01]  /*5260*/  FSETP.NEU.FTZ.AND P1, PT, R244, -INF , PT ;  /* 0xff800000f400780b */ /* 0x000fe20003f3d000 */
[--C-:B------:R-:W-:Y:S01]  /*5270*/  FFMA.FTZ R17, R15, UR12, -R5.reuse ;  /* 0x0000000c0f117c23 */ /* 0x100fe20008010805 */
[----:B------:R-:W-:Y:S02]  /*5280*/  FFMA.FTZ R15, R14, UR5, R192 ;  /* 0x000000050e0f7c23 */ /* 0x000fe400080100c0 */
[----:B------:R-:W-:Y:S01]  /*5290*/  FSEL R4, R4, RZ, P1 ;  /* 0x000000ff04047208 */ /* 0x000fe20000800000 */
[----:B------:R-:W-:Y:S01]  /*52a0*/  FFMA.FTZ R16, R16, UR12, -R5 ;  /* 0x0000000c10107c23 */ /* 0x000fe20008010805 */
[----:B------:R-:W-:Y:S03]  /*52b0*/  FFMA.FTZ R14, R232, UR5, R191 ;  /* 0x00000005e80e7c23 */ /* 0x000fe600080100bf */
[----:B------:R-:W3:Y:S01]  /*52c0*/  MUFU.TANH R187, R26 ;  /* 0x0000001a00bb7308 */ /* 0x000ee20000002400 */
[----:B------:R-:W-:Y:S02]  /*52d0*/  @!P0 FSEL R15, R15, -INF , !P3 ;  /* 0xff8000000f0f8808 */ /* 0x000fe40005800000 */
[----:B------:R-:W-:Y:S03]  /*52e0*/  @!P0 FSEL R14, R14, -INF , !P2 ;  /* 0xff8000000e0e8808 */ /* 0x000fe60005000000 */
[--C-:B------:R-:W-:Y:S04]  /*52f0*/  FFMA.FTZ R15, R15, UR12, -R4.reuse ;  /* 0x0000000c0f0f7c23 */ /* 0x100fe80008010804 */
[----:B------:R1:W-:Y:S01]  /*5300*/  MUFU.EX2 R160, R16 ;  /* 0x0000001000a07308 */ /* 0x0003e20000000800 */
[----:B------:R-:W-:Y:S09]  /*5310*/  FFMA.FTZ R14, R14, UR12, -R4 ;  /* 0x0000000c0e0e7c23 */ /* 0x000ff20008010804 */
[----:B------:R2:W-:Y:S10]  /*5320*/  MUFU.EX2 R166, R15 ;  /* 0x0000000f00a67308 */ /* 0x0005f40000000800 */
[----:B------:R4:W-:Y:S01]  /*5330*/  MUFU.EX2 R165, R14 ;  /* 0x0000000e00a57308 */ /* 0x0009e20000000800 */
[----:B-1----:R-:W-:Y:S09]  /*5340*/  FFMA.FTZ R16, R233, UR5, R184 ;  /* 0x00000005e9107c23 */ /* 0x002ff200080100b8 */
[----:B------:R-:W1:Y:S01]  /*5350*/  MUFU.TANH R185, R27 ;  /* 0x0000001b00b97308 */ /* 0x000e620000002400 */
[----:B--2---:R-:W-:Y:S04]  /*5360*/  @!P0 IADD3 R15, R0, 0x8, RZ ;  /* 0x00000008000f8810 */ /* 0x004fe80007ffe0ff */
[CC--:B------:R-:W-:Y:S02]  /*5370*/  @!P0 ISETP.GE.AND P1, PT, R15.reuse, R9.reuse, PT ;  /* 0x000000090f00820c */ /* 0x0c0fe40003f26270 */
[-C--:B------:R-:W-:Y:S03]  /*5380*/  @!P0 ISETP.GE.AND P2, PT, R15, R8.reuse, PT ;  /* 0x000000080f00820c */ /* 0x080fe60003f46270 */
[----:B------:R-:W-:Y:S01]  /*5390*/  MUFU.TANH R164, R28 ;  /* 0x0000001c00a47308 */ /* 0x000fe20000002400 */
[----:B------:R-:W-:Y:S02]  /*53a0*/  @!P0 FSEL R16, R16, -INF , !P1 ;  /* 0xff80000010108808 */ /* 0x000fe40004800000 */
[----:B----4-:R-:W-:Y:S03]  /*53b0*/  @!P0 IADD3 R14, R0, 0x9, RZ ;  /* 0x00000009000e8810 */ /* 0x010fe60007ffe0ff */
[--C-:B------:R-:W-:Y:S01]  /*53c0*/  FFMA.FTZ R6, R16, UR12, -R5.reuse ;  /* 0x0000000c10067c23 */ /* 0x100fe20008010805 */
[C---:B------:R-:W-:Y:S01]  /*53d0*/  @!P0 ISETP.GE.AND P1, PT, R14.reuse, R9, PT ;  /* 0x000000090e00820c */ /* 0x040fe20003f26270 */
[----:B------:R-:W-:Y:S02]  /*53e0*/  FFMA.FTZ R16, R233, UR5, R190 ;  /* 0x00000005e9107c23 */ /* 0x000fe400080100be */
[----:B------:R-:W2:Y:S01]  /*53f0*/  MUFU.TANH R163, R29 ;  /* 0x0000001d00a37308 */ /* 0x000ea20000002400 */
[----:B------:R-:W-:Y:S02]  /*5400*/  @!P0 FSEL R7, R7, -INF , !P1 ;  /* 0xff80000007078808 */ /* 0x000fe40004800000 */
[----:B------:R-:W-:Y:S02]  /*5410*/  @!P0 ISETP.GE.AND P1, PT, R14, R8, PT ;  /* 0x000000080e00820c */ /* 0x000fe40003f26270 */
[----:B------:R-:W-:Y:S01]  /*5420*/  @!P0 FSEL R16, R16, -INF , !P2 ;  /* 0xff80000010108808 */ /* 0x000fe20005000000 */
[----:B------:R-:W-:Y:S04]  /*5430*/  FFMA.FTZ R7, R7, UR12, -R5 ;  /* 0x0000000c07077c23 */ /* 0x000fe80008010805 */
[----:B------:R4:W-:Y:S01]  /*5440*/  MUFU.EX2 R155, R6 ;  /* 0x00000006009b7308 */ /* 0x0009e20000000800 */
[----:B------:R-:W-:Y:S09]  /*5450*/  FFMA.FTZ R16, R16, UR12, -R4 ;  /* 0x0000000c10107c23 */ /* 0x000ff20008010804 */
[----:B------:R3:W-:Y:S10]  /*5460*/  MUFU.EX2 R154, R7 ;  /* 0x00000007009a7308 */ /* 0x0007f40000000800 */
[----:B------:R1:W-:Y:S01]  /*5470*/  MUFU.EX2 R162, R16 ;  /* 0x0000001000a27308 */ /* 0x0003e20000000800 */
[----:B----4-:R-:W-:Y:S05]  /*5480*/  FFMA.FTZ R6, R234, UR5, R189 ;  /* 0x00000005ea067c23 */ /* 0x010fea00080100bd */
[----:B------:R-:W-:Y:S02]  /*5490*/  @!P0 FSEL R6, R6, -INF , !P1 ;  /* 0xff80000006068808 */ /* 0x000fe40004800000 */
[-C--:B------:R-:W-:Y:S01]  /*54a0*/  @!P0 ISETP.GE.AND P1, PT, R15, R13.reuse, PT ;  /* 0x0000000d0f00820c */ /* 0x080fe20003f26270 */
[----:B---3--:R-:W-:Y:S01]  /*54b0*/  FFMA.FTZ R7, R233, UR5, R212 ;  /* 0x00000005e9077c23 */ /* 0x008fe200080100d4 */
[----:B------:R-:W3:Y:S01]  /*54c0*/  MUFU.TANH R170, R30 ;  /* 0x0000001e00aa7308 */ /* 0x000ee20000002400 */
[----:B------:R-:W-:Y:S03]  /*54d0*/  FFMA.FTZ R6, R6, UR12, -R4 ;  /* 0x0000000c06067c23 */ /* 0x000fe60008010804 */
[----:B------:R-:W-:Y:S02]  /*54e0*/  @!P0 FSEL R7, R7, -INF , !P1 ;  /* 0xff80000007078808 */ /* 0x000fe40004800000 */
[-C--:B------:R-:W-:Y:S01]  /*54f0*/  @!P0 ISETP.GE.AND P1, PT, R14, R13.reuse, PT ;  /* 0x0000000d0e00820c */ /* 0x080fe20003f26270 */
[----:B-1----:R-:W-:Y:S03]  /*5500*/  FFMA.FTZ R16, R233, UR5, R224 ;  /* 0x00000005e9107c23 */ /* 0x002fe600080100e0 */
[----:B------:R1:W-:Y:S01]  /*5510*/  MUFU.EX2 R159, R6 ;  /* 0x00000006009f7308 */ /* 0x0003e20000000800 */
[----:B------:R-:W-:Y:S09]  /*5520*/  FFMA.FTZ R7, R7, UR12, -R11 ;  /* 0x0000000c07077c23 */ /* 0x000ff2000801080b */
[----:B------:R4:W-:Y:S10]  /*5530*/  MUFU.EX2 R216, R7 ;  /* 0x0000000700d87308 */ /* 0x0009f40000000800 */
[----:B------:R-:W-:Y:S01]  /*5540*/  MUFU.TANH R197, R32 ;  /* 0x0000002000c57308 */ /* 0x000fe20000002400 */
[----:B-1----:R-:W-:Y:S05]  /*5550*/  FFMA.FTZ R6, R234, UR5, R211 ;  /* 0x00000005ea067c23 */ /* 0x002fea00080100d3 */
[----:B------:R-:W-:Y:S02]  /*5560*/  @!P0 FSEL R6, R6, -INF , !P1 ;  /* 0xff80000006068808 */ /* 0x000fe40004800000 */
[-C--:B------:R-:W-:Y:S01]  /*5570*/  @!P0 ISETP.GE.AND P1, PT, R15, R12.reuse, PT ;  /* 0x0000000c0f00820c */ /* 0x080fe20003f26270 */
[----:B----4-:R-:W-:Y:S01]  /*5580*/  FFMA.FTZ R7, R234, UR5, R223 ;  /* 0x00000005ea077c23 */ /* 0x010fe200080100df */
[----:B------:R-:W-:Y:S01]  /*5590*/  FFMA.FTZ R15, R235, UR5, R210 ;  /* 0x00000005eb0f7c23 */ /* 0x000fe200080100d2 */
[----:B------:R-:W-:Y:S01]  /*55a0*/  FFMA.FTZ R6, R6, UR12, -R11 ;  /* 0x0000000c06067c23 */ /* 0x000fe2000801080b */
[----:B------:R-:W-:Y:S01]  /*55b0*/  @!P0 FSEL R16, R16, -INF , !P1 ;  /* 0xff80000010108808 */ /* 0x000fe20004800000 */
[----:B------:R-:W-:Y:S01]  /*55c0*/  MUFU.TANH R198, R33 ;  /* 0x0000002100c67308 */ /* 0x000fe20000002400 */
[-C--:B------:R-:W-:Y:S03]  /*55d0*/  @!P0 ISETP.GE.AND P1, PT, R14, R12.reuse, PT ;  /* 0x0000000c0e00820c */ /* 0x080fe60003f26270 */
[--C-:B------:R-:W-:Y:S01]  /*55e0*/  FFMA.FTZ R16, R16, UR12, -R10.reuse ;  /* 0x0000000c10107c23 */ /* 0x100fe2000801080a */
[----:B------:R-:W-:Y:S05]  /*55f0*/  @!P0 FSEL R7, R7, -INF , !P1 ;  /* 0xff80000007078808 */ /* 0x000fea0004800000 */
[----:B------:R1:W-:Y:S01]  /*5600*/  MUFU.EX2 R215, R6 ;  /* 0x0000000600d77308 */ /* 0x0003e20000000800 */
[----:B------:R-:W-:Y:S01]  /*5610*/  FFMA.FTZ R14, R7, UR12, -R10 ;  /* 0x0000000c070e7c23 */ /* 0x000fe2000801080a */
[C---:B------:R-:W-:Y:S08]  /*5620*/  @!P0 IADD3 R7, R0.reuse, 0x11, RZ ;  /* 0x0000001100078810 */ /* 0x040ff00007ffe0ff */
[----:B------:R4:W-:Y:S10]  /*5630*/  MUFU.EX2 R229, R14 ;  /* 0x0000000e00e57308 */ /* 0x0009f40000000800 */
[----:B------:R-:W3:Y:S01]  /*5640*/  MUFU.TANH R204, R34 ;  /* 0x0000002200cc7308 */ /* 0x000ee20000002400 */
[----:B-1----:R-:W-:Y:S04]  /*5650*/  @!P0 IADD3 R6, R0, 0x10, RZ ;  /* 0x0000001000068810 */ /* 0x002fe80007ffe0ff */
[-C--:B------:R-:W-:Y:S05]  /*5660*/  @!P0 ISETP.GE.AND P1, PT, R6, R13.reuse, PT ;  /* 0x0000000d0600820c */ /* 0x080fea0003f26270 */
[----:B------:R-:W-:Y:S01]  /*5670*/  MUFU.TANH R203, R35 ;  /* 0x0000002300cb7308 */ /* 0x000fe20000002400 */
[----:B------:R-:W-:Y:S01]  /*5680*/  @!P0 FSEL R15, R15, -INF , !P1 ;  /* 0xff8000000f0f8808 */ /* 0x000fe20004800000 */
[----:B----4-:R-:W-:Y:S01]  /*5690*/  FFMA.FTZ R14, R236, UR5, R209 ;  /* 0x00000005ec0e7c23 */ /* 0x010fe200080100d1 */
[----:B------:R-:W-:Y:S03]  /*56a0*/  @!P0 ISETP.GE.AND P1, PT, R7, R13, PT ;  /* 0x0000000d0700820c */ /* 0x000fe60003f26270 */
[--C-:B------:R-:W-:Y:S01]  /*56b0*/  FFMA.FTZ R15, R15, UR12, -R11.reuse ;  /* 0x0000000c0f0f7c23 */ /* 0x100fe2000801080b */
[----:B------:R-:W-:Y:S03]  /*56c0*/  @!P0 FSEL R14, R14, -INF , !P1 ;  /* 0xff8000000e0e8808 */ /* 0x000fe60004800000 */
[----:B------:R-:W-:Y:S01]  /*56d0*/  MUFU.EX2 R230, R16 ;  /* 0x0000001000e67308 */ /* 0x000fe20000000800 */
[-C--:B------:R-:W-:Y:S01]  /*56e0*/  @!P0 ISETP.GE.AND P1, PT, R6, R12.reuse, PT ;  /* 0x0000000c0600820c */ /* 0x080fe20003f26270 */
[----:B------:R-:W-:Y:S08]  /*56f0*/  FFMA.FTZ R14, R14, UR12, -R11 ;  /* 0x0000000c0e0e7c23 */ /* 0x000ff0000801080b */
[----:B------:R1:W-:Y:S10]  /*5700*/  MUFU.EX2 R213, R15 ;  /* 0x0000000f00d57308 */ /* 0x0003f40000000800 */
[----:B------:R4:W-:Y:S10]  /*5710*/  MUFU.EX2 R214, R14 ;  /* 0x0000000e00d67308 */ /* 0x0009f40000000800 */
[----:B------:R-:W3:Y:S01]  /*5720*/  MUFU.TANH R169, R31 ;  /* 0x0000001f00a97308 */ /* 0x000ee20000002400 */
[----:B-1----:R-:W-:Y:S05]  /*5730*/  FFMA.FTZ R15, R235, UR5, R222 ;  /* 0x00000005eb0f7c23 */ /* 0x002fea00080100de */
[----:B------:R-:W-:Y:S02]  /*5740*/  @!P0 FSEL R15, R15, -INF , !P1 ;  /* 0xff8000000f0f8808 */ /* 0x000fe40004800000 */
[----:B------:R-:W-:Y:S01]  /*5750*/  @!P0 ISETP.GE.AND P1, PT, R7, R12, PT ;  /* 0x0000000c0700820c */ /* 0x000fe20003f26270 */
[----:B----4-:R-:W-:Y:S01]  /*5760*/  FFMA.FTZ R14, R236, UR5, R221 ;  /* 0x00000005ec0e7c23 */ /* 0x010fe200080100dd */
[----:B------:R-:W1:Y:S01]  /*5770*/  MUFU.EX2 R161, R17 ;  /* 0x0000001100a17308 */ /* 0x000e620000000800 */
[--C-:B------:R-:W-:Y:S03]  /*5780*/  FFMA.FTZ R15, R15, UR12, -R10.reuse ;  /* 0x0000000c0f0f7c23 */ /* 0x100fe6000801080a */
[----:B------:R-:W-:Y:S02]  /*5790*/  @!P0 FSEL R14, R14, -INF , !P1 ;  /* 0xff8000000e0e8808 */ /* 0x000fe40004800000 */
[-C--:B------:R-:W-:Y:S04]  /*57a0*/  @!P0 ISETP.GE.AND P1, PT, R6, R9.reuse, PT ;  /* 0x000000090600820c */ /* 0x080fe80003f26270 */
[----:B------:R4:W-:Y:S01]  /*57b0*/  MUFU.EX2 R226, R15 ;  /* 0x0000000f00e27308 */ /* 0x0009e20000000800 */
[----:B------:R-:W-:Y:S09]  /*57c0*/  FFMA.FTZ R14, R14, UR12, -R10 ;  /* 0x0000000c0e0e7c23 */ /* 0x000ff2000801080a */
[----:B------:R2:W1:Y:S01]  /*57d0*/  MUFU.EX2 R228, R14 ;  /* 0x0000000e00e47308 */ /* 0x0004620000000800 */
[----:B----4-:R-:W-:Y:S05]  /*57e0*/  FFMA.FTZ R15, R235, UR5, R168 ;  /* 0x00000005eb0f7c23 */ /* 0x010fea00080100a8 */
[----:B------:R-:W-:Y:S02]  /*57f0*/  @!P0 FSEL R15, R15, -INF , !P1 ;  /* 0xff8000000f0f8808 */ /* 0x000fe40004800000 */
[-C--:B------:R-:W-:Y:S01]  /*5800*/  @!P0 ISETP.GE.AND P1, PT, R7, R9.reuse, PT ;  /* 0x000000090700820c */ /* 0x080fe20003f26270 */
[----:B--2---:R-:W-:Y:S02]  /*5810*/  FFMA.FTZ R14, R236, UR5, R167 ;  /* 0x00000005ec0e7c23 */ /* 0x004fe400080100a7 */
[--C-:B------:R-:W-:Y:S03]  /*5820*/  FFMA.FTZ R15, R15, UR12, -R5.reuse ;  /* 0x0000000c0f0f7c23 */ /* 0x100fe60008010805 */
[----:B------:R-:W-:Y:S01]  /*5830*/  @!P0 FSEL R14, R14, -INF , !P1 ;  /* 0xff8000000e0e8808 */ /* 0x000fe20004800000 */
[----:B------:R2:W-:Y:S01]  /*5840*/  MUFU.EX2 R152, R15 ;  /* 0x0000000f00987308 */ /* 0x0005e20000000800 */
[----:B------:R-:W-:Y:S02]  /*5850*/  @!P0 ISETP.GE.AND P1, PT, R6, R8, PT ;  /* 0x000000080600820c */ /* 0x000fe40003f26270 */
[----:B------:R-:W-:Y:S01]  /*5860*/  @!P0 IADD3 R6, R0, 0x18, RZ ;  /* 0x0000001800068810 */ /* 0x000fe20007ffe0ff */
[----:B------:R-:W-:Y:S01]  /*5870*/  FFMA.FTZ R14, R14, UR12, -R5 ;  /* 0x0000000c0e0e7c23 */ /* 0x000fe20008010805 */
[----:B------:R-:W-:Y:S05]  /*5880*/  @!P0 IADD3 R0, R0, 0x19, RZ ;  /* 0x0000001900008810 */ /* 0x000fea0007ffe0ff */
[----:B------:R4:W-:Y:S01]  /*5890*/  MUFU.EX2 R151, R14 ;  /* 0x0000000e00977308 */ /* 0x0009e20000000800 */
[----:B------:R-:W-:Y:S01]  /*58a0*/  @!P0 ISETP.GE.AND P2, PT, R0, R12, PT ;  /* 0x0000000c0000820c */ /* 0x000fe20003f46270 */
[----:B--2---:R-:W-:Y:S05]  /*58b0*/  FFMA.FTZ R15, R235, UR5, R187 ;  /* 0x00000005eb0f7c23 */ /* 0x004fea00080100bb */
[----:B------:R-:W-:Y:S02]  /*58c0*/  @!P0 FSEL R15, R15, -INF , !P1 ;  /* 0xff8000000f0f8808 */ /* 0x000fe40004800000 */
[-C--:B------:R-:W-:Y:S01]  /*58d0*/  @!P0 ISETP.GE.AND P1, PT, R7, R8.reuse, PT ;  /* 0x000000080700820c */ /* 0x080fe20003f26270 */
[----:B----4-:R-:W-:Y:S01]  /*58e0*/  FFMA.FTZ R14, R236, UR5, R185 ;  /* 0x00000005ec0e7c23 */ /* 0x010fe200080100b9 */
[----:B------:R-:W-:Y:S01]  /*58f0*/  FFMA.FTZ R7, R238, UR5, R163 ;  /* 0x00000005ee077c23 */ /* 0x000fe200080100a3 */
[--C-:B------:R-:W-:Y:S03]  /*5900*/  FFMA.FTZ R15, R15, UR12, -R4.reuse ;  /* 0x0000000c0f0f7c23 */ /* 0x100fe60008010804 */
[----:B------:R-:W-:Y:S01]  /*5910*/  @!P0 FSEL R14, R14, -INF , !P1 ;  /* 0xff8000000e0e8808 */ /* 0x000fe20004800000 */
[----:B------:R2:W-:Y:S01]  /*5920*/  MUFU.EX2 R158, R15 ;  /* 0x0000000f009e7308 */ /* 0x0005e20000000800 */
[-C--:B------:R-:W-:Y:S03]  /*5930*/  @!P0 ISETP.GE.AND P1, PT, R6, R9.reuse, PT ;  /* 0x000000090600820c */ /* 0x080fe60003f26270 */
[----:B------:R-:W-:Y:S06]  /*5940*/  FFMA.FTZ R14, R14, UR12, -R4 ;  /* 0x0000000c0e0e7c23 */ /* 0x000fec0008010804 */
[----:B------:R-:W-:Y:S01]  /*5950*/  MUFU.EX2 R157, R14 ;  /* 0x0000000e009d7308 */ /* 0x000fe20000000800 */
[----:B--2---:R-:W-:Y:S05]  /*5960*/  FFMA.FTZ R15, R237, UR5, R164 ;  /* 0x00000005ed0f7c23 */ /* 0x004fea00080100a4 */
[----:B------:R-:W-:Y:S02]  /*5970*/  @!P0 FSEL R15, R15, -INF , !P1 ;  /* 0xff8000000f0f8808 */ /* 0x000fe40004800000 */
[----:B------:R-:W-:Y:S01]  /*5980*/  @!P0 ISETP.GE.AND P1, PT, R0, R9, PT ;  /* 0x000000090000820c */ /* 0x000fe20003f26270 */
[----:B---3--:R-:W-:Y:S02]  /*5990*/  FFMA.FTZ R9, R237, UR5, R170 ;  /* 0x00000005ed097c23 */ /* 0x008fe400080100aa */
[--C-:B------:R-:W-:Y:S01]  /*59a0*/  FFMA.FTZ R15, R15, UR12, -R5.reuse ;  /* 0x0000000c0f0f7c23 */ /* 0x100fe20008010805 */
[----:B------:R-:W-:Y:S02]  /*59b0*/  @!P0 FSEL R7, R7, -INF , !P1 ;  /* 0xff80000007078808 */ /* 0x000fe40004800000 */
[C---:B------:R-:W-:Y:S01]  /*59c0*/  @!P0 ISETP.GE.AND P1, PT, R6.reuse, R8, PT ;  /* 0x000000080600820c */ /* 0x040fe20003f26270 */
[----:B------:R-:W-:Y:S02]  /*59d0*/  MUFU.EX2 R150, R15 ;  /* 0x0000000f00967308 */ /* 0x000fe40000000800 */
[----:B------:R-:W-:Y:S01]  /*59e0*/  FFMA.FTZ R5, R7, UR12, -R5 ;  /* 0x0000000c07057c23 */ /* 0x000fe20008010805 */
[----:B------:R-:W-:Y:S01]  /*59f0*/  @!P0 FSEL R9, R9, -INF , !P1 ;  /* 0xff80000009098808 */ /* 0x000fe20004800000 */
[----:B------:R-:W-:Y:S01]  /*5a00*/  FFMA.FTZ R7, R237, UR5, R204 ;  /* 0x00000005ed077c23 */ /* 0x000fe200080100cc */
[-C--:B------:R-:W-:Y:S05]  /*5a10*/  @!P0 ISETP.GE.AND P1, PT, R6, R13.reuse, PT ;  /* 0x0000000d0600820c */ /* 0x080fea0003f26270 */
[----:B------:R2:W-:Y:S01]  /*5a20*/  MUFU.EX2 R149, R5 ;  /* 0x0000000500957308 */ /* 0x0005e20000000800 */
[----:B------:R-:W-:Y:S09]  /*5a30*/  FFMA.FTZ R9, R9, UR12, -R4 ;  /* 0x0000000c09097c23 */ /* 0x000ff20008010804 */
[----:B------:R3:W-:Y:S01]  /*5a40*/  MUFU.EX2 R156, R9 ;  /* 0x00000009009c7308 */ /* 0x0007e20000000800 */
[----:B--2---:R-:W-:Y:S05]  /*5a50*/  FFMA.FTZ R5, R237, UR5, R197 ;  /* 0x00000005ed057c23 */ /* 0x004fea00080100c5 */
[----:B------:R-:W-:Y:S02]  /*5a60*/  @!P0 FSEL R5, R5, -INF , !P1 ;  /* 0xff80000005058808 */ /* 0x000fe40004800000 */
[----:B------:R-:W-:Y:S01]  /*5a70*/  @!P0 ISETP.GE.AND P1, PT, R0, R13, PT ;  /* 0x0000000d0000820c */ /* 0x000fe20003f26270 */
[----:B---3--:R-:W-:Y:S02]  /*5a80*/  FFMA.FTZ R9, R238, UR5, R198 ;  /* 0x00000005ee097c23 */ /* 0x008fe400080100c6 */
[--C-:B------:R-:W-:Y:S03]  /*5a90*/  FFMA.FTZ R5, R5, UR12, -R11.reuse ;  /* 0x0000000c05057c23 */ /* 0x100fe6000801080b */
[----:B------:R-:W-:Y:S01]  /*5aa0*/  @!P0 FSEL R9, R9, -INF , !P1 ;  /* 0xff80000009098808 */ /* 0x000fe20004800000 */
[----:B------:R2:W-:Y:S01]  /*5ab0*/  MUFU.EX2 R208, R5 ;  /* 0x0000000500d07308 */ /* 0x0005e20000000800 */
[----:B------:R-:W-:Y:S03]  /*5ac0*/  @!P0 ISETP.GE.AND P1, PT, R6, R12, PT ;  /* 0x0000000c0600820c */ /* 0x000fe60003f26270 */
[----:B------:R-:W-:Y:S01]  /*5ad0*/  FFMA.FTZ R11, R9, UR12, -R11 ;  /* 0x0000000c090b7c23 */ /* 0x000fe2000801080b */
[----:B------:R-:W-:Y:S02]  /*5ae0*/  @!P0 FSEL R7, R7, -INF , !P1 ;  /* 0xff80000007078808 */ /* 0x000fe40004800000 */
[----:B------:R-:W-:Y:S01]  /*5af0*/  @!P0 ISETP.GE.AND P1, PT, R0, R8, PT ;  /* 0x000000080000820c */ /* 0x000fe20003f26270 */
[----:B------:R-:W-:Y:S02]  /*5b00*/  FFMA.FTZ R0, R238, UR5, R169 ;  /* 0x00000005ee007c23 */ /* 0x000fe400080100a9 */
[----:B------:R-:W3:Y:S01]  /*5b10*/  MUFU.EX2 R207, R11 ;  /* 0x0000000b00cf7308 */ /* 0x000ee20000000800 */
[----:B------:R-:W-:Y:S01]  /*5b20*/  FFMA.FTZ R6, R7, UR12, -R10 ;  /* 0x0000000c07067c23 */ /* 0x000fe2000801080a */
[----:B------:R-:W-:Y:S02]  /*5b30*/  F2FP.F16.F32.PACK_AB R7, R145, R148 ;  /* 0x000000949107723e */ /* 0x000fe400000000ff */
[----:B------:R-:W-:Y:S03]  /*5b40*/  @!P0 FSEL R0, R0, -INF , !P1 ;  /* 0xff80000000008808 */ /* 0x000fe60004800000 */
[----:B------:R4:W-:Y:S03]  /*5b50*/  STS [R196+0x19000], R7 ;  /* 0x01900007c4007388 */ /* 0x0009e60000000800 */
[----:B------:R3:W-:Y:S01]  /*5b60*/  MUFU.EX2 R220, R6 ;  /* 0x0000000600dc7308 */ /* 0x0007e20000000800 */
[----:B--2---:R-:W-:Y:S01]  /*5b70*/  FFMA.FTZ R5, R238, UR5, R203 ;  /* 0x00000005ee057c23 */ /* 0x004fe200080100cb */
[----:B------:R-:W-:Y:S01]  /*5b80*/  FFMA.FTZ R4, R0, UR12, -R4 ;  /* 0x0000000c00047c23 */ /* 0x000fe20008010804 */
[----:B------:R-:W-:Y:S03]  /*5b90*/  F2FP.F16.F32.PACK_AB R0, R165, R166 ;  /* 0x000000a6a500723e */ /* 0x000fe600000000ff */
[----:B------:R-:W-:Y:S04]  /*5ba0*/  @!P0 FSEL R5, R5, -INF , !P2 ;  /* 0xff80000005058808 */ /* 0x000fe80005000000 */
[----:B------:R2:W-:Y:S01]  /*5bb0*/  MUFU.EX2 R153, R4 ;  /* 0x0000000400997308 */ /* 0x0005e20000000800 */
[----:B------:R-:W-:Y:S01]  /*5bc0*/  IADD3 R146, P0, R146, UR16, RZ ;  /* 0x0000001092927c10 */ /* 0x000fe2000ff1e0ff */
[----:B------:R-:W-:Y:S01]  /*5bd0*/  FFMA.FTZ R10, R5, UR12, -R10 ;  /* 0x0000000c050a7c23 */ /* 0x000fe2000801080a */
[----:B-1----:R-:W-:Y:S02]  /*5be0*/  F2FP.F16.F32.PACK_AB R5, R160, R161 ;  /* 0x000000a1a005723e */ /* 0x002fe400000000ff */
[----:B------:R-:W-:Y:S05]  /*5bf0*/  IADD3.X R147, R144, UR15, RZ, P0, !PT ;  /* 0x0000000f90937c10 */ /* 0x000fea00087fe4ff */
[----:B------:R-:W1:Y:S01]  /*5c00*/  MUFU.EX2 R219, R10 ;  /* 0x0000000a00db7308 */ /* 0x000e620000000800 */
[----:B---3--:R-:W-:Y:S01]  /*5c10*/  F2FP.F16.F32.PACK_AB R6, R242, R239 ;  /* 0x000000eff206723e */ /* 0x008fe200000000ff */
[----:B------:R-:W3:Y:S01]  /*5c20*/  LDG.E R144, desc[UR8][R146.64] ;  /* 0x0000000892907981 */ /* 0x000ee2000c1e1900 */
[----:B------:R-:W-:Y:S03]  /*5c30*/  PLOP3.LUT P0, PT, PT, PT, UP0, 0x80, 0x0 ;  /* 0x000000000000781c */ /* 0x000fe60003f0f008 */
[----:B------:R1:W-:Y:S01]  /*5c40*/  STS [R196+0x19400], R6 ;  /* 0x01940006c4007388 */ /* 0x0003e20000000800 */
[----:B----4-:R-:W-:Y:S02]  /*5c50*/  F2FP.F16.F32.PACK_AB R7, R215, R216 ;  /* 0x000000d8d707723e */ /* 0x010fe400000000ff */
[----:B--2---:R-:W-:Y:S03]  /*5c60*/  F2FP.F16.F32.PACK_AB R4, R228, R226 ;  /* 0x000000e2e404723e */ /* 0x004fe600000000ff */
[----:B------:R2:W-:Y:S01]  /*5c70*/  STS [R195+0x19000], R7 ;  /* 0x01900007c3007388 */ /* 0x0005e20000000800 */
[----:B-1----:R-:W-:Y:S05]  /*5c80*/  F2FP.F16.F32.PACK_AB R6, R229, R230 ;  /* 0x000000e6e506723e */ /* 0x002fea00000000ff */
[----:B------:R1:W-:Y:S01]  /*5c90*/  STS [R195+0x19400], R6 ;  /* 0x01940006c3007388 */ /* 0x0003e20000000800 */
[----:B--2---:R-:W-:Y:S03]  /*5ca0*/  F2FP.F16.F32.PACK_AB R7, R154, R155 ;  /* 0x0000009b9a07723e */ /* 0x004fe600000000ff */
[----:B------:R2:W-:Y:S04]  /*5cb0*/  STS [R196+0x1a000], R5 ;  /* 0x01a00005c4007388 */ /* 0x0005e80000000800 */
        /* <DEDUP_REMOVED lines=9> */
[----:B------:R4:W-:Y:S01]  /*5d50*/  STS [R193+0x19000], R0 ;  /* 0x01900000c1007388 */ /* 0x0009e20000000800 */
[----:B-1----:R-:W-:Y:S02]  /*5d60*/  F2FP.F16.F32.PACK_AB R6, R157, R158 ;  /* 0x0000009e9d06723e */ /* 0x002fe400000000ff */
[----:B--2---:R-:W-:Y:S02]  /*5d70*/  F2FP.F16.F32.PACK_AB R5, R219, R220 ;  /* 0x000000dcdb05723e */ /* 0x004fe400000000ff */
[----:B----4-:R-:W-:Y:S03]  /*5d80*/  F2FP.F16.F32.PACK_AB R4, R149, R150 ;  /* 0x000000969504723e */ /* 0x010fe600000000ff */
[----:B------:R-:W-:Y:S01]  /*5d90*/  STS [R193+0x19400], R5 ;  /* 0x01940005c1007388 */ /* 0x000fe20000000800 */
[----:B------:R-:W-:Y:S03]  /*5da0*/  F2FP.F16.F32.PACK_AB R0, R153, R156 ;  /* 0x0000009c9900723e */ /* 0x000fe600000000ff */
[----:B------:R-:W-:Y:S04]  /*5db0*/  STS [R194+0x1a000], R7 ;  /* 0x01a00007c2007388 */ /* 0x000fe80000000800 */
[----:B------:R-:W-:Y:S04]  /*5dc0*/  STS [R194+0x1a400], R6 ;  /* 0x01a40006c2007388 */ /* 0x000fe80000000800 */
[----:B------:R-:W-:Y:S04]  /*5dd0*/  STS [R193+0x1a000], R4 ;  /* 0x01a00004c1007388 */ /* 0x000fe80000000800 */
[----:B------:R1:W-:Y:S04]  /*5de0*/  STS [R193+0x1a400], R0 ;  /* 0x01a40000c1007388 */ /* 0x0003e80000000800 */
[----:B------:R-:W-:Y:S08]  /*5df0*/  LDSM.16.M88.4 R32, [R175+UR4+0x6000] ;  /* 0x00600004af20783b */ /* 0x000ff00008000200 */
[----:B------:R-:W2:Y:S08]  /*5e00*/  LDSM.16.M88.4 R16, [R172+0xf000] ;  /* 0x00f00000ac10783b */ /* 0x000eb00000000200 */
[----:B------:R-:W4:Y:S01]  /*5e10*/  LDSM.16.M88.4 R28, [R175+UR4+0x6800] ;  /* 0x00680004af1c783b */ /* 0x000f220008000200 */
[----:B-1----:R-:W-:Y:S07]  /*5e20*/  MOV R0, UR4 ;  /* 0x0000000400007c02 */ /* 0x002fee0008000f00 */
[----:B------:R-:W1:Y:S01]  /*5e30*/  LDSM.16.M88.4 R132, [R172+0xf400] ;  /* 0x00f40000ac84783b */ /* 0x000e620000000200 */
[----:B------:R-:W-:Y:S04]  /*5e40*/  IADD3 R0, R175, 0x6000, R0 ;  /* 0x00006000af007810 */ /* 0x000fe80007ffe000 */
[----:B------:R-:W-:Y:S03]  /*5e50*/  IADD3 R0, R0, R180, RZ ;  /* 0x000000b400007210 */ /* 0x000fe60007ffe0ff */
[----:B------:R-:W-:Y:S08]  /*5e60*/  LDSM.16.M88.4 R140, [R173+0xf000] ;  /* 0x00f00000ad8c783b */ /* 0x000ff00000000200 */
[----:B------:R-:W1:Y:S01]  /*5e70*/  LDSM.16.M88.4 R136, [R0] ;  /* 0x000000000088783b */ /* 0x000e620000000200 */
[-C--:B--2---:R-:W-:Y:S06]  /*5e80*/  HMMA.16816.F32 R4, R32, R16.reuse, RZ ;  /* 0x000000102004723c */ /* 0x084fec00000018ff */
[C---:B----4-:R-:W-:Y:S06]  /*5e90*/  HMMA.16816.F32 R8, R28.reuse, R16, RZ ;  /* 0x000000101c08723c */ /* 0x050fec00000018ff */
[-C--:B------:R-:W-:Y:S06]  /*5ea0*/  HMMA.16816.F32 R12, R28, R18.reuse, RZ ;  /* 0x000000121c0c723c */ /* 0x080fec00000018ff */
[C---:B------:R-:W-:Y:S06]  /*5eb0*/  HMMA.16816.F32 R16, R32.reuse, R18, RZ ;  /* 0x000000122010723c */ /* 0x040fec00000018ff */
[-C--:B-1----:R-:W-:Y:S06]  /*5ec0*/  HMMA.16816.F32 R20, R32, R132.reuse, RZ ;  /* 0x000000842014723c */ /* 0x082fec00000018ff */
[C---:B------:R-:W-:Y:S06]  /*5ed0*/  HMMA.16816.F32 R24, R28.reuse, R132, RZ ;  /* 0x000000841c18723c */ /* 0x040fec00000018ff */
[-C--:B------:R-:W-:Y:S06]  /*5ee0*/  HMMA.16816.F32 R28, R28, R134.reuse, RZ ;  /* 0x000000861c1c723c */ /* 0x080fec00000018ff */
[----:B------:R-:W-:Y:S01]  /*5ef0*/  HMMA.16816.F32 R32, R32, R134, RZ ;  /* 0x000000862020723c */ /* 0x000fe200000018ff */
[----:B------:R-:W1:Y:S05]  /*5f00*/  LDSM.16.M88.4 R132, [R0+0x800] ;  /* 0x000800000084783b */ /* 0x000e6a0000000200 */
[-C--:B------:R-:W-:Y:S06]  /*5f10*/  HMMA.16816.F32 R4, R136, R140.reuse, R4 ;  /* 0x0000008c8804723c */ /* 0x080fec0000001804 */
        /* <DEDUP_REMOVED lines=46> */
[----:B------:R2:W4:Y:S08]  /*6200*/  LDSM.16.M88.4 R136, [R0+0x2800] ;  /* 0x002800000088783b */ /* 0x0005300000000200 */
[----:B--2---:R2:W5:Y:S01]  /*6210*/  LDG.E R0, desc[UR8][R146.64+0xa0] ;  /* 0x0000a00892007981 */ /* 0x004562000c1e1900 */
[-C--:B-1----:R-:W-:Y:S06]  /*6220*/  HMMA.16816.F32 R4, R140, R132.reuse, R4 ;  /* 0x000000848c04723c */ /* 0x082fec0000001804 */
[C---:B----4-:R-:W-:Y:S06]  /*6230*/  HMMA.16816.F32 R8, R136.reuse, R132, R8 ;  /* 0x000000848808723c */ /* 0x050fec0000001808 */
[-C--:B------:R-:W-:Y:S06]  /*6240*/  HMMA.16816.F32 R12, R136, R134.reuse, R12 ;  /* 0x00000086880c723c */ /* 0x080fec000000180c */
[C---:B------:R-:W-:Y:S01]  /*6250*/  HMMA.16816.F32 R16, R140.reuse, R134, R16 ;  /* 0x000000868c10723c */ /* 0x040fe20000001810 */
[----:B------:R-:W1:Y:S05]  /*6260*/  LDSM.16.M88.4 R132, [R173+0x13400] ;  /* 0x01340000ad84783b */ /* 0x000e6a0000000200 */
[C---:B---3--:R-:W-:Y:S01]  /*6270*/  FADD.FTZ R5, -R144.reuse, R5 ;  /* 0x0000000590057221 */ /* 0x048fe20000010100 */
[----:B------:R-:W-:Y:S04]  /*6280*/  FADD.FTZ R4, -R144, R4 ;  /* 0x0000000490047221 */ /* 0x000fe80000010100 */
[----:B------:R-:W-:Y:S01]  /*6290*/  FMUL.FTZ R145, R145, R5 ;  /* 0x0000000591917220 */ /* 0x000fe20000410000 */
[----:B------:R-:W-:Y:S01]  /*62a0*/  FMUL.FTZ R148, R148, R4 ;  /* 0x0000000494947220 */ /* 0x000fe20000410000 */
[----:B------:R-:W3:Y:S04]  /*62b0*/  LDG.E R5, desc[UR8][R146.64+0x20] ;  /* 0x0000200892057981 */ /* 0x000ee8000c1e1900 */
[----:B------:R2:W5:Y:S07]  /*62c0*/  LDG.E R4, desc[UR8][R146.64+0x80] ;  /* 0x0000800892047981 */ /* 0x00056e000c1e1900 */
[----:B------:R-:W-:Y:S01]  /*62d0*/  FADD.FTZ R17, -R144, R17 ;  /* 0x0000001190117221 */ /* 0x000fe20000010100 */
[-C--:B-1----:R-:W-:Y:S06]  /*62e0*/  HMMA.16816.F32 R20, R140, R132.reuse, R20 ;  /* 0x000000848c14723c */ /* 0x082fec0000001814 */
[C---:B------:R-:W-:Y:S06]  /*62f0*/  HMMA.16816.F32 R24, R136.reuse, R132, R24 ;  /* 0x000000848818723c */ /* 0x040fec0000001818 */
[-C--:B------:R-:W-:Y:S05]  /*6300*/  HMMA.16816.F32 R28, R136, R134.reuse, R28 ;  /* 0x00000086881c723c */ /* 0x080fea000000181c */
[----:B------:R-:W-:Y:S01]  /*6310*/  FFMA.FTZ R133, -R218, R218, 1 ;  /* 0x3f800000da857423 */ /* 0x000fe200000101da */
[----:B------:R-:W-:Y:S01]  /*6320*/  FFMA.FTZ R132, -R217, R217, 1 ;  /* 0x3f800000d9847423 */ /* 0x000fe200000101d9 */
[----:B------:R-:W-:Y:S04]  /*6330*/  HMMA.16816.F32 R32, R140, R134, R32 ;  /* 0x000000868c20723c */ /* 0x000fe80000001820 */
[----:B------:R-:W-:Y:S01]  /*6340*/  FMUL.FTZ R133, R133, UR6 ;  /* 0x0000000685857c20 */ /* 0x000fe20008410000 */
[----:B------:R-:W-:Y:S01]  /*6350*/  FMUL.FTZ R132, R132, UR6 ;  /* 0x0000000684847c20 */ /* 0x000fe20008410000 */
[C---:B------:R-:W-:Y:S01]  /*6360*/  FADD.FTZ R20, -R144.reuse, R20 ;  /* 0x0000001490147221 */ /* 0x040fe20000010100 */
[----:B------:R-:W-:Y:S01]  /*6370*/  FADD.FTZ R134, -R144, R16 ;  /* 0x0000001090867221 */ /* 0x000fe20000010100 */
[----:B------:R-:W-:Y:S03]  /*6380*/  FMUL.FTZ R133, R133, R148 ;  /* 0x0000009485857220 */ /* 0x000fe60000410000 */
[----:B------:R-:W-:Y:S01]  /*6390*/  FMUL.FTZ R132, R132, R145 ;  /* 0x0000009184847220 */ /* 0x000fe20000410000 */
[----:B------:R-:W-:Y:S01]  /*63a0*/  FMUL.FTZ R135, R213, R20 ;  /* 0x00000014d5877220 */ /* 0x000fe20000410000 */
[----:B------:R-:W-:Y:S01]  /*63b0*/  FFMA.FTZ R20, -R211, R211, 1 ;  /* 0x3f800000d3147423 */ /* 0x000fe200000101d3 */
[----:B------:R-:W-:Y:S02]  /*63c0*/  FADD.FTZ R136, -R144, R21 ;  /* 0x0000001590887221 */ /* 0x000fe40000010100 */
[----:B------:R-:W-:Y:S01]  /*63d0*/  F2FP.F16.F32.PACK_AB R16, R132, R133 ;  /* 0x000000858410723e */ /* 0x000fe200000000ff */
[----:B------:R-:W-:Y:S01]  /*63e0*/  FMUL.FTZ R133, R216, R134 ;  /* 0x00000086d8857220 */ /* 0x000fe20000410000 */
[----:B------:R-:W-:Y:S01]  /*63f0*/  FMUL.FTZ R134, R215, R17 ;  /* 0x00000011d7867220 */ /* 0x000fe20000410000 */
[----:B------:R-:W-:Y:S01]  /*6400*/  FFMA.FTZ R17, -R212, R212, 1 ;  /* 0x3f800000d4117423 */ /* 0x000fe200000101d4 */
[----:B------:R-:W-:Y:S01]  /*6410*/  FFMA.FTZ R132, -R210, R210, 1 ;  /* 0x3f800000d2847423 */ /* 0x000fe200000101d2 */
[----:B------:R-:W-:Y:S02]  /*6420*/  FMUL.FTZ R136, R214, R136 ;  /* 0x00000088d6887220 */ /* 0x000fe40000410000 */
[----:B------:R-:W-:Y:S01]  /*6430*/  FMUL.FTZ R21, R17, UR6 ;  /* 0x0000000611157c20 */ /* 0x000fe20008410000 */
[----:B------:R-:W-:Y:S01]  /*6440*/  FMUL.FTZ R17, R20, UR6 ;  /* 0x0000000614117c20 */ /* 0x000fe20008410000 */
[----:B------:R-:W-:Y:S01]  /*6450*/  FFMA.FTZ R20, -R197, R197, 1 ;  /* 0x3f800000c5147423 */ /* 0x000fe200000101c5 */
[----:B------:R-:W-:Y:S01]  /*6460*/  FMUL.FTZ R132, R132, UR6 ;  /* 0x0000000684847c20 */ /* 0x000fe20008410000 */
[----:B------:R-:W-:Y:S01]  /*6470*/  FMUL.FTZ R21, R21, R133 ;  /* 0x0000008515157220 */ /* 0x000fe20000410000 */
[----:B------:R-:W-:Y:S01]  /*6480*/  FMUL.FTZ R17, R17, R134 ;  /* 0x0000008611117220 */ /* 0x000fe20000410000 */
[----:B------:R-:W-:Y:S01]  /*6490*/  FFMA.FTZ R133, -R209, R209, 1 ;  /* 0x3f800000d1857423 */ /* 0x000fe200000101d1 */
[----:B------:R-:W-:Y:S01]  /*64a0*/  FADD.FTZ R134, -R144, R32 ;  /* 0x0000002090867221 */ /* 0x000fe20000010100 */
[----:B------:R-:W-:Y:S01]  /*64b0*/  FMUL.FTZ R20, R20, UR6 ;  /* 0x0000000614147c20 */ /* 0x000fe20008410000 */
[----:B------:R-:W-:Y:S01]  /*64c0*/  FMUL.FTZ R132, R132, R135 ;  /* 0x0000008784847220 */ /* 0x000fe20000410000 */
[----:B------:R-:W-:Y:S01]  /*64d0*/  FMUL.FTZ R32, R133, UR6 ;  /* 0x0000000685207c20 */ /* 0x000fe20008410000 */
[----:B------:R-:W-:Y:S01]  /*64e0*/  FMUL.FTZ R133, R208, R134 ;  /* 0x00000086d0857220 */ /* 0x000fe20000410000 */
[----:B------:R-:W-:Y:S02]  /*64f0*/  FADD.FTZ R144, -R144, R33 ;  /* 0x0000002190907221 */ /* 0x000fe40000010100 */
[----:B------:R-:W-:Y:S01]  /*6500*/  FMUL.FTZ R33, R32, R136 ;  /* 0x0000008820217220 */ /* 0x000fe20000410000 */
[----:B------:R-:W-:Y:S01]  /*6510*/  FMUL.FTZ R20, R20, R133 ;  /* 0x0000008514147220 */ /* 0x000fe20000410000 */
[----:B------:R-:W-:Y:S01]  /*6520*/  FFMA.FTZ R133, -R225, R225, 1 ;  /* 0x3f800000e1857423 */ /* 0x000fe200000101e1 */
[----:B------:R-:W-:Y:S01]  /*6530*/  FFMA.FTZ R32, -R198, R198, 1 ;  /* 0x3f800000c6207423 */ /* 0x000fe200000101c6 */
[----:B------:R-:W-:Y:S01]  /*6540*/  FMUL.FTZ R136, R207, R144 ;  /* 0x00000090cf887220 */ /* 0x000fe20000410000 */
[----:B------:R-:W-:Y:S01]  /*6550*/  F2FP.F16.F32.PACK_AB R33, R33, R132 ;  /* 0x000000842121723e */ /* 0x000fe200000000ff */
[----:B------:R-:W-:Y:S01]  /*6560*/  FMUL.FTZ R133, R133, UR6 ;  /* 0x0000000685857c20 */ /* 0x000fe20008410000 */
[----:B------:R-:W-:Y:S01]  /*6570*/  FMUL.FTZ R32, R32, UR6 ;  /* 0x0000000620207c20 */ /* 0x000fe20008410000 */
[----:B------:R-:W-:Y:S03]  /*6580*/  FFMA.FTZ R132, -R222, R222, 1 ;  /* 0x3f800000de847423 */ /* 0x000fe600000101de */
[----:B------:R-:W-:Y:S01]  /*6590*/  FMUL.FTZ R32, R32, R136 ;  /* 0x0000008820207220 */ /* 0x000fe20000410000 */
[----:B------:R-:W-:Y:S04]  /*65a0*/  FMUL.FTZ R132, R132, UR6 ;  /* 0x0000000684847c20 */ /* 0x000fe80008410000 */
[----:B------:R-:W-:Y:S01]  /*65b0*/  F2FP.F16.F32.PACK_AB R32, R32, R20 ;  /* 0x000000142020723e */ /* 0x000fe200000000ff */
[C---:B---3--:R-:W-:Y:S01]  /*65c0*/  FADD.FTZ R6, -R5.reuse, R6 ;  /* 0x0000000605067221 */ /* 0x048fe20000010100 */
[C---:B------:R-:W-:Y:S01]  /*65d0*/  FADD.FTZ R7, -R5.reuse, R7 ;  /* 0x0000000705077221 */ /* 0x040fe20000010100 */
[C---:B------:R-:W-:Y:S01]  /*65e0*/  FADD.FTZ R18, -R5.reuse, R18 ;  /* 0x0000001205127221 */ /* 0x040fe20000010100 */
[----:B------:R-:W-:Y:S01]  /*65f0*/  FADD.FTZ R35, -R5, R35 ;  /* 0x0000002305237221 */ /* 0x000fe20000010100 */
[----:B------:R-:W-:Y:S01]  /*6600*/  FMUL.FTZ R135, R239, R6 ;  /* 0x00000006ef877220 */ /* 0x000fe20000410000 */
[----:B------:R-:W-:Y:S01]  /*6610*/  FFMA.FTZ R6, -R227, R227, 1 ;  /* 0x3f800000e3067423 */ /* 0x000fe200000101e3 */
[----:B------:R-:W-:Y:S01]  /*6620*/  FMUL.FTZ R134, R242, R7 ;  /* 0x00000007f2867220 */ /* 0x000fe20000410000 */
[----:B------:R-:W-:Y:S01]  /*6630*/  F2FP.F16.F32.PACK_AB R7, R17, R21 ;  /* 0x000000151107723e */ /* 0x000fe200000000ff */
[----:B------:R-:W-:Y:S01]  /*6640*/  FMUL.FTZ R18, R230, R18 ;  /* 0x00000012e6127220 */ /* 0x000fe20000410000 */
[----:B------:R-:W-:Y:S01]  /*6650*/  FMUL.FTZ R6, R6, UR6 ;  /* 0x0000000606067c20 */ /* 0x000fe20008410000 */
[C---:B------:R-:W-:Y:S01]  /*6660*/  FADD.FTZ R20, -R5.reuse, R22 ;  /* 0x0000001605147221 */ /* 0x040fe20000010100 */
[C---:B------:R-:W-:Y:S01]  /*6670*/  FADD.FTZ R22, -R5.reuse, R34 ;  /* 0x0000002205167221 */ /* 0x040fe20000010100 */
[----:B------:R-:W-:Y:S01]  /*6680*/  FADD.FTZ R21, -R5, R23 ;  /* 0x0000001705157221 */ /* 0x000fe20000010100 */
[----:B------:R-:W-:Y:S01]  /*6690*/  FMUL.FTZ R17, R6, R135 ;  /* 0x0000008706117220 */ /* 0x000fe20000410000 */
[----:B------:R-:W-:Y:S01]  /*66a0*/  FMUL.FTZ R6, R133, R134 ;  /* 0x0000008685067220 */ /* 0x000fe20000410000 */
[----:B------:R-:W-:Y:S01]  /*66b0*/  FADD.FTZ R19, -R5, R19 ;  /* 0x0000001305137221 */ /* 0x000fe20000010100 */
[----:B------:R-:W-:Y:S01]  /*66c0*/  FFMA.FTZ R23, -R223, R223, 1 ;  /* 0x3f800000df177423 */ /* 0x000fe200000101df */
[----:B------:R-:W-:Y:S01]  /*66d0*/  FFMA.FTZ R134, -R204, R204, 1 ;  /* 0x3f800000cc867423 */ /* 0x000fe200000101cc */
[----:B------:R-:W-:Y:S01]  /*66e0*/  FFMA.FTZ R133, -R203, R203, 1 ;  /* 0x3f800000cb857423 */ /* 0x000fe200000101cb */
[----:B------:R-:W-:Y:S01]  /*66f0*/  F2FP.F16.F32.PACK_AB R6, R6, R17 ;  /* 0x000000110606723e */ /* 0x000fe200000000ff */
[----:B------:R-:W-:Y:S01]  /*6700*/  FFMA.FTZ R17, -R224, R224, 1 ;  /* 0x3f800000e0117423 */ /* 0x000fe200000101e0 */
[----:B------:R-:W-:Y:S01]  /*6710*/  FMUL.FTZ R19, R229, R19 ;  /* 0x00000013e5137220 */ /* 0x000fe20000410000 */
[----:B------:R-:W-:Y:S01]  /*6720*/  FMUL.FTZ R20, R226, R20 ;  /* 0x00000014e2147220 */ /* 0x000fe20000410000 */
[----:B------:R-:W-:Y:S01]  /*6730*/  FMUL.FTZ R21, R228, R21 ;  /* 0x00000015e4157220 */ /* 0x000fe20000410000 */
[----:B------:R-:W-:Y:S01]  /*6740*/  FMUL.FTZ R17, R17, UR6 ;  /* 0x0000000611117c20 */ /* 0x000fe20008410000 */
[----:B------:R-:W-:Y:S01]  /*6750*/  FMUL.FTZ R23, R23, UR6 ;  /* 0x0000000617177c20 */ /* 0x000fe20008410000 */
[----:B------:R-:W-:Y:S01]  /*6760*/  FMUL.FTZ R5, R220, R22 ;  /* 0x00000016dc057220 */ /* 0x000fe20000410000 */
[----:B------:R-:W-:Y:S01]  /*6770*/  FMUL.FTZ R134, R134, UR6 ;  /* 0x0000000686867c20 */ /* 0x000fe20008410000 */
[----:B------:R-:W-:Y:S01]  /*6780*/  FMUL.FTZ R34, R17, R18 ;  /* 0x0000001211227220 */ /* 0x000fe20000410000 */
[----:B------:R-:W-:Y:S01]  /*6790*/  FMUL.FTZ R17, R219, R35 ;  /* 0x00000023db117220 */ /* 0x000fe20000410000 */
[----:B------:R-:W-:Y:S01]  /*67a0*/  FFMA.FTZ R35, -R221, R221, 1 ;  /* 0x3f800000dd237423 */ /* 0x000fe200000101dd */
[----:B------:R-:W-:Y:S01]  /*67b0*/  FMUL.FTZ R133, R133, UR6 ;  /* 0x0000000685857c20 */ /* 0x000fe20008410000 */
[----:B------:R-:W-:Y:S01]  /*67c0*/  FMUL.FTZ R23, R23, R19 ;  /* 0x0000001317177220 */ /* 0x000fe20000410000 */
[----:B------:R-:W-:Y:S01]  /*67d0*/  FMUL.FTZ R132, R132, R20 ;  /* 0x0000001484847220 */ /* 0x000fe20000410000 */
[----:B------:R-:W-:Y:S01]  /*67e0*/  FMUL.FTZ R35, R35, UR6 ;  /* 0x0000000623237c20 */ /* 0x000fe20008410000 */
[----:B------:R-:W-:Y:S01]  /*67f0*/  FMUL.FTZ R134, R134, R5 ;  /* 0x0000000586867220 */ /* 0x000fe20000410000 */
[----:B------:R-:W-:Y:S02]  /*6800*/  FMUL.FTZ R133, R133, R17 ;  /* 0x0000001185857220 */ /* 0x000fe40000410000 */
[----:B------:R-:W-:Y:S01]  /*6810*/  FMUL.FTZ R35, R35, R21 ;  /* 0x0000001523237220 */ /* 0x000fe20000410000 */
[----:B--2---:R-:W-:Y:S06]  /*6820*/  @!P0 BRA `(.L_x_639) ;  /* 0x0000000000c08947 */ /* 0x004fec0003800000 */
        /* <DEDUP_REMOVED lines=48> */
.L_x_639:
[----:B------:R1:W-:Y:S01]  /*6b30*/  STS [R196+0x15400], R6 ;  /* 0x01540006c4007388 */ /* 0x0003e20000000800 */
[C---:B-----5:R-:W-:Y:S01]  /*6b40*/  FADD.FTZ R12, -R4.reuse, R12 ;  /* 0x0000000c040c7221 */ /* 0x060fe20000010100 */
[C---:B------:R-:W-:Y:S01]  /*6b50*/  FADD.FTZ R9, -R4.reuse, R9 ;  /* 0x0000000904097221 */ /* 0x040fe20000010100 */
[----:B------:R-:W-:Y:S01]  /*6b60*/  FADD.FTZ R8, -R4, R8 ;  /* 0x0000000804087221 */ /* 0x000fe20000010100 */
[----:B------:R-:W-:Y:S01]  /*6b70*/  STS [R196+0x15000], R16 ;  /* 0x01500010c4007388 */ /* 0x000fe20000000800 */
[----:B------:R-:W-:Y:S01]  /*6b80*/  F2FP.F16.F32.PACK_AB R5, R23, R34 ;  /* 0x000000221705723e */ /* 0x000fe200000000ff */
[----:B--2---:R-:W-:Y:S01]  /*6b90*/  FMUL.FTZ R18, R160, R9 ;  /* 0x00000009a0127220 */ /* 0x004fe20000410000 */
        /* <DEDUP_REMOVED lines=10> */
[----:B------:R-:W-:Y:S01]  /*6c40*/  FADD.FTZ R10, -R0, R10 ;  /* 0x0000000a000a7221 */ /* 0x000fe20000010100 */
[----:B------:R-:W-:Y:S01]  /*6c50*/  FMUL.FTZ R24, R152, R24 ;  /* 0x0000001898187220 */ /* 0x000fe20000410000 */
[----:B------:R-:W-:Y:S01]  /*6c60*/  FMUL.FTZ R25, R151, R25 ;  /* 0x0000001997197220 */ /* 0x000fe20000410000 */
[----:B------:R-:W-:Y:S01]  /*6c70*/  FMUL.FTZ R28, R150, R28 ;  /* 0x0000001c961c7220 */ /* 0x000fe20000410000 */
[C---:B------:R-:W-:Y:S01]  /*6c80*/  FADD.FTZ R11, -R0.reuse, R11 ;  /* 0x0000000b000b7221 */ /* 0x040fe20000010100 */
[C---:B------:R-:W-:Y:S01]  /*6c90*/  FADD.FTZ R14, -R0.reuse, R14 ;  /* 0x0000000e000e7221 */ /* 0x040fe20000010100 */
[C---:B------:R-:W-:Y:S01]  /*6ca0*/  FADD.FTZ R26, -R0.reuse, R26 ;  /* 0x0000001a001a7221 */ /* 0x040fe20000010100 */
[----:B------:R-:W-:Y:S01]  /*6cb0*/  FADD.FTZ R27, -R0, R27 ;  /* 0x0000001b001b7221 */ /* 0x000fe20000010100 */
[----:B-1----:R-:W-:Y:S01]  /*6cc0*/  FADD.FTZ R6, -R4, R13 ;  /* 0x0000000d04067221 */ /* 0x002fe20000010100 */
[----:B------:R-:W-:Y:S01]  /*6cd0*/  FMUL.FTZ R13, R155, R12 ;  /* 0x0000000c9b0d7220 */ /* 0x000fe20000410000 */
[----:B------:R-:W-:Y:S01]  /*6ce0*/  FFMA.FTZ R12, -R188, R188, 1 ;  /* 0x3f800000bc0c7423 */ /* 0x000fe200000101bc */
[----:B------:R-:W-:Y:S01]  /*6cf0*/  FADD.FTZ R4, -R4, R29 ;  /* 0x0000001d04047221 */ /* 0x000fe20000010100 */
[----:B------:R-:W-:Y:S01]  /*6d00*/  FMUL.FTZ R6, R154, R6 ;  /* 0x000000069a067220 */ /* 0x000fe20000410000 */
[----:B------:R-:W-:Y:S01]  /*6d10*/  FADD.FTZ R30, -R0, R30 ;  /* 0x0000001e001e7221 */ /* 0x000fe20000010100 */
[----:B------:R-:W-:Y:S01]  /*6d20*/  FMUL.FTZ R12, R12, UR6 ;  /* 0x000000060c0c7c20 */ /* 0x000fe20008410000 */
[----:B------:R-:W-:Y:S01]  /*6d30*/  FMUL.FTZ R4, R149, R4 ;  /* 0x0000000495047220 */ /* 0x000fe20000410000 */
[----:B--2---:R-:W-:Y:S01]  /*6d40*/  FFMA.FTZ R7, -R171, R171, 1 ;  /* 0x3f800000ab077423 */ /* 0x004fe200000101ab */
[----:B------:R-:W-:Y:S01]  /*6d50*/  FMUL.FTZ R30, R156, R30 ;  /* 0x0000001e9c1e7220 */ /* 0x000fe20000410000 */
[----:B------:R-:W-:Y:S01]  /*6d60*/  FMUL.FTZ R20, R12, R19 ;  /* 0x000000130c147220 */ /* 0x000fe20000410000 */
[----:B------:R-:W-:Y:S01]  /*6d70*/  FMUL.FTZ R19, R9, R18 ;  /* 0x0000001209137220 */ /* 0x000fe20000410000 */
[----:B------:R-:W-:Y:S01]  /*6d80*/  FMUL.FTZ R7, R7, UR6 ;  /* 0x0000000607077c20 */ /* 0x000fe20008410000 */
[----:B------:R-:W-:Y:S01]  /*6d90*/  FMUL.FTZ R18, R8, R13 ;  /* 0x0000000d08127220 */ /* 0x000fe20000410000 */
[----:B------:R-:W-:Y:S01]  /*6da0*/  FFMA.FTZ R9, -R168, R168, 1 ;  /* 0x3f800000a8097423 */ /* 0x000fe200000101a8 */
[----:B------:R-:W-:Y:S01]  /*6db0*/  FFMA.FTZ R8, -R167, R167, 1 ;  /* 0x3f800000a7087423 */ /* 0x000fe200000101a7 */
[----:B------:R-:W-:Y:S01]  /*6dc0*/  FMUL.FTZ R12, R7, R6 ;  /* 0x00000006070c7220 */ /* 0x000fe20000410000 */
[----:B------:R-:W-:Y:S01]  /*6dd0*/  FFMA.FTZ R6, -R163, R163, 1 ;  /* 0x3f800000a3067423 */ /* 0x000fe200000101a3 */
[----:B------:R-:W-:Y:S01]  /*6de0*/  FFMA.FTZ R7, -R164, R164, 1 ;  /* 0x3f800000a4077423 */ /* 0x000fe200000101a4 */
[----:B------:R-:W-:Y:S01]  /*6df0*/  FMUL.FTZ R13, R9, UR6 ;  /* 0x00000006090d7c20 */ /* 0x000fe20008410000 */
[----:B------:R-:W-:Y:S01]  /*6e00*/  FMUL.FTZ R9, R8, UR6 ;  /* 0x0000000608097c20 */ /* 0x000fe20008410000 */
[----:B------:R-:W-:Y:S01]  /*6e10*/  FMUL.FTZ R6, R6, UR6 ;  /* 0x0000000606067c20 */ /* 0x000fe20008410000 */
[----:B------:R-:W-:Y:S01]  /*6e20*/  FMUL.FTZ R8, R7, UR6 ;  /* 0x0000000607087c20 */ /* 0x000fe20008410000 */
[----:B---3--:R-:W-:Y:S01]  /*6e30*/  FADD.FTZ R5, -R0, R15 ;  /* 0x0000000f00057221 */ /* 0x008fe20000010100 */
        /* <DEDUP_REMOVED lines=22> */
[----:B------:R-:W-:Y:S01]  /*6fa0*/  FMUL.FTZ R6, R6, UR6 ;  /* 0x0000000606067c20 */ /* 0x000fe20008410000 */
[----:B------:R-:W-:Y:S01]  /*6fb0*/  FMUL.FTZ R13, R11, R13 ;  /* 0x0000000d0b0d7220 */ /* 0x000fe20000410000 */
        /* <DEDUP_REMOVED lines=16> */
[----:B------:R-:W-:Y:S01]  /*70c0*/  F2FP.F16.F32.PACK_AB R17, R35, R132 ;  /* 0x000000842311723e */ /* 0x000fe200000000ff */
[----:B------:R-:W-:Y:S01]  /*70d0*/  STS [R195+0x16000], R8 ;  /* 0x01600008c3007388 */ /* 0x000fe20000000800 */
[----:B------:R-:W-:Y:S01]  /*70e0*/  FMUL.FTZ R26, R11, R26 ;  /* 0x0000001a0b1a7220 */ /* 0x000fe20000410000 */
[----:B------:R-:W-:Y:S01]  /*70f0*/  FMUL.FTZ R27, R10, R27 ;  /* 0x0000001b0a1b7220 */ /* 0x000fe20000410000 */
        /* <DEDUP_REMOVED lines=8> */
[----:B------:R-:W-:Y:S02]  /*7180*/  MOV R160, R206 ;  /* 0x000000ce00a07202 */ /* 0x000fe40000000f00 */
[----:B------:R-:W-:Y:S01]  /*7190*/  MOV R161, R205 ;  /* 0x000000cd00a17202 */ /* 0x000fe20000000f00 */
        /* <DEDUP_REMOVED lines=113> */
.L_x_640:
        /* <DEDUP_REMOVED lines=9> */
[----:B------:R-:W3:Y:S04]  /*7940*/  LDL R163, [R1+0x4] ;  /* 0x0000040001a37983 */ /* 0x000ee80000100800 */
[----:B------:R-:W4:Y:S04]  /*7950*/  LDL R162, [R1+0x18] ;  /* 0x0000180001a27983 */ /* 0x000f280000100800 */
[----:B------:R-:W2:Y:S04]  /*7960*/  LDSM.16.MT88.4 R28, [R0+0xd000] ;  /* 0x00d00000001c783b */ /* 0x000ea80000004200 */
[----:B------:R-:W-:Y:S04]  /*7970*/  LDSM.16.M88.4 R32, [R177] ;  /* 0x00000000b120783b */ /* 0x000fe80000000200 */
[----:B------:R-:W2:Y:S04]  /*7980*/  LDSM.16.MT88.4 R132, [R0+0x9400] ;  /* 0x009400000084783b */ /* 0x000ea80000004200 */
[----:B------:R-:W2:Y:S04]  /*7990*/  LDSM.16.MT88.4 R136, [R0+0xb400] ;  /* 0x00b400000088783b */ /* 0x000ea80000004200 */
[----:B------:R-:W2:Y:S04]  /*79a0*/  LDSM.16.MT88.4 R140, [R0+0xd400] ;  /* 0x00d40000008c783b */ /* 0x000ea80000004200 */
[----:B------:R-:W-:Y:S01]  /*79b0*/  LDSM.16.M88.4 R144, [R179] ;  /* 0x00000000b390783b */ /* 0x000fe20000000200 */
[C---:B-1----:R-:W-:Y:S03]  /*79c0*/  HMMA.16816.F32 R4, R24.reuse, R8, RZ ;  /* 0x000000081804723c */ /* 0x042fe600000018ff */
[----:B------:R-:W1:Y:S04]  /*79d0*/  LDSM.16.MT88.4 R148, [R0+0x9800] ;  /* 0x009800000094783b */ /* 0x000e680000004200 */
[----:B------:R-:W1:Y:S01]  /*79e0*/  LDSM.16.MT88.4 R152, [R0+0xb800] ;  /* 0x00b800000098783b */ /* 0x000e620000004200 */
[C---:B------:R-:W-:Y:S03]  /*79f0*/  HMMA.16816.F32 R8, R24.reuse, R10, RZ ;  /* 0x0000000a1808723c */ /* 0x040fe600000018ff */
[----:B------:R-:W-:Y:S03]  /*7a00*/  LDSM.16.MT88.4 R156, [R0+0xbc00] ;  /* 0x00bc0000009c783b */ /* 0x000fe60000004200 */
[C---:B--2---:R-:W-:Y:S06]  /*7a10*/  HMMA.16816.F32 R12, R24.reuse, R16, RZ ;  /* 0x00000010180c723c */ /* 0x044fec00000018ff */
[C---:B------:R-:W-:Y:S06]  /*7a20*/  HMMA.16816.F32 R16, R24.reuse, R18, RZ ;  /* 0x000000121810723c */ /* 0x040fec00000018ff */
[C---:B------:R-:W-:Y:S06]  /*7a30*/  HMMA.16816.F32 R20, R24.reuse, R28, RZ ;  /* 0x0000001c1814723c */ /* 0x040fec00000018ff */
[----:B------:R-:W-:Y:S01]  /*7a40*/  HMMA.16816.F32 R24, R24, R30, RZ ;  /* 0x0000001e1818723c */ /* 0x000fe200000018ff */
[----:B------:R-:W2:Y:S05]  /*7a50*/  LDSM.16.MT88.4 R28, [R0+0xd800] ;  /* 0x00d80000001c783b */ /* 0x000eaa0000004200 */
        /* <DEDUP_REMOVED lines=20> */
[C---:B------:R-:W-:Y:S06]  /*7ba0*/  HMMA.16816.F32 R4, R132.reuse, R136, R4 ;  /* 0x000000888404723c */ /* 0x040fec0000001804 */
[C---:B------:R-:W-:Y:S01]  /*7bb0*/  HMMA.16816.F32 R8, R132.reuse, R138, R8 ;  /* 0x0000008a8408723c */ /* 0x040fe20000001808 */
[----:B------:R-:W2:Y:S05]  /*7bc0*/  LDSM.16.M88.4 R136, [R177+0x2000] ;  /* 0x00200000b188783b */ /* 0x000eaa0000000200 */
        /* <DEDUP_REMOVED lines=22> */
[----:B------:R-:W2:Y:S05]  /*7d30*/  LDSM.16.MT88.4 R156, [R0+0xcc00] ;  /* 0x00cc0000009c783b */ /* 0x000eaa0000004200 */
[C---:B------:R-:W-:Y:S06]  /*7d40*/  HMMA.16816.F32 R20, R136.reuse, R32, R20 ;  /* 0x000000208814723c */ /* 0x040fec0000001814 */
[----:B------:R-:W-:Y:S01]  /*7d50*/  HMMA.16816.F32 R24, R136, R34, R24 ;  /* 0x000000228818723c */ /* 0x000fe20000001818 */
[----:B------:R2:W4:Y:S04]  /*7d60*/  LDSM.16.MT88.4 R32, [R0+0xec00] ;  /* 0x00ec00000020783b */ /* 0x0005280000004200 */
        /* <DEDUP_REMOVED lines=8> */
[----:B------:R-:W-:Y:S01]  /*7df0*/  IMAD.MOV.U32 R28, RZ, RZ, R206 ;  /* 0x000000ffff1c7224 */ /* 0x000fe200078e00ce */
[C---:B------:R-:W-:Y:S01]  /*7e00*/  HMMA.16816.F32 R4, R140.reuse, R144, R4 ;  /* 0x000000908c04723c */ /* 0x040fe20000001804 */
[----:B------:R-:W-:Y:S04]  /*7e10*/  IMAD.U32 R132, RZ, RZ, UR18 ;  /* 0x00000012ff847e24 */ /* 0x000fe8000f8e00ff */
[----:B------:R-:W-:Y:S01]  /*7e20*/  IMAD.MOV.U32 R29, RZ, RZ, R205 ;  /* 0x000000ffff1d7224 */ /* 0x000fe200078e00cd */
[C---:B------:R-:W-:Y:S01]  /*7e30*/  HMMA.16816.F32 R8, R140.reuse, R146, R8 ;  /* 0x000000928c08723c */ /* 0x040fe20000001808 */
[----:B------:R-:W-:Y:S05]  /*7e40*/  LDSM.16.MT88.4 R144, [R3+0x1c00] ;  /* 0x001c00000390783b */ /* 0x000fea0000004200 */
[C---:B------:R-:W-:Y:S05]  /*7e50*/  HMMA.16816.F32 R12, R140.reuse, R156, R12 ;  /* 0x0000009c8c0c723c */ /* 0x040fea000000180c */
[----:B---3--:R-:W-:Y:S01]  /*7e60*/  @P0 IADD3 R30, P2, R163, UR14, RZ ;  /* 0x0000000ea31e0c10 */ /* 0x008fe2000ff5e0ff */
[C---:B------:R-:W-:Y:S01]  /*7e70*/  HMMA.16816.F32 R16, R140.reuse, R158, R16 ;  /* 0x0000009e8c10723c */ /* 0x040fe20000001810 */
[----:B------:R-:W-:Y:S04]  /*7e80*/  @UP0 UIADD3 UR14, UP2, UR14, -0x100, URZ ;  /* 0xffffff000e0e0890 */ /* 0x000fe8000ff5e03f */
[----:B----4-:R-:W-:Y:S01]  /*7e90*/  @P0 IADD3.X R31, R162, UR13, RZ, P2, !PT ;  /* 0x0000000da21f0c10 */ /* 0x010fe200097fe4ff */
        /* <DEDUP_REMOVED lines=13> */
[----:B------:R-:W-:Y:S02]  /*7f70*/  IMAD.U32 R0, RZ, RZ, UR19 ;  /* 0x00000013ff007e24 */ /* 0x000fe4000f8e00ff */
[-C--:B------:R-:W-:Y:S01]  /*7f80*/  LEA R34, P2, R34, R28.reuse, 0x2 ;  /* 0x0000001c22227211 */ /* 0x080fe200078410ff */
[----:B------:R3:W-:Y:S02]  /*7f90*/  REDG.E.ADD.F32.FTZ.RN.STRONG.GPU desc[UR8][R32.64], R5 ;  /* 0x00000005200079a6 */ /* 0x0007e4000c10f388 */
[-C--:B------:R-:W-:Y:S01]  /*7fa0*/  LEA.HI.X.SX32 R133, R0, R29.reuse, 0x2, P0 ;  /* 0x0000001d00857211 */ /* 0x080fe200000f16ff */
[----:B------:R-:W-:Y:S01]  /*7fb0*/  IMAD.U32 R0, RZ, RZ, UR35 ;  /* 0x00000023ff007e24 */ /* 0x000fe2000f8e00ff */
[----:B------:R-:W-:Y:S04]  /*7fc0*/  LDSM.16.MT88.4 R140, [R3+0x1800] ;  /* 0x00180000038c783b */ /* 0x000fe80000004200 */
[----:B------:R4:W-:Y:S04]  /*7fd0*/  REDG.E.ADD.F32.FTZ.RN.STRONG.GPU desc[UR8][R132.64], R6 ;  /* 0x00000006840079a6 */ /* 0x0009e8000c10f388 */
[----:B------:R-:W-:Y:S01]  /*7fe0*/  LDSM.16.MT88.4 R132, [R2+0x17800] ;  /* 0x017800000284783b */ /* 0x000fe20000004200 */
[----:B-1----:R-:W-:Y:S02]  /*7ff0*/  IMAD.U32 R30, RZ, RZ, UR36 ;  /* 0x00000024ff1e7e24 */ /* 0x002fe4000f8e00ff */
[----:B------:R-:W-:Y:S03]  /*8000*/  IMAD.U32 R31, RZ, RZ, UR37 ;  /* 0x00000025ff1f7e24 */ /* 0x000fe6000f8e00ff */
[-C--:B------:R-:W-:Y:S01]  /*8010*/  LEA R30, P1, R30, R28.reuse, 0x2 ;  /* 0x0000001c1e1e7211 */ /* 0x080fe200078210ff */
[----:B--2---:R-:W-:Y:S01]  /*8020*/  IMAD.U32 R4, RZ, RZ, UR35 ;  /* 0x00000023ff047e24 */ /* 0x004fe2000f8e00ff */
[-C--:B------:R-:W-:Y:S01]  /*8030*/  LEA.HI.X.SX32 R35, R31, R29.reuse, 0x2, P2 ;  /* 0x0000001d1f237211 */ /* 0x080fe200010f16ff */
[----:B---3--:R-:W-:Y:S03]  /*8040*/  IMAD.U32 R5, RZ, RZ, UR36 ;  /* 0x00000024ff057e24 */ /* 0x008fe6000f8e00ff */
[-C--:B------:R-:W-:Y:S01]  /*8050*/  LEA R4, P0, R4, R28.reuse, 0x2 ;  /* 0x0000001c04047211 */ /* 0x080fe200078010ff */
[----:B------:R1:W-:Y:S01]  /*8060*/  REDG.E.ADD.F32.FTZ.RN.STRONG.GPU desc[UR8][R34.64], R7 ;  /* 0x00000007220079a6 */ /* 0x0003e2000c10f388 */
[-C--:B------:R-:W-:Y:S02]  /*8070*/  LEA.HI.X.SX32 R31, R5, R29.reuse, 0x2, P1 ;  /* 0x0000001d051f7211 */ /* 0x080fe400008f16ff */
[-C--:B------:R-:W-:Y:S01]  /*8080*/  LEA.HI.X.SX32 R5, R0, R29.reuse, 0x2, P0 ;  /* 0x0000001d00057211 */ /* 0x080fe200000f16ff */
[----:B------:R-:W-:Y:S02]  /*8090*/  IMAD.U32 R0, RZ, RZ, UR34 ;  /* 0x00000022ff007e24 */ /* 0x000fe4000f8e00ff */
[----:B------:R2:W-:Y:S01]  /*80a0*/  REDG.E.ADD.F32.FTZ.RN.STRONG.GPU desc[UR8][R30.64], R8 ;  /* 0x000000081e0079a6 */ /* 0x0005e2000c10f388 */
[----:B----4-:R-:W-:Y:S03]  /*80b0*/  IMAD.U32 R6, RZ, RZ, UR25 ;  /* 0x00000019ff067e24 */ /* 0x010fe6000f8e00ff */
        /* <DEDUP_REMOVED lines=191> */
[----:B------:R1:W-:Y:S01]  /*8cb0*/  STS [R252], R25 ;  /* 0x00000019fc007388 */ /* 0x0003e20000000800 */
[----:B------:R-:W-:Y:S01]  /*8cc0*/  F2FP.F16.F32.PACK_AB R17, R17, R100 ;  /* 0x000000641111723e */ /* 0x000fe200000000ff */
[----:B------:R-:W-:Y:S01]  /*8cd0*/  FMUL.FTZ R116, R116, UR5 ;  /* 0x0000000574747c20 */ /* 0x000fe20008410000 */
[----:B------:R-:W-:Y:S01]  /*8ce0*/  F2FP.F16.F32.PACK_AB R16, R16, R102 ;  /* 0x000000661010723e */ /* 0x000fe200000000ff */
[----:B------:R1:W-:Y:S01]  /*8cf0*/  STS [R252+0x200], R24 ;  /* 0x00020018fc007388 */ /* 0x0003e20000000800 */
        /* <DEDUP_REMOVED lines=59> */
[----:B------:R-:W-:Y:S01]  /*90b0*/  PLOP3.LUT P0, PT, PT, PT, UP0, 0x80, 0x0 ;  /* 0x000000000000781c */ /* 0x000fe20003f0f008 */
[----:B--2---:R1:W-:Y:S04]  /*90c0*/  STS [R148], R21 ;  /* 0x0000001594007388 */ /* 0x0043e80000000800 */
        /* <DEDUP_REMOVED lines=59> */
.L_x_642:
        /* <DEDUP_REMOVED lines=20> */
.L_x_643:
[----:B------:R-:W-:Y:S01]  /*95c0*/  BAR.SYNC.DEFER_BLOCKING 0x0 ;  /* 0x0000000000007b1d */ /* 0x000fe20000010000 */
[----:B------:R-:W-:Y:S01]  /*95d0*/  USHF.R.S32.HI UR10, URZ, 0x1f, UR5 ;  /* 0x0000001f3f0a7899 */ /* 0x000fe20008011405 */
[--C-:B------:R-:W-:Y:S01]  /*95e0*/  SHF.R.S32.HI R7, RZ, 0x1f, R240.reuse ;  /* 0x0000001fff077819 */ /* 0x100fe200000114f0 */
[----:B------:R-:W-:Y:S01]  /*95f0*/  IMAD.U32 R3, RZ, RZ, UR6 ;  /* 0x00000006ff037e24 */ /* 0x000fe2000f8e00ff */
[----:B------:R-:W-:Y:S01]  /*9600*/  UIMAD UR11, UR40, -0x80, UR11 ;  /* 0xffffff80280b78a4 */ /* 0x000fe2000f8e020b */
[----:B------:R-:W-:Y:S01]  /*9610*/  IMAD.MOV.U32 R6, RZ, RZ, R240 ;  /* 0x000000ffff067224 */ /* 0x000fe200078e00f0 */
[----:B------:R-:W-:Y:S01]  /*9620*/  UIMAD UR15, UR10, UR6, URZ ;  /* 0x000000060a0f72a4 */ /* 0x000fe2000f8e023f */
[C---:B------:R-:W-:Y:S01]  /*9630*/  IADD3 R8, R250.reuse, 0x40, RZ ;  /* 0x00000040fa087810 */ /* 0x040fe20007ffe0ff */
        /* <DEDUP_REMOVED lines=31> */
[----:B------:R-:W-:Y:S01]  /*9830*/  IMAD R3, R250, UR7, R3 ;  /* 0x00000007fa037c24 */ /* 0x000fe2000f8e0203 */
        /* <DEDUP_REMOVED lines=10> */
.L_x_645:
[----:B------:R-:W-:Y:S05]  /*98e0*/  BSYNC B0 ;  /* 0x0000000000007941 */ /* 0x000fea0003800000 */
.L_x_644:
        /* <DEDUP_REMOVED lines=20> */
.L_x_647:
[----:B------:R-:W-:Y:S05]  /*9a30*/  BSYNC B0 ;  /* 0x0000000000007941 */ /* 0x000fea0003800000 */
.L_x_646:
        /* <DEDUP_REMOVED lines=35> */
.L_x_649:
[----:B------:R-:W-:Y:S05]  /*9c70*/  BSYNC B0 ;  /* 0x0000000000007941 */ /* 0x000fea0003800000 */
.L_x_648:
        /* <DEDUP_REMOVED lines=18> */
.L_x_625:
[----:B------:R-:W-:Y:S05]  /*9da0*/  BSYNC B1 ;  /* 0x0000000000017941 */ /* 0x000fea0003800000 */
.L_x_611:
        /* <DEDUP_REMOVED lines=8> */
.L_x_650:
[----:B------:R-:W-:Y:S05]  /*9e30*/  EXIT ;  /* 0x000000000000794d */ /* 0x000fea0003800000 */
.L_x_652:
        /* <DEDUP_REMOVED lines=12> */
.L_x_691:


//--------------------- .text._ZN5flash25flash_bwd_dot_do_o_kernelILb0E23Flash_bwd_kernel_traitsILi96ELi64ELi128ELi8ELi2ELi4ELi4ELb0ELb0EN7cutlass6half_tE19Flash_kernel_traitsILi96ELi64ELi128ELi8ES3_EEEEvNS_16Flash_bwd_paramsE --------------------------
	.section	.text._ZN5flash25flash_bwd_dot_do_o_kernelILb0E23Flash_bwd_kernel_traitsILi96ELi64ELi128ELi8ELi2ELi4ELi4ELb0ELb0EN7cutlass6half_tE19Flash_kernel_traitsILi96ELi64ELi128ELi8ES3_EEEEvNS_16Flash_bwd_paramsE,"ax",@progbits
	.align	128
        .global         _ZN5flash25flash_bwd_dot_do_o_kernelILb0E23Flash_bwd_kernel_traitsILi96ELi64ELi128ELi8ELi2ELi4ELi4ELb0ELb0EN7cutlass6half_tE19Flash_kernel_traitsILi96ELi64ELi128ELi8ES3_EEEEvNS_16Flash_bwd_paramsE
        .type           _ZN5flash25flash_bwd_dot_do_o_kernelILb0E23Flash_bwd_kernel_traitsILi96ELi64ELi128ELi8ELi2ELi4ELi4ELb0ELb0EN7cutlass6half_tE19Flash_kernel_traitsILi96ELi64ELi128ELi8ES3_EEEEvNS_16Flash_bwd_paramsE,@function
        .size           _ZN5flash25flash_bwd_dot_do_o_kernelILb0E23Flash_bwd_kernel_traitsILi96ELi64ELi128ELi8ELi2ELi4ELi4ELb0ELb0EN7cutlass6half_tE19Flash_kernel_traitsILi96ELi64ELi128ELi8ES3_EEEEvNS_16Flash_bwd_paramsE,(.L_x_692 - _ZN5flash25flash_bwd_dot_do_o_kernelILb0E23Flash_bwd_kernel_traitsILi96ELi64ELi128ELi8ELi2ELi4ELi4ELb0ELb0EN7cutlass6half_tE19Flash_kernel_traitsILi96ELi64ELi128ELi8ES3_EEEEvNS_16Flash_bwd_paramsE)
        .other          _ZN5flash25flash_bwd_dot_do_o_kernelILb0E23Flash_bwd_kernel_traitsILi96ELi64ELi128ELi8ELi2ELi4ELi4ELb0ELb0EN7cutlass6half_tE19Flash_kernel_traitsILi96ELi64ELi128ELi8ES3_EEEEvNS_16Flash_bwd_paramsE,@"STO_CUDA_ENTRY STV_DEFAULT"
_ZN5flash25flash_bwd_dot_do_o_kernelILb0E23Flash_bwd_kernel_traitsILi96ELi64ELi128ELi8ELi2ELi4ELi4ELb0ELb0EN7cutlass6half_tE19Flash_kernel_traitsILi96ELi64ELi128ELi8ES3_EEEEvNS_16Flash_bwd_paramsE:
.text._ZN5flash25flash_bwd_dot_do_o_kernelILb0E23Flash_bwd_kernel_traitsILi96ELi64ELi128ELi8ELi2ELi4ELi4ELb0ELb0EN7cutlass6half_tE19Flash_kernel_traitsILi96ELi64ELi128ELi8ES3_EEEEvNS_16Flash_bwd_paramsE:
        /* <DEDUP_REMOVED lines=52> */
.L_x_653:
[----:B------:R-:W0:Y:S08]  /*0340*/  LDC R2, c[0x0][0x270] ;  /* 0x00009c00ff027b82 */ /* 0x000e300000000800 */
[----:B------:R-:W1:Y:S01]  /*0350*/  LDC R4, c[0x0][0x2d4] ;  /* 0x0000b500ff047b82 */ /* 0x000e620000000800 */
[----:B0-----:R-:W-:-:S04]  /*0360*/  IMAD R39, R9, R2, UR5 ;  /* 0x0000000509277e24 */ /* 0x001fc8000f8e0202 */
[----:B-1----:R-:W-:-:S07]  /*0370*/  IMAD R39, R39, R4, RZ ;  /* 0x0000000427277224 */ /* 0x002fce00078e02ff */
.L_x_654:
        /* <DEDUP_REMOVED lines=49> */
.L_x_656:
[----:B------:R-:W-:Y:S05]  /*0690*/  BSYNC B0 ;  /* 0x0000000000007941 */ /* 0x000fea0003800000 */
.L_x_655:
        /* <DEDUP_REMOVED lines=44> */
.L_x_658:
[----:B------:R-:W-:Y:S05]  /*0960*/  BSYNC B0 ;  /* 0x0000000000007941 */ /* 0x000fea0003800000 */
.L_x_657:
        /* <DEDUP_REMOVED lines=90> */
.L_x_659:
        /* <DEDUP_REMOVED lines=15> */
.L_x_692:


//--------------------- .text._ZN5flash25flash_bwd_dot_do_o_kernelILb1E23Flash_bwd_kernel_traitsILi96ELi64ELi128ELi8ELi2ELi4ELi4ELb0ELb0EN7cutlass6half_tE19Flash_kernel_traitsILi96ELi64ELi128ELi8ES3_EEEEvNS_16Flash_bwd_paramsE --------------------------
	.section	.text._ZN5flash25flash_bwd_dot_do_o_kernelILb1E23Flash_bwd_kernel_traitsILi96ELi64ELi128ELi8ELi2ELi4ELi4ELb0ELb0EN7cutlass6half_tE19Flash_kernel_traitsILi96ELi64ELi128ELi8ES3_EEEEvNS_16Flash_bwd_paramsE,"ax",@progbits
	.align	128
        .global         _ZN5flash25flash_bwd_dot_do_o_kernelILb1E23Flash_bwd_kernel_traitsILi96ELi64ELi128ELi8ELi2ELi4ELi4ELb0ELb0EN7cutlass6half_tE19Flash_kernel_traitsILi96ELi64ELi128ELi8ES3_EEEEvNS_16Flash_bwd_paramsE
        .type           _ZN5flash25flash_bwd_dot_do_o_kernelILb1E23Flash_bwd_kernel_traitsILi96ELi64ELi128ELi8ELi2ELi4ELi4ELb0ELb0EN7cutlass6half_tE19Flash_kernel_traitsILi96ELi64ELi128ELi8ES3_EEEEvNS_16Flash_bwd_paramsE,@function
        .size           _ZN5flash25flash_bwd_dot_do_o_kernelILb1E23Flash_bwd_kernel_traitsILi96ELi64ELi128ELi8ELi2ELi4ELi4ELb0ELb0EN7cutlass6half_tE19Flash_kernel_traitsILi96ELi64ELi128ELi8ES3_EEEEvNS_16Flash_bwd_paramsE,(.L_x_693 - _ZN5flash25flash_bwd_dot_do_o_kernelILb1E23Flash_bwd_kernel_traitsILi96ELi64ELi128ELi8ELi2ELi4ELi4ELb0ELb0EN7cutlass6half_tE19Flash_kernel_traitsILi96ELi64ELi128ELi8ES3_EEEEvNS_16Flash_bwd_paramsE)
        .other          _ZN5flash25flash_bwd_dot_do_o_kernelILb1E23Flash_bwd_kernel_traitsILi96ELi64ELi128ELi8ELi2ELi4ELi4ELb0ELb0EN7cutlass6half_tE19Flash_kernel_traitsILi96ELi64ELi128ELi8ES3_EEEEvNS_16Flash_bwd_paramsE,@"STO_CUDA_ENTRY STV_DEFAULT"
_ZN5flash25flash_bwd_dot_do_o_kernelILb1E23Flash_bwd_kernel_traitsILi96ELi64ELi128ELi8ELi2ELi4ELi4ELb0ELb0EN7cutlass6half_tE19Flash_kernel_traitsILi96ELi64ELi128ELi8ES3_EEEEvNS_16Flash_bwd_paramsE:
.text._ZN5flash25flash_bwd_dot_do_o_kernelILb1E23Flash_bwd_kernel_traitsILi96ELi64ELi128ELi8ELi2ELi4ELi4ELb0ELb0EN7cutlass6half_tE19Flash_kernel_traitsILi96ELi64ELi128ELi8ES3_EEEEvNS_16Flash_bwd_paramsE:
        /* <DEDUP_REMOVED lines=60> */
.L_x_660:
        /* <DEDUP_REMOVED lines=27> */
.L_x_661:
[----:B------:R-:W-:-:S04]  /*0570*/  IMAD R3, R3, R13, R6 ;  /* 0x0000000d03037224 */ /* 0x000fc800078e0206 */
[----:B------:R-:W-:-:S07]  /*0580*/  IMAD R42, R3, R42, RZ ;  /* 0x0000002a032a7224 */ /* 0x000fce00078e02ff */
.L_x_662:
        /* <DEDUP_REMOVED lines=61> */
.L_x_664:
[----:B------:R-:W-:Y:S05]  /*0960*/  BSYNC B0 ;  /* 0x0000000000007941 */ /* 0x000fea0003800000 */
.L_x_663:
        /* <DEDUP_REMOVED lines=42> */
.L_x_666:
[----:B------:R-:W-:Y:S05]  /*0c10*/  BSYNC B0 ;  /* 0x0000000000007941 */ /* 0x000fea0003800000 */
.L_x_665:
        /* <DEDUP_REMOVED lines=95> */
.L_x_667:
        /* <DEDUP_REMOVED lines=15> */
.L_x_693:


//--------------------- .nv.shared._ZN5flash44flash_bwd_dq_dk_dv_loop_seqk_parallel_kernelI23Flash_bwd_kernel_traitsILi96ELi64ELi128ELi8ELi2ELi4ELi4ELb1ELb0EN7cutlass6half_tE19Flash_kernel_traitsILi96ELi64ELi128ELi8ES3_EELb0ELb1ELb0ELb0ELb0ELb0ELb0EEEvNS_16Flash_bwd_paramsE --------------------------
	.section	.nv.shared._ZN5flash44flash_bwd_dq_dk_dv_loop_seqk_parallel_kernelI23Flash_bwd_kernel_traitsILi96ELi64ELi128ELi8ELi2ELi4ELi4ELb1ELb0EN7cutlass6half_tE19Flash_kernel_traitsILi96ELi64ELi128ELi8ES3_EELb0ELb1ELb0ELb0ELb0ELb0ELb0EEEvNS_16Flash_bwd_paramsE,"aw",@nobits
	.sectionflags	@""
	.align	16
	.zero		1024


//--------------------- .nv.shared.reserved.0     --------------------------
	.section	.nv.shared.reserved.0,"aw",@nobits
	.weak		__nv_reservedSMEM_offset_0_alias
	.size		__nv_reservedSMEM_offset_0_alias, 0, 0
	.other		__nv_reservedSMEM_offset_0_alias,@"STO_CUDA_RESERVED_SHARED STV_DEFAULT"
__nv_reservedSMEM_offset_0_alias:
	.zero		0


//--------------------- .nv.global                --------------------------
	.section	.nv.global,"aw",@nobits
.nv.global:
	.type		_ZN72_INTERNAL_63872949_36_flash_bwd_hdim96_fp16_causal_sm80_cu_0106449f_28094cute1_E,@object
	.size		_ZN72_INTERNAL_63872949_36_flash_bwd_hdim96_fp16_causal_sm80_cu_0106449f_28094cute1_E,(_ZN72_INTERNAL_63872949_36_flash_bwd_hdim96_fp16_causal_sm80_cu_0106449f_28094cuda3std3__45__cpo6cbeginE - _ZN72_INTERNAL_63872949_36_flash_bwd_hdim96_fp16_causal_sm80_cu_0106449f_28094cute1_E)
_ZN72_INTERNAL_63872949_36_flash_bwd_hdim96_fp16_causal_sm80_cu_0106449f_28094cute1_E:
	.zero		1
	.type		_ZN72_INTERNAL_63872949_36_flash_bwd_hdim96_fp16_causal_sm80_cu_0106449f_28094cuda3std3__45__cpo6cbeginE,@object
	.size		_ZN72_INTERNAL_63872949_36_flash_bwd_hdim96_fp16_causal_sm80_cu_0106449f_28094cuda3std3__45__cpo6cbeginE,(_ZN72_INTERNAL_63872949_36_flash_bwd_hdim96_fp16_causal_sm80_cu_0106449f_28094cuda3std3__48in_placeE - _ZN72_INTERNAL_63872949_36_flash_bwd_hdim96_fp16_causal_sm80_cu_0106449f_28094cuda3std3__45__cpo6cbeginE)
_ZN72_INTERNAL_63872949_36_flash_bwd_hdim96_fp16_causal_sm80_cu_0106449f_28094cuda3std3__45__cpo6cbeginE:
	.zero		1
	.type		_ZN72_INTERNAL_63872949_36_flash_bwd_hdim96_fp16_causal_sm80_cu_0106449f_28094cuda3std3__48in_placeE,@object
	.size		_ZN72_INTERNAL_63872949_36_flash_bwd_hdim96_fp16_causal_sm80_cu_0106449f_28094cuda3std3__48in_placeE,(_ZN72_INTERNAL_63872949_36_flash_bwd_hdim96_fp16_causal_sm80_cu_0106449f_28094cuda3std6ranges3__45__cpo9iter_moveE - _ZN72_INTERNAL_63872949_36_flash_bwd_hdim96_fp16_causal_sm80_cu_0106449f_28094cuda3std3__48in_placeE)
_ZN72_INTERNAL_63872949_36_flash_bwd_hdim96_fp16_causal_sm80_cu_0106449f_28094cuda3std3__48in_placeE:
	.zero		1
	.type		_ZN72_INTERNAL_63872949_36_flash_bwd_hdim96_fp16_causal_sm80_cu_0106449f_28094cuda3std6ranges3__45__cpo9iter_moveE,@object
	.size		_ZN72_INTERNAL_63872949_36_flash_bwd_hdim96_fp16_causal_sm80_cu_0106449f_28094cuda3std6ranges3__45__cpo9iter_moveE,(_ZN72_INTERNAL_63872949_36_flash_bwd_hdim96_fp16_causal_sm80_cu_0106449f_28094cuda3std3__45__cpo5beginE - _ZN72_INTERNAL_63872949_36_flash_bwd_hdim96_fp16_causal_sm80_cu_0106449f_28094cuda3std6ranges3__45__cpo9iter_moveE)
_ZN72_INTERNAL_63872949_36_flash_bwd_hdim96_fp16_causal_sm80_cu_0106449f_28094cuda3std6ranges3__45__cpo9iter_moveE:
	.zero		1
	.type		_ZN72_INTERNAL_63872949_36_flash_bwd_hdim96_fp16_causal_sm80_cu_0106449f_28094cuda3std3__45__cpo5beginE,@object
	.size		_ZN72_INTERNAL_63872949_36_flash_bwd_hdim96_fp16_causal_sm80_cu_0106449f_28094cuda3std3__45__cpo5beginE,(_ZN72_INTERNAL_63872949_36_flash_bwd_hdim96_fp16_causal_sm80_cu_0106449f_28094cuda3std3__474_GLOBAL__N__63872949_36_flash_bwd_hdim96_fp16_causal_sm80_cu_0106449f_28096ignoreE - _ZN72_INTERNAL_63872949_36_flash_bwd_hdim96_fp16_causal_sm80_cu_0106449f_28094cuda3std3__45__cpo5beginE)
_ZN72_INTERNAL_63872949_36_flash_bwd_hdim96_fp16_causal_sm80_cu_0106449f_28094cuda3std3__45__cpo5beginE:
	.zero		1
	.type		_ZN72_INTERNAL_63872949_36_flash_bwd_hdim96_fp16_causal_sm80_cu_0106449f_28094cuda3std3__474_GLOBAL__N__63872949_36_flash_bwd_hdim96_fp16_causal_sm80_cu_0106449f_28096ignoreE,@object
	.size		_ZN72_INTERNAL_63872949_36_flash_bwd_hdim96_fp16_causal_sm80_cu_0106449f_28094cuda3std3__474_GLOBAL__N__63872949_36_flash_bwd_hdim96_fp16_causal_sm80_cu_0106449f_28096ignoreE,(_ZN72_INTERNAL_63872949_36_flash_bwd_hdim96_fp16_causal_sm80_cu_0106449f_28094cute7productE - _ZN72_INTERNAL_63872949_36_flash_bwd_hdim96_fp16_causal_sm80_cu_0106449f_28094cuda3std3__474_GLOBAL__N__63872949_36_flash_bwd_hdim96_fp16_causal_sm80_cu_0106449f_28096ignoreE)
_ZN72_INTERNAL_63872949_36_flash_bwd_hdim96_fp16_causal_sm80_cu_0106449f_28094cuda3std3__474_GLOBAL__N__63872949_36_flash_bwd_hdim96_fp16_causal_sm80_cu_0106449f_28096ignoreE:
	.zero		1
	.type		_ZN72_INTERNAL_63872949_36_flash_bwd_hdim96_fp16_causal_sm80_cu_0106449f_28094cute7productE,@object
	.size		_ZN72_INTERNAL_63872949_36_flash_bwd_hdim96_fp16_causal_sm80_cu_0106449f_28094cute7productE,(_ZN72_INTERNAL_63872949_36_flash_bwd_hdim96_fp16_causal_sm80_cu_0106449f_28094cuda3std3__45__cpo3endE - _ZN72_INTERNAL_63872949_36_flash_bwd_hdim96_fp16_causal_sm80_cu_0106449f_28094cute7productE)
_ZN72_INTERNAL_63872949_36_flash_bwd_hdim96_fp16_causal_sm80_cu_0106449f_28094cute7productE:
	.zero		1
	.type		_ZN72_INTERNAL_63872949_36_flash_bwd_hdim96_fp16_causal_sm80_cu_0106449f_28094cuda3std3__45__cpo3endE,@object
	.size		_ZN72_INTERNAL_63872949_36_flash_bwd_hdim96_fp16_causal_sm80_cu_0106449f_28094cuda3std3__45__cpo3endE,(_ZN72_INTERNAL_63872949_36_flash_bwd_hdim96_fp16_causal_sm80_cu_0106449f_28094cuda3std3__419piecewise_constructE - _ZN72_INTERNAL_63872949_36_flash_bwd_hdim96_fp16_causal_sm80_cu_0106449f_28094cuda3std3__45__cpo3endE)
_ZN72_INTERNAL_63872949_36_flash_bwd_hdim96_fp16_causal_sm80_cu_0106449f_28094cuda3std3__45__cpo3endE:
	.zero		1
	.type		_ZN72_INTERNAL_63872949_36_flash_bwd_hdim96_fp16_causal_sm80_cu_0106449f_28094cuda3std3__419piecewise_constructE,@object
	.size		_ZN72_INTERNAL_63872949_36_flash_bwd_hdim96_fp16_causal_sm80_cu_0106449f_28094cuda3std3__419piecewise_constructE,(_ZN72_INTERNAL_63872949_36_flash_bwd_hdim96_fp16_causal_sm80_cu_0106449f_28094cuda3std3__45__cpo4cendE - _ZN72_INTERNAL_63872949_36_flash_bwd_hdim96_fp16_causal_sm80_cu_0106449f_28094cuda3std3__419piecewise_constructE)
_ZN72_INTERNAL_63872949_36_flash_bwd_hdim96_fp16_causal_sm80_cu_0106449f_28094cuda3std3__419piecewise_constructE:
	.zero		1
	.type		_ZN72_INTERNAL_63872949_36_flash_bwd_hdim96_fp16_causal_sm80_cu_0106449f_28094cuda3std3__45__cpo4cendE,@object
	.size		_ZN72_INTERNAL_63872949_36_flash_bwd_hdim96_fp16_causal_sm80_cu_0106449f_28094cuda3std3__45__cpo4cendE,(_ZN72_INTERNAL_63872949_36_flash_bwd_hdim96_fp16_causal_sm80_cu_0106449f_28094cuda3std6ranges3__45__cpo4swapE - _ZN72_INTERNAL_63872949_36_flash_bwd_hdim96_fp16_causal_sm80_cu_0106449f_28094cuda3std3__45__cpo4cendE)
_ZN72_INTERNAL_63872949_36_flash_bwd_hdim96_fp16_causal_sm80_cu_0106449f_28094cuda3std3__45__cpo4cendE:
	.zero		1
	.type		_ZN72_INTERNAL_63872949_36_flash_bwd_hdim96_fp16_causal_sm80_cu_0106449f_28094cuda3std6ranges3__45__cpo4swapE,@object
	.size		_ZN72_INTERNAL_63872949_36_flash_bwd_hdim96_fp16_causal_sm80_cu_0106449f_28094cuda3std6ranges3__45__cpo4swapE,(.L_7 - _ZN72_INTERNAL_63872949_36_flash_bwd_hdim96_fp16_causal_sm80_cu_0106449f_28094cuda3std6ranges3__45__cpo4swapE)
_ZN72_INTERNAL_63872949_36_flash_bwd_hdim96_fp16_causal_sm80_cu_0106449f_28094cuda3std6ranges3__45__cpo4swapE:
	.zero		1
.L_7:


//--------------------- .nv.shared._ZN5flash44flash_bwd_dq_dk_dv_loop_seqk_parallel_kernelI23Flash_bwd_kernel_traitsILi96ELi64ELi128ELi8ELi2ELi4ELi4ELb1ELb0EN7cutlass6half_tE19Flash_kernel_traitsILi96ELi64ELi128ELi8ES3_EELb0ELb1ELb0ELb0ELb1ELb1ELb0EEEvNS_16Flash_bwd_paramsE --------------------------
	.section	.nv.shared._ZN5flash44flash_bwd_dq_dk_dv_loop_seqk_parallel_kernelI23Flash_bwd_kernel_traitsILi96ELi64ELi128ELi8ELi2ELi4ELi4ELb1ELb0EN7cutlass6half_tE19Flash_kernel_traitsILi96ELi64ELi128ELi8ES3_EELb0ELb1ELb0ELb0ELb1ELb1ELb0EEEvNS_16Flash_bwd_paramsE,"aw",@nobits
	.sectionflags	@""
	.align	16
	.zero		1024


//--------------------- .nv.shared._ZN5flash44flash_bwd_dq_dk_dv_loop_seqk_parallel_kernelI23Flash_bwd_kernel_traitsILi96ELi64ELi128ELi8ELi2ELi4ELi4ELb1ELb0EN7cutlass6half_tE19Flash_kernel_traitsILi96ELi64ELi128ELi8ES3_EELb0ELb1ELb0ELb0ELb0ELb1ELb0EEEvNS_16Flash_bwd_paramsE --------------------------
	.section	.nv.shared._ZN5flash44flash_bwd_dq_dk_dv_loop_seqk_parallel_kernelI23Flash_bwd_kernel_traitsILi96ELi64ELi128ELi8ELi2ELi4ELi4ELb1ELb0EN7cutlass6half_tE19Flash_kernel_traitsILi96ELi64ELi128ELi8ES3_EELb0ELb1ELb0ELb0ELb0ELb1ELb0EEEvNS_16Flash_bwd_paramsE,"aw",@nobits
	.sectionflags	@""
	.align	16
	.zero		1024


//--------------------- .nv.shared._ZN5flash44flash_bwd_dq_dk_dv_loop_seqk_parallel_kernelI23Flash_bwd_kernel_traitsILi96ELi64ELi128ELi8ELi2ELi4ELi4ELb1ELb0EN7cutlass6half_tE19Flash_kernel_traitsILi96ELi64ELi128ELi8ES3_EELb0ELb1ELb0ELb1ELb0ELb0ELb0EEEvNS_16Flash_bwd_paramsE --------------------------
	.section	.nv.shared._ZN5flash44flash_bwd_dq_dk_dv_loop_seqk_parallel_kernelI23Flash_bwd_kernel_traitsILi96ELi64ELi128ELi8ELi2ELi4ELi4ELb1ELb0EN7cutlass6half_tE19Flash_kernel_traitsILi96ELi64ELi128ELi8ES3_EELb0ELb1ELb0ELb1ELb0ELb0ELb0EEEvNS_16Flash_bwd_paramsE,"aw",@nobits
	.sectionflags	@""
	.align	16
	.zero		1024


//--------------------- .nv.shared._ZN5flash27flash_bwd_convert_dq_kernelI23Flash_bwd_kernel_traitsILi96ELi64ELi128ELi8ELi2ELi4ELi4ELb1ELb0EN7cutlass6half_tE19Flash_kernel_traitsILi96ELi64ELi128ELi8ES3_EEEEvNS_16Flash_bwd_paramsEi --------------------------
	.section	.nv.shared._ZN5flash27flash_bwd_convert_dq_kernelI23Flash_bwd_kernel_traitsILi96ELi64ELi128ELi8ELi2ELi4ELi4ELb1ELb0EN7cutlass6half_tE19Flash_kernel_traitsILi96ELi64ELi128ELi8ES3_EEEEvNS_16Flash_bwd_paramsEi,"aw",@nobits
	.sectionflags	@""
	.align	16
	.zero		1024


//--------------------- .nv.shared._ZN5flash44flash_bwd_dq_dk_dv_loop_seqk_parallel_kernelI23Flash_bwd_kernel_traitsILi96ELi64ELi128ELi8ELi2ELi4ELi4ELb1ELb0EN7cutlass6half_tE19Flash_kernel_traitsILi96ELi64ELi128ELi8ES3_EELb1ELb1ELb0ELb0ELb0ELb0ELb0EEEvNS_16Flash_bwd_paramsE --------------------------
	.section	.nv.shared._ZN5flash44flash_bwd_dq_dk_dv_loop_seqk_parallel_kernelI23Flash_bwd_kernel_traitsILi96ELi64ELi128ELi8ELi2ELi4ELi4ELb1ELb0EN7cutlass6half_tE19Flash_kernel_traitsILi96ELi64ELi128ELi8ES3_EELb1ELb1ELb0ELb0ELb0ELb0ELb0EEEvNS_16Flash_bwd_paramsE,"aw",@nobits
	.sectionflags	@""
	.align	16
	.zero		1024


//--------------------- .nv.shared._ZN5flash44flash_bwd_dq_dk_dv_loop_seqk_parallel_kernelI23Flash_bwd_kernel_traitsILi96ELi64ELi128ELi8ELi2ELi4ELi4ELb1ELb0EN7cutlass6half_tE19Flash_kernel_traitsILi96ELi64ELi128ELi8ES3_EELb0ELb1ELb0ELb0ELb0ELb0ELb1EEEvNS_16Flash_bwd_paramsE --------------------------
	.section	.nv.shared._ZN5flash44flash_bwd_dq_dk_dv_loop_seqk_parallel_kernelI23Flash_bwd_kernel_traitsILi96ELi64ELi128ELi8ELi2ELi4ELi4ELb1ELb0EN7cutlass6half_tE19Flash_kernel_traitsILi96ELi64ELi128ELi8ES3_EELb0ELb1ELb0ELb0ELb0ELb0ELb1EEEvNS_16Flash_bwd_paramsE,"aw",@nobits
	.sectionflags	@""
	.align	16
	.zero		1024


//--------------------- .nv.shared._ZN5flash44flash_bwd_dq_dk_dv_loop_seqk_parallel_kernelI23Flash_bwd_kernel_traitsILi96ELi64ELi128ELi8ELi2ELi4ELi4ELb1ELb0EN7cutlass6half_tE19Flash_kernel_traitsILi96ELi64ELi128ELi8ES3_EELb1ELb1ELb0ELb0ELb1ELb1ELb0EEEvNS_16Flash_bwd_paramsE --------------------------
	.section	.nv.shared._ZN5flash44flash_bwd_dq_dk_dv_loop_seqk_parallel_kernelI23Flash_bwd_kernel_traitsILi96ELi64ELi128ELi8ELi2ELi4ELi4ELb1ELb0EN7cutlass6half_tE19Flash_kernel_traitsILi96ELi64ELi128ELi8ES3_EELb1ELb1ELb0ELb0ELb1ELb1ELb0EEEvNS_16Flash_bwd_paramsE,"aw",@nobits
	.sectionflags	@""
	.align	16
	.zero		1024


//--------------------- .nv.shared._ZN5flash44flash_bwd_dq_dk_dv_loop_seqk_parallel_kernelI23Flash_bwd_kernel_traitsILi96ELi64ELi128ELi8ELi2ELi4ELi4ELb1ELb0EN7cutlass6half_tE19Flash_kernel_traitsILi96ELi64ELi128ELi8ES3_EELb0ELb1ELb0ELb0ELb1ELb1ELb1EEEvNS_16Flash_bwd_paramsE --------------------------
	.section	.nv.shared._ZN5flash44flash_bwd_dq_dk_dv_loop_seqk_parallel_kernelI23Flash_bwd_kernel_traitsILi96ELi64ELi128ELi8ELi2ELi4ELi4ELb1ELb0EN7cutlass6half_tE19Flash_kernel_traitsILi96ELi64ELi128ELi8ES3_EELb0ELb1ELb0ELb0ELb1ELb1ELb1EEEvNS_16Flash_bwd_paramsE,"aw",@nobits
	.sectionflags	@""
	.align	16
	.zero		1024


//--------------------- .nv.shared._ZN5flash44flash_bwd_dq_dk_dv_loop_seqk_parallel_kernelI23Flash_bwd_kernel_traitsILi96ELi64ELi128ELi8ELi2ELi4ELi4ELb1ELb0EN7cutlass6half_tE19Flash_kernel_traitsILi96ELi64ELi128ELi8ES3_EELb1ELb1ELb0ELb0ELb0ELb1ELb0EEEvNS_16Flash_bwd_paramsE --------------------------
	.section	.nv.shared._ZN5flash44flash_bwd_dq_dk_dv_loop_seqk_parallel_kernelI23Flash_bwd_kernel_traitsILi96ELi64ELi128ELi8ELi2ELi4ELi4ELb1ELb0EN7cutlass6half_tE19Flash_kernel_traitsILi96ELi64ELi128ELi8ES3_EELb1ELb1ELb0ELb0ELb0ELb1ELb0EEEvNS_16Flash_bwd_paramsE,"aw",@nobits
	.sectionflags	@""
	.align	16
	.zero		1024


//--------------------- .nv.shared._ZN5flash44flash_bwd_dq_dk_dv_loop_seqk_parallel_kernelI23Flash_bwd_kernel_traitsILi96ELi64ELi128ELi8ELi2ELi4ELi4ELb1ELb0EN7cutlass6half_tE19Flash_kernel_traitsILi96ELi64ELi128ELi8ES3_EELb0ELb1ELb0ELb0ELb0ELb1ELb1EEEvNS_16Flash_bwd_paramsE --------------------------
	.section	.nv.shared._ZN5flash44flash_bwd_dq_dk_dv_loop_seqk_parallel_kernelI23Flash_bwd_kernel_traitsILi96ELi64ELi128ELi8ELi2ELi4ELi4ELb1ELb0EN7cutlass6half_tE19Flash_kernel_traitsILi96ELi64ELi128ELi8ES3_EELb0ELb1ELb0ELb0ELb0ELb1ELb1EEEvNS_16Flash_bwd_paramsE,"aw",@nobits
	.sectionflags	@""
	.align	16
	.zero		1024


//--------------------- .nv.shared._ZN5flash44flash_bwd_dq_dk_dv_loop_seqk_parallel_kernelI23Flash_bwd_kernel_traitsILi96ELi64ELi128ELi8ELi2ELi4ELi4ELb1ELb0EN7cutlass6half_tE19Flash_kernel_traitsILi96ELi64ELi128ELi8ES3_EELb1ELb1ELb0ELb1ELb0ELb0ELb0EEEvNS_16Flash_bwd_paramsE --------------------------
	.section	.nv.shared._ZN5flash44flash_bwd_dq_dk_dv_loop_seqk_parallel_kernelI23Flash_bwd_kernel_traitsILi96ELi64ELi128ELi8ELi2ELi4ELi4ELb1ELb0EN7cutlass6half_tE19Flash_kernel_traitsILi96ELi64ELi128ELi8ES3_EELb1ELb1ELb0ELb1ELb0ELb0ELb0EEEvNS_16Flash_bwd_paramsE,"aw",@nobits
	.sectionflags	@""
	.align	16
	.zero		1024


//--------------------- .nv.shared._ZN5flash44flash_bwd_dq_dk_dv_loop_seqk_parallel_kernelI23Flash_bwd_kernel_traitsILi96ELi64ELi128ELi8ELi2ELi4ELi4ELb1ELb0EN7cutlass6half_tE19Flash_kernel_traitsILi96ELi64ELi128ELi8ES3_EELb0ELb1ELb0ELb1ELb0ELb0ELb1EEEvNS_16Flash_bwd_paramsE --------------------------
	.section	.nv.shared._ZN5flash44flash_bwd_dq_dk_dv_loop_seqk_parallel_kernelI23Flash_bwd_kernel_traitsILi96ELi64ELi128ELi8ELi2ELi4ELi4ELb1ELb0EN7cutlass6half_tE19Flash_kernel_traitsILi96ELi64ELi128ELi8ES3_EELb0ELb1ELb0ELb1ELb0ELb0ELb1EEEvNS_16Flash_bwd_paramsE,"aw",@nobits
	.sectionflags	@""
	.align	16
	.zero		1024


//--------------------- .nv.shared._ZN5flash25flash_bwd_dot_do_o_kernelILb0E23Flash_bwd_kernel_traitsILi96ELi64ELi128ELi8ELi2ELi4ELi4ELb1ELb0EN7cutlass6half_tE19Flash_kernel_traitsILi96ELi64ELi128ELi8ES3_EEEEvNS_16Flash_bwd_paramsE --------------------------
	.section	.nv.shared._ZN5flash25flash_bwd_dot_do_o_kernelILb0E23Flash_bwd_kernel_traitsILi96ELi64ELi128ELi8ELi2ELi4ELi4ELb1ELb0EN7cutlass6half_tE19Flash_kernel_traitsILi96ELi64ELi128ELi8ES3_EEEEvNS_16Flash_bwd_paramsE,"aw",@nobits
	.sectionflags	@""
	.align	16
	.zero		1024


//--------------------- .nv.shared._ZN5flash25flash_bwd_dot_do_o_kernelILb1E23Flash_bwd_kernel_traitsILi96ELi64ELi128ELi8ELi2ELi4ELi4ELb1ELb0EN7cutlass6half_tE19Flash_kernel_traitsILi96ELi64ELi128ELi8ES3_EEEEvNS_16Flash_bwd_paramsE --------------------------
	.section	.nv.shared._ZN5flash25flash_bwd_dot_do_o_kernelILb1E23Flash_bwd_kernel_traitsILi96ELi64ELi128ELi8ELi2ELi4ELi4ELb1ELb0EN7cutlass6half_tE19Flash_kernel_traitsILi96ELi64ELi128ELi8ES3_EEEEvNS_16Flash_bwd_paramsE,"aw",@nobits
	.sectionflags	@""
	.align	16
	.zero		1024


//--------------------- .nv.shared._ZN5flash27flash_bwd_convert_dq_kernelI23Flash_bwd_kernel_traitsILi96ELi64ELi128ELi8ELi2ELi4ELi4ELb0ELb0EN7cutlass6half_tE19Flash_kernel_traitsILi96ELi64ELi128ELi8ES3_EEEEvNS_16Flash_bwd_paramsEi --------------------------
	.section	.nv.shared._ZN5flash27flash_bwd_convert_dq_kernelI23Flash_bwd_kernel_traitsILi96ELi64ELi128ELi8ELi2ELi4ELi4ELb0ELb0EN7cutlass6half_tE19Flash_kernel_traitsILi96ELi64ELi128ELi8ES3_EEEEvNS_16Flash_bwd_paramsEi,"aw",@nobits
	.sectionflags	@""
	.align	16
	.zero		1024


//--------------------- .nv.shared._ZN5flash44flash_bwd_dq_dk_dv_loop_seqk_parallel_kernelI23Flash_bwd_kernel_traitsILi96ELi64ELi128ELi8ELi2ELi4ELi4ELb0ELb0EN7cutlass6half_tE19Flash_kernel_traitsILi96ELi64ELi128ELi8ES3_EELb1ELb1ELb0ELb0ELb0ELb0ELb0EEEvNS_16Flash_bwd_paramsE --------------------------
	.section	.nv.shared._ZN5flash44flash_bwd_dq_dk_dv_loop_seqk_parallel_kernelI23Flash_bwd_kernel_traitsILi96ELi64ELi128ELi8ELi2ELi4ELi4ELb0ELb0EN7cutlass6half_tE19Flash_kernel_traitsILi96ELi64ELi128ELi8ES3_EELb1ELb1ELb0ELb0ELb0ELb0ELb0EEEvNS_16Flash_bwd_paramsE,"aw",@nobits
	.sectionflags	@""
	.align	16
	.zero		1024


//--------------------- .nv.shared._ZN5flash44flash_bwd_dq_dk_dv_loop_seqk_parallel_kernelI23Flash_bwd_kernel_traitsILi96ELi64ELi128ELi8ELi2ELi4ELi4ELb0ELb0EN7cutlass6half_tE19Flash_kernel_traitsILi96ELi64ELi128ELi8ES3_EELb0ELb1ELb0ELb0ELb0ELb0ELb1EEEvNS_16Flash_bwd_paramsE --------------------------
	.section	.nv.shared._ZN5flash44flash_bwd_dq_dk_dv_loop_seqk_parallel_kernelI23Flash_bwd_kernel_traitsILi96ELi64ELi128ELi8ELi2ELi4ELi4ELb0ELb0EN7cutlass6half_tE19Flash_kernel_traitsILi96ELi64ELi128ELi8ES3_EELb0ELb1ELb0ELb0ELb0ELb0ELb1EEEvNS_16Flash_bwd_paramsE,"aw",@nobits
	.sectionflags	@""
	.align	16
	.zero		1024


//--------------------- .nv.shared._ZN5flash44flash_bwd_dq_dk_dv_loop_seqk_parallel_kernelI23Flash_bwd_kernel_traitsILi96ELi64ELi128ELi8ELi2ELi4ELi4ELb0ELb0EN7cutlass6half_tE19Flash_kernel_traitsILi96ELi64ELi128ELi8ES3_EELb1ELb1ELb0ELb0ELb1ELb1ELb0EEEvNS_16Flash_bwd_paramsE --------------------------
	.section	.nv.shared._ZN5flash44flash_bwd_dq_dk_dv_loop_seqk_parallel_kernelI23Flash_bwd_kernel_traitsILi96ELi64ELi128ELi8ELi2ELi4ELi4ELb0ELb0EN7cutlass6half_tE19Flash_kernel_traitsILi96ELi64ELi128ELi8ES3_EELb1ELb1ELb0ELb0ELb1ELb1ELb0EEEvNS_16Flash_bwd_paramsE,"aw",@nobits
	.sectionflags	@""
	.align	16
	.zero		1024


//--------------------- .nv.shared._ZN5flash44flash_bwd_dq_dk_dv_loop_seqk_parallel_kernelI23Flash_bwd_kernel_traitsILi96ELi64ELi128ELi8ELi2ELi4ELi4ELb0ELb0EN7cutlass6half_tE19Flash_kernel_traitsILi96ELi64ELi128ELi8ES3_EELb0ELb1ELb0ELb0ELb1ELb1ELb1EEEvNS_16Flash_bwd_paramsE --------------------------
	.section	.nv.shared._ZN5flash44flash_bwd_dq_dk_dv_loop_seqk_parallel_kernelI23Flash_bwd_kernel_traitsILi96ELi64ELi128ELi8ELi2ELi4ELi4ELb0ELb0EN7cutlass6half_tE19Flash_kernel_traitsILi96ELi64ELi128ELi8ES3_EELb0ELb1ELb0ELb0ELb1ELb1ELb1EEEvNS_16Flash_bwd_paramsE,"aw",@nobits
	.sectionflags	@""
	.align	16
	.zero		1024


//--------------------- .nv.shared._ZN5flash44flash_bwd_dq_dk_dv_loop_seqk_parallel_kernelI23Flash_bwd_kernel_traitsILi96ELi64ELi128ELi8ELi2ELi4ELi4ELb0ELb0EN7cutlass6half_tE19Flash_kernel_traitsILi96ELi64ELi128ELi8ES3_EELb1ELb1ELb0ELb0ELb0ELb1ELb0EEEvNS_16Flash_bwd_paramsE --------------------------
	.section	.nv.shared._ZN5flash44flash_bwd_dq_dk_dv_loop_seqk_parallel_kernelI23Flash_bwd_kernel_traitsILi96ELi64ELi128ELi8ELi2ELi4ELi4ELb0ELb0EN7cutlass6half_tE19Flash_kernel_traitsILi96ELi64ELi128ELi8ES3_EELb1ELb1ELb0ELb0ELb0ELb1ELb0EEEvNS_16Flash_bwd_paramsE,"aw",@nobits
	.sectionflags	@""
	.align	16
	.zero		1024


//--------------------- .nv.shared._ZN5flash44flash_bwd_dq_dk_dv_loop_seqk_parallel_kernelI23Flash_bwd_kernel_traitsILi96ELi64ELi128ELi8ELi2ELi4ELi4ELb0ELb0EN7cutlass6half_tE19Flash_kernel_traitsILi96ELi64ELi128ELi8ES3_EELb0ELb1ELb0ELb0ELb0ELb1ELb1EEEvNS_16Flash_bwd_paramsE --------------------------
	.section	.nv.shared._ZN5flash44flash_bwd_dq_dk_dv_loop_seqk_parallel_kernelI23Flash_bwd_kernel_traitsILi96ELi64ELi128ELi8ELi2ELi4ELi4ELb0ELb0EN7cutlass6half_tE19Flash_kernel_traitsILi96ELi64ELi128ELi8ES3_EELb0ELb1ELb0ELb0ELb0ELb1ELb1EEEvNS_16Flash_bwd_paramsE,"aw",@nobits
	.sectionflags	@""
	.align	16
	.zero		1024


//--------------------- .nv.shared._ZN5flash44flash_bwd_dq_dk_dv_loop_seqk_parallel_kernelI23Flash_bwd_kernel_traitsILi96ELi64ELi128ELi8ELi2ELi4ELi4ELb0ELb0EN7cutlass6half_tE19Flash_kernel_traitsILi96ELi64ELi128ELi8ES3_EELb1ELb1ELb0ELb1ELb0ELb0ELb0EEEvNS_16Flash_bwd_paramsE --------------------------
	.section	.nv.shared._ZN5flash44flash_bwd_dq_dk_dv_loop_seqk_parallel_kernelI23Flash_bwd_kernel_traitsILi96ELi64ELi128ELi8ELi2ELi4ELi4ELb0ELb0EN7cutlass6half_tE19Flash_kernel_traitsILi96ELi64ELi128ELi8ES3_EELb1ELb1ELb0ELb1ELb0ELb0ELb0EEEvNS_16Flash_bwd_paramsE,"aw",@nobits
	.sectionflags	@""
	.align	16
	.zero		1024


//--------------------- .nv.shared._ZN5flash44flash_bwd_dq_dk_dv_loop_seqk_parallel_kernelI23Flash_bwd_kernel_traitsILi96ELi64ELi128ELi8ELi2ELi4ELi4ELb0ELb0EN7cutlass6half_tE19Flash_kernel_traitsILi96ELi64ELi128ELi8ES3_EELb0ELb1ELb0ELb1ELb0ELb0ELb1EEEvNS_16Flash_bwd_paramsE --------------------------
	.section	.nv.shared._ZN5flash44flash_bwd_dq_dk_dv_loop_seqk_parallel_kernelI23Flash_bwd_kernel_traitsILi96ELi64ELi128ELi8ELi2ELi4ELi4ELb0ELb0EN7cutlass6half_tE19Flash_kernel_traitsILi96ELi64ELi128ELi8ES3_EELb0ELb1ELb0ELb1ELb0ELb0ELb1EEEvNS_16Flash_bwd_paramsE,"aw",@nobits
	.sectionflags	@""
	.align	16
	.zero		1024


//--------------------- .nv.shared._ZN5flash25flash_bwd_dot_do_o_kernelILb0E23Flash_bwd_kernel_traitsILi96ELi64ELi128ELi8ELi2ELi4ELi4ELb0ELb0EN7cutlass6half_tE19Flash_kernel_traitsILi96ELi64ELi128ELi8ES3_EEEEvNS_16Flash_bwd_paramsE --------------------------
	.section	.nv.shared._ZN5flash25flash_bwd_dot_do_o_kernelILb0E23Flash_bwd_kernel_traitsILi96ELi64ELi128ELi8ELi2ELi4ELi4ELb0ELb0EN7cutlass6half_tE19Flash_kernel_traitsILi96ELi64ELi128ELi8ES3_EEEEvNS_16Flash_bwd_paramsE,"aw",@nobits
	.sectionflags	@""
	.align	16
	.zero		1024


//--------------------- .nv.shared._ZN5flash25flash_bwd_dot_do_o_kernelILb1E23Flash_bwd_kernel_traitsILi96ELi64ELi128ELi8ELi2ELi4ELi4ELb0ELb0EN7cutlass6half_tE19Flash_kernel_traitsILi96ELi64ELi128ELi8ES3_EEEEvNS_16Flash_bwd_paramsE --------------------------
	.section	.nv.shared._ZN5flash25flash_bwd_dot_do_o_kernelILb1E23Flash_bwd_kernel_traitsILi96ELi64ELi128ELi8ELi2ELi4ELi4ELb0ELb0EN7cutlass6half_tE19Flash_kernel_traitsILi96ELi64ELi128ELi8ES3_EEEEvNS_16Flash_bwd_paramsE,"aw",@nobits
	.sectionflags	@""
	.align	16
	.zero		1024


//--------------------- .nv.constant0._ZN5flash44flash_bwd_dq_dk_dv_loop_seqk_parallel_kernelI23Flash_bwd_kernel_traitsILi96ELi64ELi128ELi8ELi2ELi4ELi4ELb1ELb0EN7cutlass6half_tE19Flash_kernel_traitsILi96ELi64ELi128ELi8ES3_EELb0ELb1ELb0ELb0ELb0ELb0ELb0EEEvNS_16Flash_bwd_paramsE --------------------------
	.section	.nv.constant0._ZN5flash44flash_bwd_dq_dk_dv_loop_seqk_parallel_kernelI23Flash_bwd_kernel_traitsILi96ELi64ELi128ELi8ELi2ELi4ELi4ELb1ELb0EN7cutlass6half_tE19Flash_kernel_traitsILi96ELi64ELi128ELi8ES3_EELb0ELb1ELb0ELb0ELb0ELb0ELb0EEEvNS_16Flash_bwd_paramsE,"a",@progbits
	.sectionflags	@""
	.align	4
.nv.constant0._ZN5flash44flash_bwd_dq_dk_dv_loop_seqk_parallel_kernelI23Flash_bwd_kernel_traitsILi96ELi64ELi128ELi8ELi2ELi4ELi4ELb1ELb0EN7cutlass6half_tE19Flash_kernel_traitsILi96ELi64ELi128ELi8ES3_EELb0ELb1ELb0ELb0ELb0ELb0ELb0EEEvNS_16Flash_bwd_paramsE:
	.zero		1168


//--------------------- .nv.constant0._ZN5flash44flash_bwd_dq_dk_dv_loop_seqk_parallel_kernelI23Flash_bwd_kernel_traitsILi96ELi64ELi128ELi8ELi2ELi4ELi4ELb1ELb0EN7cutlass6half_tE19Flash_kernel_traitsILi96ELi64ELi128ELi8ES3_EELb0ELb1ELb0ELb0ELb1ELb1ELb0EEEvNS_16Flash_bwd_paramsE --------------------------
	.section	.nv.constant0._ZN5flash44flash_bwd_dq_dk_dv_loop_seqk_parallel_kernelI23Flash_bwd_kernel_traitsILi96ELi64ELi128ELi8ELi2ELi4ELi4ELb1ELb0EN7cutlass6half_tE19Flash_kernel_traitsILi96ELi64ELi128ELi8ES3_EELb0ELb1ELb0ELb0ELb1ELb1ELb0EEEvNS_16Flash_bwd_paramsE,"a",@progbits
	.sectionflags	@""
	.align	4
.nv.constant0._ZN5flash44flash_bwd_dq_dk_dv_loop_seqk_parallel_kernelI23Flash_bwd_kernel_traitsILi96ELi64ELi128ELi8ELi2ELi4ELi4ELb1ELb0EN7cutlass6half_tE19Flash_kernel_traitsILi96ELi64ELi128ELi8ES3_EELb0ELb1ELb0ELb0ELb1ELb1ELb0EEEvNS_16Flash_bwd_paramsE:
	.zero		1168


//--------------------- .nv.constant0._ZN5flash44flash_bwd_dq_dk_dv_loop_seqk_parallel_kernelI23Flash_bwd_kernel_traitsILi96ELi64ELi128ELi8ELi2ELi4ELi4ELb1ELb0EN7cutlass6half_tE19Flash_kernel_traitsILi96ELi64ELi128ELi8ES3_EELb0ELb1ELb0ELb0ELb0ELb1ELb0EEEvNS_16Flash_bwd_paramsE --------------------------
	.section	.nv.constant0._ZN5flash44flash_bwd_dq_dk_dv_loop_seqk_parallel_kernelI23Flash_bwd_kernel_traitsILi96ELi64ELi128ELi8ELi2ELi4ELi4ELb1ELb0EN7cutlass6half_tE19Flash_kernel_traitsILi96ELi64ELi128ELi8ES3_EELb0ELb1ELb0ELb0ELb0ELb1ELb0EEEvNS_16Flash_bwd_paramsE,"a",@progbits
	.sectionflags	@""
	.align	4
.nv.constant0._ZN5flash44flash_bwd_dq_dk_dv_loop_seqk_parallel_kernelI23Flash_bwd_kernel_traitsILi96ELi64ELi128ELi8ELi2ELi4ELi4ELb1ELb0EN7cutlass6half_tE19Flash_kernel_traitsILi96ELi64ELi128ELi8ES3_EELb0ELb1ELb0ELb0ELb0ELb1ELb0EEEvNS_16Flash_bwd_paramsE:
	.zero		1168


//--------------------- .nv.constant0._ZN5flash44flash_bwd_dq_dk_dv_loop_seqk_parallel_kernelI23Flash_bwd_kernel_traitsILi96ELi64ELi128ELi8ELi2ELi4ELi4ELb1ELb0EN7cutlass6half_tE19Flash_kernel_traitsILi96ELi64ELi128ELi8ES3_EELb0ELb1ELb0ELb1ELb0ELb0ELb0EEEvNS_16Flash_bwd_paramsE --------------------------
	.section	.nv.constant0._ZN5flash44flash_bwd_dq_dk_dv_loop_seqk_parallel_kernelI23Flash_bwd_kernel_traitsILi96ELi64ELi128ELi8ELi2ELi4ELi4ELb1ELb0EN7cutlass6half_tE19Flash_kernel_traitsILi96ELi64ELi128ELi8ES3_EELb0ELb1ELb0ELb1ELb0ELb0ELb0EEEvNS_16Flash_bwd_paramsE,"a",@progbits
	.sectionflags	@""
	.align	4
.nv.constant0._ZN5flash44flash_bwd_dq_dk_dv_loop_seqk_parallel_kernelI23Flash_bwd_kernel_traitsILi96ELi64ELi128ELi8ELi2ELi4ELi4ELb1ELb0EN7cutlass6half_tE19Flash_kernel_traitsILi96ELi64ELi128ELi8ES3_EELb0ELb1ELb0ELb1ELb0ELb0ELb0EEEvNS_16Flash_bwd_paramsE:
	.zero		1168


//--------------------- .nv.constant0._ZN5flash27flash_bwd_convert_dq_kernelI23Flash_bwd_kernel_traitsILi96ELi64ELi128ELi8ELi2ELi4ELi4ELb1ELb0EN7cutlass6half_tE19Flash_kernel_traitsILi96ELi64ELi128ELi8ES3_EEEEvNS_16Flash_bwd_paramsEi --------------------------
	.section	.nv.constant0._ZN5flash27flash_bwd_convert_dq_kernelI23Flash_bwd_kernel_traitsILi96ELi64ELi128ELi8ELi2ELi4ELi4ELb1ELb0EN7cutlass6half_tE19Flash_kernel_traitsILi96ELi64ELi128ELi8ES3_EEEEvNS_16Flash_bwd_paramsEi,"a",@progbits
	.sectionflags	@""
	.align	4
.nv.constant0._ZN5flash27flash_bwd_convert_dq_kernelI23Flash_bwd_kernel_traitsILi96ELi64ELi128ELi8ELi2ELi4ELi4ELb1ELb0EN7cutlass6half_tE19Flash_kernel_traitsILi96ELi64ELi128ELi8ES3_EEEEvNS_16Flash_bwd_paramsEi:
	.zero		1172


//--------------------- .nv.constant0._ZN5flash44flash_bwd_dq_dk_dv_loop_seqk_parallel_kernelI23Flash_bwd_kernel_traitsILi96ELi64ELi128ELi8ELi2ELi4ELi4ELb1ELb0EN7cutlass6half_tE19Flash_kernel_traitsILi96ELi64ELi128ELi8ES3_EELb1ELb1ELb0ELb0ELb0ELb0ELb0EEEvNS_16Flash_bwd_paramsE --------------------------
	.section	.nv.constant0._ZN5flash44flash_bwd_dq_dk_dv_loop_seqk_parallel_kernelI23Flash_bwd_kernel_traitsILi96ELi64ELi128ELi8ELi2ELi4ELi4ELb1ELb0EN7cutlass6half_tE19Flash_kernel_traitsILi96ELi64ELi128ELi8ES3_EELb1ELb1ELb0ELb0ELb0ELb0ELb0EEEvNS_16Flash_bwd_paramsE,"a",@progbits
	.sectionflags	@""
	.align	4
.nv.constant0._ZN5flash44flash_bwd_dq_dk_dv_loop_seqk_parallel_kernelI23Flash_bwd_kernel_traitsILi96ELi64ELi128ELi8ELi2ELi4ELi4ELb1ELb0EN7cutlass6half_tE19Flash_kernel_traitsILi96ELi64ELi128ELi8ES3_EELb1ELb1ELb0ELb0ELb0ELb0ELb0EEEvNS_16Flash_bwd_paramsE:
	.zero		1168


//--------------------- .nv.constant0._ZN5flash44flash_bwd_dq_dk_dv_loop_seqk_parallel_kernelI23Flash_bwd_kernel_traitsILi96ELi64ELi128ELi8ELi2ELi4ELi4ELb1ELb0EN7cutlass6half_tE19Flash_kernel_traitsILi96ELi64ELi128ELi8ES3_EELb0ELb1ELb0ELb0ELb0ELb0ELb1EEEvNS_16Flash_bwd_paramsE --------------------------
	.section	.nv.constant0._ZN5flash44flash_bwd_dq_dk_dv_loop_seqk_parallel_kernelI23Flash_bwd_kernel_traitsILi96ELi64ELi128ELi8ELi2ELi4ELi4ELb1ELb0EN7cutlass6half_tE19Flash_kernel_traitsILi96ELi64ELi128ELi8ES3_EELb0ELb1ELb0ELb0ELb0ELb0ELb1EEEvNS_16Flash_bwd_paramsE,"a",@progbits
	.sectionflags	@""
	.align	4
.nv.constant0._ZN5flash44flash_bwd_dq_dk_dv_loop_seqk_parallel_kernelI23Flash_bwd_kernel_traitsILi96ELi64ELi128ELi8ELi2ELi4ELi4ELb1ELb0EN7cutlass6half_tE19Flash_kernel_traitsILi96ELi64ELi128ELi8ES3_EELb0ELb1ELb0ELb0ELb0ELb0ELb1EEEvNS_16Flash_bwd_paramsE:
	.zero		1168


//--------------------- .nv.constant0._ZN5flash44flash_bwd_dq_dk_dv_loop_seqk_parallel_kernelI23Flash_bwd_kernel_traitsILi96ELi64ELi128ELi8ELi2ELi4ELi4ELb1ELb0EN7cutlass6half_tE19Flash_kernel_traitsILi96ELi64ELi128ELi8ES3_EELb1ELb1ELb0ELb0ELb1ELb1ELb0EEEvNS_16Flash_bwd_paramsE --------------------------
	.section	.nv.constant0._ZN5flash44flash_bwd_dq_dk_dv_loop_seqk_parallel_kernelI23Flash_bwd_kernel_traitsILi96ELi64ELi128ELi8ELi2ELi4ELi4ELb1ELb0EN7cutlass6half_tE19Flash_kernel_traitsILi96ELi64ELi128ELi8ES3_EELb1ELb1ELb0ELb0ELb1ELb1ELb0EEEvNS_16Flash_bwd_paramsE,"a",@progbits
	.sectionflags	@""
	.align	4
.nv.constant0._ZN5flash44flash_bwd_dq_dk_dv_loop_seqk_parallel_kernelI23Flash_bwd_kernel_traitsILi96ELi64ELi128ELi8ELi2ELi4ELi4ELb1ELb0EN7cutlass6half_tE19Flash_kernel_traitsILi96ELi64ELi128ELi8ES3_EELb1ELb1ELb0ELb0ELb1ELb1ELb0EEEvNS_16Flash_bwd_paramsE:
	.zero		1168


//--------------------- .nv.constant0._ZN5flash44flash_bwd_dq_dk_dv_loop_seqk_parallel_kernelI23Flash_bwd_kernel_traitsILi96ELi64ELi128ELi8ELi2ELi4ELi4ELb1ELb0EN7cutlass6half_tE19Flash_kernel_traitsILi96ELi64ELi128ELi8ES3_EELb0ELb1ELb0ELb0ELb1ELb1ELb1EEEvNS_16Flash_bwd_paramsE --------------------------
	.section	.nv.constant0._ZN5flash44flash_bwd_dq_dk_dv_loop_seqk_parallel_kernelI23Flash_bwd_kernel_traitsILi96ELi64ELi128ELi8ELi2ELi4ELi4ELb1ELb0EN7cutlass6half_tE19Flash_kernel_traitsILi96ELi64ELi128ELi8ES3_EELb0ELb1ELb0ELb0ELb1ELb1ELb1EEEvNS_16Flash_bwd_paramsE,"a",@progbits
	.sectionflags	@""
	.align	4
.nv.constant0._ZN5flash44flash_bwd_dq_dk_dv_loop_seqk_parallel_kernelI23Flash_bwd_kernel_traitsILi96ELi64ELi128ELi8ELi2ELi4ELi4ELb1ELb0EN7cutlass6half_tE19Flash_kernel_traitsILi96ELi64ELi128ELi8ES3_EELb0ELb1ELb0ELb0ELb1ELb1ELb1EEEvNS_16Flash_bwd_paramsE:
	.zero		1168


//--------------------- .nv.constant0._ZN5flash44flash_bwd_dq_dk_dv_loop_seqk_parallel_kernelI23Flash_bwd_kernel_traitsILi96ELi64ELi128ELi8ELi2ELi4ELi4ELb1ELb0EN7cutlass6half_tE19Flash_kernel_traitsILi96ELi64ELi128ELi8ES3_EELb1ELb1ELb0ELb0ELb0ELb1ELb0EEEvNS_16Flash_bwd_paramsE --------------------------
	.section	.nv.constant0._ZN5flash44flash_bwd_dq_dk_dv_loop_seqk_parallel_kernelI23Flash_bwd_kernel_traitsILi96ELi64ELi128ELi8ELi2ELi4ELi4ELb1ELb0EN7cutlass6half_tE19Flash_kernel_traitsILi96ELi64ELi128ELi8ES3_EELb1ELb1ELb0ELb0ELb0ELb1ELb0EEEvNS_16Flash_bwd_paramsE,"a",@progbits
	.sectionflags	@""
	.align	4
.nv.constant0._ZN5flash44flash_bwd_dq_dk_dv_loop_seqk_parallel_kernelI23Flash_bwd_kernel_traitsILi96ELi64ELi128ELi8ELi2ELi4ELi4ELb1ELb0EN7cutlass6half_tE19Flash_kernel_traitsILi96ELi64ELi128ELi8ES3_EELb1ELb1ELb0ELb0ELb0ELb1ELb0EEEvNS_16Flash_bwd_paramsE:
	.zero		1168


//--------------------- .nv.constant0._ZN5flash44flash_bwd_dq_dk_dv_loop_seqk_parallel_kernelI23Flash_bwd_kernel_traitsILi96ELi64ELi128ELi8ELi2ELi4ELi4ELb1ELb0EN7cutlass6half_tE19Flash_kernel_traitsILi96ELi64ELi128ELi8ES3_EELb0ELb1ELb0ELb0ELb0ELb1ELb1EEEvNS_16Flash_bwd_paramsE --------------------------
	.section	.nv.constant0._ZN5flash44flash_bwd_dq_dk_dv_loop_seqk_parallel_kernelI23Flash_bwd_kernel_traitsILi96ELi64ELi128ELi8ELi2ELi4ELi4ELb1ELb0EN7cutlass6half_tE19Flash_kernel_traitsILi96ELi64ELi128ELi8ES3_EELb0ELb1ELb0ELb0ELb0ELb1ELb1EEEvNS_16Flash_bwd_paramsE,"a",@progbits
	.sectionflags	@""
	.align	4
.nv.constant0._ZN5flash44flash_bwd_dq_dk_dv_loop_seqk_parallel_kernelI23Flash_bwd_kernel_traitsILi96ELi64ELi128ELi8ELi2ELi4ELi4ELb1ELb0EN7cutlass6half_tE19Flash_kernel_traitsILi96ELi64ELi128ELi8ES3_EELb0ELb1ELb0ELb0ELb0ELb1ELb1EEEvNS_16Flash_bwd_paramsE:
	.zero		1168


//--------------------- .nv.constant0._ZN5flash44flash_bwd_dq_dk_dv_loop_seqk_parallel_kernelI23Flash_bwd_kernel_traitsILi96ELi64ELi128ELi8ELi2ELi4ELi4ELb1ELb0EN7cutlass6half_tE19Flash_kernel_traitsILi96ELi64ELi128ELi8ES3_EELb1ELb1ELb0ELb1ELb0ELb0ELb0EEEvNS_16Flash_bwd_paramsE --------------------------
	.section	.nv.constant0._ZN5flash44flash_bwd_dq_dk_dv_loop_seqk_parallel_kernelI23Flash_bwd_kernel_traitsILi96ELi64ELi128ELi8ELi2ELi4ELi4ELb1ELb0EN7cutlass6half_tE19Flash_kernel_traitsILi96ELi64ELi128ELi8ES3_EELb1ELb1ELb0ELb1ELb0ELb0ELb0EEEvNS_16Flash_bwd_paramsE,"a",@progbits
	.sectionflags	@""
	.align	4
.nv.constant0._ZN5flash44flash_bwd_dq_dk_dv_loop_seqk_parallel_kernelI23Flash_bwd_kernel_traitsILi96ELi64ELi128ELi8ELi2ELi4ELi4ELb1ELb0EN7cutlass6half_tE19Flash_kernel_traitsILi96ELi64ELi128ELi8ES3_EELb1ELb1ELb0ELb1ELb0ELb0ELb0EEEvNS_16Flash_bwd_paramsE:
	.zero		1168


//--------------------- .nv.constant0._ZN5flash44flash_bwd_dq_dk_dv_loop_seqk_parallel_kernelI23Flash_bwd_kernel_traitsILi96ELi64ELi128ELi8ELi2ELi4ELi4ELb1ELb0EN7cutlass6half_tE19Flash_kernel_traitsILi96ELi64ELi128ELi8ES3_EELb0ELb1ELb0ELb1ELb0ELb0ELb1EEEvNS_16Flash_bwd_paramsE --------------------------
	.section	.nv.constant0._ZN5flash44flash_bwd_dq_dk_dv_loop_seqk_parallel_kernelI23Flash_bwd_kernel_traitsILi96ELi64ELi128ELi8ELi2ELi4ELi4ELb1ELb0EN7cutlass6half_tE19Flash_kernel_traitsILi96ELi64ELi128ELi8ES3_EELb0ELb1ELb0ELb1ELb0ELb0ELb1EEEvNS_16Flash_bwd_paramsE,"a",@progbits
	.sectionflags	@""
	.align	4
.nv.constant0._ZN5flash44flash_bwd_dq_dk_dv_loop_seqk_parallel_kernelI23Flash_bwd_kernel_traitsILi96ELi64ELi128ELi8ELi2ELi4ELi4ELb1ELb0EN7cutlass6half_tE19Flash_kernel_traitsILi96ELi64ELi128ELi8ES3_EELb0ELb1ELb0ELb1ELb0ELb0ELb1EEEvNS_16Flash_bwd_paramsE:
	.zero		1168


//--------------------- .nv.constant0._ZN5flash25flash_bwd_dot_do_o_kernelILb0E23Flash_bwd_kernel_traitsILi96ELi64ELi128ELi8ELi2ELi4ELi4ELb1ELb0EN7cutlass6half_tE19Flash_kernel_traitsILi96ELi64ELi128ELi8ES3_EEEEvNS_16Flash_bwd_paramsE --------------------------
	.section	.nv.constant0._ZN5flash25flash_bwd_dot_do_o_kernelILb0E23Flash_bwd_kernel_traitsILi96ELi64ELi128ELi8ELi2ELi4ELi4ELb1ELb0EN7cutlass6half_tE19Flash_kernel_traitsILi96ELi64ELi128ELi8ES3_EEEEvNS_16Flash_bwd_paramsE,"a",@progbits
	.sectionflags	@""
	.align	4
.nv.constant0._ZN5flash25flash_bwd_dot_do_o_kernelILb0E23Flash_bwd_kernel_traitsILi96ELi64ELi128ELi8ELi2ELi4ELi4ELb1ELb0EN7cutlass6half_tE19Flash_kernel_traitsILi96ELi64ELi128ELi8ES3_EEEEvNS_16Flash_bwd_paramsE:
	.zero		1168


//--------------------- .nv.constant0._ZN5flash25flash_bwd_dot_do_o_kernelILb1E23Flash_bwd_kernel_traitsILi96ELi64ELi128ELi8ELi2ELi4ELi4ELb1ELb0EN7cutlass6half_tE19Flash_kernel_traitsILi96ELi64ELi128ELi8ES3_EEEEvNS_16Flash_bwd_paramsE --------------------------
	.section	.nv.constant0._ZN5flash25flash_bwd_dot_do_o_kernelILb1E23Flash_bwd_kernel_traitsILi96ELi64ELi128ELi8ELi2ELi4ELi4ELb1ELb0EN7cutlass6half_tE19Flash_kernel_traitsILi96ELi64ELi128ELi8ES3_EEEEvNS_16Flash_bwd_paramsE,"a",@progbits
	.sectionflags	@""
	.align	4
.nv.constant0._ZN5flash25flash_bwd_dot_do_o_kernelILb1E23Flash_bwd_kernel_traitsILi96ELi64ELi128ELi8ELi2ELi4ELi4ELb1ELb0EN7cutlass6half_tE19Flash_kernel_traitsILi96ELi64ELi128ELi8ES3_EEEEvNS_16Flash_bwd_paramsE:
	.zero		1168


//--------------------- .nv.constant0._ZN5flash27flash_bwd_convert_dq_kernelI23Flash_bwd_kernel_traitsILi96ELi64ELi128ELi8ELi2ELi4ELi4ELb0ELb0EN7cutlass6half_tE19Flash_kernel_traitsILi96ELi64ELi128ELi8ES3_EEEEvNS_16Flash_bwd_paramsEi --------------------------
	.section	.nv.constant0._ZN5flash27flash_bwd_convert_dq_kernelI23Flash_bwd_kernel_traitsILi96ELi64ELi128ELi8ELi2ELi4ELi4ELb0ELb0EN7cutlass6half_tE19Flash_kernel_traitsILi96ELi64ELi128ELi8ES3_EEEEvNS_16Flash_bwd_paramsEi,"a",@progbits
	.sectionflags	@""
	.align	4
.nv.constant0._ZN5flash27flash_bwd_convert_dq_kernelI23Flash_bwd_kernel_traitsILi96ELi64ELi128ELi8ELi2ELi4ELi4ELb0ELb0EN7cutlass6half_tE19Flash_kernel_traitsILi96ELi64ELi128ELi8ES3_EEEEvNS_16Flash_bwd_paramsEi:
	.zero		1172


//--------------------- .nv.constant0._ZN5flash44flash_bwd_dq_dk_dv_loop_seqk_parallel_kernelI23Flash_bwd_kernel_traitsILi96ELi64ELi128ELi8ELi2ELi4ELi4ELb0ELb0EN7cutlass6half_tE19Flash_kernel_traitsILi96ELi64ELi128ELi8ES3_EELb1ELb1ELb0ELb0ELb0ELb0ELb0EEEvNS_16Flash_bwd_paramsE --------------------------
	.section	.nv.constant0._ZN5flash44flash_bwd_dq_dk_dv_loop_seqk_parallel_kernelI23Flash_bwd_kernel_traitsILi96ELi64ELi128ELi8ELi2ELi4ELi4ELb0ELb0EN7cutlass6half_tE19Flash_kernel_traitsILi96ELi64ELi128ELi8ES3_EELb1ELb1ELb0ELb0ELb0ELb0ELb0EEEvNS_16Flash_bwd_paramsE,"a",@progbits
	.sectionflags	@""
	.align	4
.nv.constant0._ZN5flash44flash_bwd_dq_dk_dv_loop_seqk_parallel_kernelI23Flash_bwd_kernel_traitsILi96ELi64ELi128ELi8ELi2ELi4ELi4ELb0ELb0EN7cutlass6half_tE19Flash_kernel_traitsILi96ELi64ELi128ELi8ES3_EELb1ELb1ELb0ELb0ELb0ELb0ELb0EEEvNS_16Flash_bwd_paramsE:
	.zero		1168


//--------------------- .nv.constant0._ZN5flash44flash_bwd_dq_dk_dv_loop_seqk_parallel_kernelI23Flash_bwd_kernel_traitsILi96ELi64ELi128ELi8ELi2ELi4ELi4ELb0ELb0EN7cutlass6half_tE19Flash_kernel_traitsILi96ELi64ELi128ELi8ES3_EELb0ELb1ELb0ELb0ELb0ELb0ELb1EEEvNS_16Flash_bwd_paramsE --------------------------
	.section	.nv.constant0._ZN5flash44flash_bwd_dq_dk_dv_loop_seqk_parallel_kernelI23Flash_bwd_kernel_traitsILi96ELi64ELi128ELi8ELi2ELi4ELi4ELb0ELb0EN7cutlass6half_tE19Flash_kernel_traitsILi96ELi64ELi128ELi8ES3_EELb0ELb1ELb0ELb0ELb0ELb0ELb1EEEvNS_16Flash_bwd_paramsE,"a",@progbits
	.sectionflags	@""
	.align	4
.nv.constant0._ZN5flash44flash_bwd_dq_dk_dv_loop_seqk_parallel_kernelI23Flash_bwd_kernel_traitsILi96ELi64ELi128ELi8ELi2ELi4ELi4ELb0ELb0EN7cutlass6half_tE19Flash_kernel_traitsILi96ELi64ELi128ELi8ES3_EELb0ELb1ELb0ELb0ELb0ELb0ELb1EEEvNS_16Flash_bwd_paramsE:
	.zero		1168


//--------------------- .nv.constant0._ZN5flash44flash_bwd_dq_dk_dv_loop_seqk_parallel_kernelI23Flash_bwd_kernel_traitsILi96ELi64ELi128ELi8ELi2ELi4ELi4ELb0ELb0EN7cutlass6half_tE19Flash_kernel_traitsILi96ELi64ELi128ELi8ES3_EELb1ELb1ELb0ELb0ELb1ELb1ELb0EEEvNS_16Flash_bwd_paramsE --------------------------
	.section	.nv.constant0._ZN5flash44flash_bwd_dq_dk_dv_loop_seqk_parallel_kernelI23Flash_bwd_kernel_traitsILi96ELi64ELi128ELi8ELi2ELi4ELi4ELb0ELb0EN7cutlass6half_tE19Flash_kernel_traitsILi96ELi64ELi128ELi8ES3_EELb1ELb1ELb0ELb0ELb1ELb1ELb0EEEvNS_16Flash_bwd_paramsE,"a",@progbits
	.sectionflags	@""
	.align	4
.nv.constant0._ZN5flash44flash_bwd_dq_dk_dv_loop_seqk_parallel_kernelI23Flash_bwd_kernel_traitsILi96ELi64ELi128ELi8ELi2ELi4ELi4ELb0ELb0EN7cutlass6half_tE19Flash_kernel_traitsILi96ELi64ELi128ELi8ES3_EELb1ELb1ELb0ELb0ELb1ELb1ELb0EEEvNS_16Flash_bwd_paramsE:
	.zero		1168


//--------------------- .nv.constant0._ZN5flash44flash_bwd_dq_dk_dv_loop_seqk_parallel_kernelI23Flash_bwd_kernel_traitsILi96ELi64ELi128ELi8ELi2ELi4ELi4ELb0ELb0EN7cutlass6half_tE19Flash_kernel_traitsILi96ELi64ELi128ELi8ES3_EELb0ELb1ELb0ELb0ELb1ELb1ELb1EEEvNS_16Flash_bwd_paramsE --------------------------
	.section	.nv.constant0._ZN5flash44flash_bwd_dq_dk_dv_loop_seqk_parallel_kernelI23Flash_bwd_kernel_traitsILi96ELi64ELi128ELi8ELi2ELi4ELi4ELb0ELb0EN7cutlass6half_tE19Flash_kernel_traitsILi96ELi64ELi128ELi8ES3_EELb0ELb1ELb0ELb0ELb1ELb1ELb1EEEvNS_16Flash_bwd_paramsE,"a",@progbits
	.sectionflags	@""
	.align	4
.nv.constant0._ZN5flash44flash_bwd_dq_dk_dv_loop_seqk_parallel_kernelI23Flash_bwd_kernel_traitsILi96ELi64ELi128ELi8ELi2ELi4ELi4ELb0ELb0EN7cutlass6half_tE19Flash_kernel_traitsILi96ELi64ELi128ELi8ES3_EELb0ELb1ELb0ELb0ELb1ELb1ELb1EEEvNS_16Flash_bwd_paramsE:
	.zero		1168


//--------------------- .nv.constant0._ZN5flash44flash_bwd_dq_dk_dv_loop_seqk_parallel_kernelI23Flash_bwd_kernel_traitsILi96ELi64ELi128ELi8ELi2ELi4ELi4ELb0ELb0EN7cutlass6half_tE19Flash_kernel_traitsILi96ELi64ELi128ELi8ES3_EELb1ELb1ELb0ELb0ELb0ELb1ELb0EEEvNS_16Flash_bwd_paramsE --------------------------
	.section	.nv.constant0._ZN5flash44flash_bwd_dq_dk_dv_loop_seqk_parallel_kernelI23Flash_bwd_kernel_traitsILi96ELi64ELi128ELi8ELi2ELi4ELi4ELb0ELb0EN7cutlass6half_tE19Flash_kernel_traitsILi96ELi64ELi128ELi8ES3_EELb1ELb1ELb0ELb0ELb0ELb1ELb0EEEvNS_16Flash_bwd_paramsE,"a",@progbits
	.sectionflags	@""
	.align	4
.nv.constant0._ZN5flash44flash_bwd_dq_dk_dv_loop_seqk_parallel_kernelI23Flash_bwd_kernel_traitsILi96ELi64ELi128ELi8ELi2ELi4ELi4ELb0ELb0EN7cutlass6half_tE19Flash_kernel_traitsILi96ELi64ELi128ELi8ES3_EELb1ELb1ELb0ELb0ELb0ELb1ELb0EEEvNS_16Flash_bwd_paramsE:
	.zero		1168


//--------------------- .nv.constant0._ZN5flash44flash_bwd_dq_dk_dv_loop_seqk_parallel_kernelI23Flash_bwd_kernel_traitsILi96ELi64ELi128ELi8ELi2ELi4ELi4ELb0ELb0EN7cutlass6half_tE19Flash_kernel_traitsILi96ELi64ELi128ELi8ES3_EELb0ELb1ELb0ELb0ELb0ELb1ELb1EEEvNS_16Flash_bwd_paramsE --------------------------
	.section	.nv.constant0._ZN5flash44flash_bwd_dq_dk_dv_loop_seqk_parallel_kernelI23Flash_bwd_kernel_traitsILi96ELi64ELi128ELi8ELi2ELi4ELi4ELb0ELb0EN7cutlass6half_tE19Flash_kernel_traitsILi96ELi64ELi128ELi8ES3_EELb0ELb1ELb0ELb0ELb0ELb1ELb1EEEvNS_16Flash_bwd_paramsE,"a",@progbits
	.sectionflags	@""
	.align	4
.nv.constant0._ZN5flash44flash_bwd_dq_dk_dv_loop_seqk_parallel_kernelI23Flash_bwd_kernel_traitsILi96ELi64ELi128ELi8ELi2ELi4ELi4ELb0ELb0EN7cutlass6half_tE19Flash_kernel_traitsILi96ELi64ELi128ELi8ES3_EELb0ELb1ELb0ELb0ELb0ELb1ELb1EEEvNS_16Flash_bwd_paramsE:
	.zero		1168


//--------------------- .nv.constant0._ZN5flash44flash_bwd_dq_dk_dv_loop_seqk_parallel_kernelI23Flash_bwd_kernel_traitsILi96ELi64ELi128ELi8ELi2ELi4ELi4ELb0ELb0EN7cutlass6half_tE19Flash_kernel_traitsILi96ELi64ELi128ELi8ES3_EELb1ELb1ELb0ELb1ELb0ELb0ELb0EEEvNS_16Flash_bwd_paramsE --------------------------
	.section	.nv.constant0._ZN5flash44flash_bwd_dq_dk_dv_loop_seqk_parallel_kernelI23Flash_bwd_kernel_traitsILi96ELi64ELi128ELi8ELi2ELi4ELi4ELb0ELb0EN7cutlass6half_tE19Flash_kernel_traitsILi96ELi64ELi128ELi8ES3_EELb1ELb1ELb0ELb1ELb0ELb0ELb0EEEvNS_16Flash_bwd_paramsE,"a",@progbits
	.sectionflags	@""
	.align	4
.nv.constant0._ZN5flash44flash_bwd_dq_dk_dv_loop_seqk_parallel_kernelI23Flash_bwd_kernel_traitsILi96ELi64ELi128ELi8ELi2ELi4ELi4ELb0ELb0EN7cutlass6half_tE19Flash_kernel_traitsILi96ELi64ELi128ELi8ES3_EELb1ELb1ELb0ELb1ELb0ELb0ELb0EEEvNS_16Flash_bwd_paramsE:
	.zero		1168


//--------------------- .nv.constant0._ZN5flash44flash_bwd_dq_dk_dv_loop_seqk_parallel_kernelI23Flash_bwd_kernel_traitsILi96ELi64ELi128ELi8ELi2ELi4ELi4ELb0ELb0EN7cutlass6half_tE19Flash_kernel_traitsILi96ELi64ELi128ELi8ES3_EELb0ELb1ELb0ELb1ELb0ELb0ELb1EEEvNS_16Flash_bwd_paramsE --------------------------
	.section	.nv.constant0._ZN5flash44flash_bwd_dq_dk_dv_loop_seqk_parallel_kernelI23Flash_bwd_kernel_traitsILi96ELi64ELi128ELi8ELi2ELi4ELi4ELb0ELb0EN7cutlass6half_tE19Flash_kernel_traitsILi96ELi64ELi128ELi8ES3_EELb0ELb1ELb0ELb1ELb0ELb0ELb1EEEvNS_16Flash_bwd_paramsE,"a",@progbits
	.sectionflags	@""
	.align	4
.nv.constant0._ZN5flash44flash_bwd_dq_dk_dv_loop_seqk_parallel_kernelI23Flash_bwd_kernel_traitsILi96ELi64ELi128ELi8ELi2ELi4ELi4ELb0ELb0EN7cutlass6half_tE19Flash_kernel_traitsILi96ELi64ELi128ELi8ES3_EELb0ELb1ELb0ELb1ELb0ELb0ELb1EEEvNS_16Flash_bwd_paramsE:
	.zero		1168


//--------------------- .nv.constant0._ZN5flash25flash_bwd_dot_do_o_kernelILb0E23Flash_bwd_kernel_traitsILi96ELi64ELi128ELi8ELi2ELi4ELi4ELb0ELb0EN7cutlass6half_tE19Flash_kernel_traitsILi96ELi64ELi128ELi8ES3_EEEEvNS_16Flash_bwd_paramsE --------------------------
	.section	.nv.constant0._ZN5flash25flash_bwd_dot_do_o_kernelILb0E23Flash_bwd_kernel_traitsILi96ELi64ELi128ELi8ELi2ELi4ELi4ELb0ELb0EN7cutlass6half_tE19Flash_kernel_traitsILi96ELi64ELi128ELi8ES3_EEEEvNS_16Flash_bwd_paramsE,"a",@progbits
	.sectionflags	@""
	.align	4
.nv.constant0._ZN5flash25flash_bwd_dot_do_o_kernelILb0E23Flash_bwd_kernel_traitsILi96ELi64ELi128ELi8ELi2ELi4ELi4ELb0ELb0EN7cutlass6half_tE19Flash_kernel_traitsILi96ELi64ELi128ELi8ES3_EEEEvNS_16Flash_bwd_paramsE:
	.zero		1168


//--------------------- .nv.constant0._ZN5flash25flash_bwd_dot_do_o_kernelILb1E23Flash_bwd_kernel_traitsILi96ELi64ELi128ELi8ELi2ELi4ELi4ELb0ELb0EN7cutlass6half_tE19Flash_kernel_traitsILi96ELi64ELi128ELi8ES3_EEEEvNS_16Flash_bwd_paramsE --------------------------
	.section	.nv.constant0._ZN5flash25flash_bwd_dot_do_o_kernelILb1E23Flash_bwd_kernel_traitsILi96ELi64ELi128ELi8ELi2ELi4ELi4ELb0ELb0EN7cutlass6half_tE19Flash_kernel_traitsILi96ELi64ELi128ELi8ES3_EEEEvNS_16Flash_bwd_paramsE,"a",@progbits
	.sectionflags	@""
	.align	4
.nv.constant0._ZN5flash25flash_bwd_dot_do_o_kernelILb1E23Flash_bwd_kernel_traitsILi96ELi64ELi128ELi8ELi2ELi4ELi4ELb0ELb0EN7cutlass6half_tE19Flash_kernel_traitsILi96ELi64ELi128ELi8ES3_EEEEvNS_16Flash_bwd_paramsE:
	.zero		1168


//--------------------- SYMBOLS --------------------------

	.type		.nv.reservedSmem.offset0,@object
	.size		.nv.reservedSmem.offset0,0x4
